def attn_fwd(
    Q,
    K,
    V,
    Out,
    Lse,
    sm_scale,
    stride_qz,
    stride_qh,
    stride_qm,
    stride_qk,
    stride_kz,
    stride_kh,
    stride_kn,
    stride_kk,
    stride_vz,
    stride_vh,
    stride_vn,
    stride_vk,
    stride_oz,
    stride_oh,
    stride_om,
    stride_ok,
    seqlen_q,
    seqlen_k,
    BLOCK_M: tl.constexpr,
    BLOCK_N: tl.constexpr,
    HEAD_DIM: tl.constexpr,
    CAUSAL: tl.constexpr,
):
    start_m = tl.program_id(0)
    off_hz = tl.program_id(1)
    q_off = off_hz * stride_qh
    k_off = off_hz * stride_kh
    v_off = off_hz * stride_vh
    offs_m = start_m * BLOCK_M + tl.arange(0, BLOCK_M)
    offs_d = tl.arange(0, HEAD_DIM)
    offs_n = tl.arange(0, BLOCK_N)
    q_ptrs = Q + q_off + offs_m[:, None] * stride_qm + offs_d[None, :] * stride_qk
    k_ptrs = K + k_off + offs_d[:, None] * stride_kk + offs_n[None, :] * stride_kn
    v_ptrs = V + v_off + offs_n[:, None] * stride_vn + offs_d[None, :] * stride_vk
    m_i = tl.full([BLOCK_M], float("-inf"), dtype=tl.float32)
    l_i = tl.zeros([BLOCK_M], dtype=tl.float32) + 1.0
    acc = tl.zeros([BLOCK_M, HEAD_DIM], dtype=tl.float32)
    q = tl.load(q_ptrs)
    acc, l_i, m_i = _attn_fwd_inner(
        acc,
        l_i,
        m_i,
        q,
        k_ptrs,
        v_ptrs,
        sm_scale,
        stride_kn,
        stride_vn,
        start_m,
        seqlen_k,
        BLOCK_M,
        BLOCK_N,
        HEAD_DIM,
        CAUSAL,
    )
    acc = acc / l_i[:, None]
    lse = m_i + tl.math.log2(l_i) / 1.4426950408889634
    o_ptrs = (
        Out
        + off_hz * stride_oh
        + offs_m[:, None] * stride_om
        + offs_d[None, :] * stride_ok
    )
    tl.store(o_ptrs, acc.to(Out.dtype.element_ty))
    tl.store(Lse + off_hz * seqlen_q + offs_m, lse)

# config = {"BLOCK_M": 128, "BLOCK_N": 64, "HEAD_DIM": 128, "arch": "sm_100", "causal": true, "dtype": "fp8e4m3", "num_stages": 4, "num_warps": 4}
# arch = sm_100


// ===== COMPILED SASS (sm_100a) =====

	.target	sm_100a

	.elftype	@"ET_EXEC"


//--------------------- .note.nv.tkinfo           --------------------------
	.section	.note.nv.tkinfo,"",@"SHT_NOTE"
	.sectionflags	@"SHF_NOTE_NV_TKINFO"
	.tkinfo
        /*0018*/ 	.word	0x00000081
        /*0030*/ 	.string	""
        /*0030*/ 	.string	"ptxas-blackwell"
        /*0030*/ 	.string	"Cuda compilation tools, release 12.9, V12.9.86"
        /*0030*/ 	.string	"Build cuda_12.9.r12.9/compiler.36037853_0"
        /*0030*/ 	.string	"-v  -suppress-debug-info  -lineinfo  -arch sm_100a "



//--------------------- .note.nv.cuver            --------------------------
	.section	.note.nv.cuver,"",@"SHT_NOTE"
	.sectionflags	@"SHF_NOTE_NV_CUVER"
        /*0018*/ 	.short	0x0001
        /*001a*/ 	.short	0x0064
        /*001c*/ 	.short	0x0001
        /*001e*/ 	.short	0x0000
        /*0020*/ 	.short	0x0001
        /*0022*/ 	.short	0x0000


//--------------------- .nv.info                  --------------------------
	.section	.nv.info,"",@"SHT_CUDA_INFO"
	.align	4


	//----- nvinfo : EIATTR_REGCOUNT
	.align		4
        /*0000*/ 	.byte	0x04, 0x2f
        /*0002*/ 	.short	(.L_5 - .L_4)
	.align		4
.L_4:
        /*0004*/ 	.word	index@(attn_fwd)
        /*0008*/ 	.word	0x000000ff


	//----- nvinfo : EIATTR_FRAME_SIZE
	.align		4
.L_5:
        /*000c*/ 	.byte	0x04, 0x11
        /*000e*/ 	.short	(.L_7 - .L_6)
	.align		4
.L_6:
        /*0010*/ 	.word	index@($__internal_2_$__cuda_sm10x_tcgen05_guardrail_trap_unallocated_columns_being_dealloced)
        /*0014*/ 	.word	0x00000298


	//----- nvinfo : EIATTR_FRAME_SIZE
	.align		4
.L_7:
        /*0018*/ 	.byte	0x04, 0x11
        /*001a*/ 	.short	(.L_9 - .L_8)
	.align		4
.L_8:
        /*001c*/ 	.word	index@($__internal_1_$__cuda_sm10x_tcgen05_guardrail_trap_phase_invalid_during_alloc)
        /*0020*/ 	.word	0x00000298


	//----- nvinfo : EIATTR_FRAME_SIZE
	.align		4
.L_9:
        /*0024*/ 	.byte	0x04, 0x11
        /*0026*/ 	.short	(.L_11 - .L_10)
	.align		4
.L_10:
        /*0028*/ 	.word	index@($__internal_0_$__cuda_sm10x_tcgen05_guardrail_trap_col_being_dealloced_not_returned_by_alloc)
        /*002c*/ 	.word	0x00000298


	//----- nvinfo : EIATTR_FRAME_SIZE
	.align		4
.L_11:
        /*0030*/ 	.byte	0x04, 0x11
        /*0032*/ 	.short	(.L_13 - .L_12)
	.align		4
.L_12:
        /*0034*/ 	.word	index@(attn_fwd)
        /*0038*/ 	.word	0x00000298


	//----- nvinfo : EIATTR_MIN_STACK_SIZE
	.align		4
.L_13:
        /*003c*/ 	.byte	0x04, 0x12
        /*003e*/ 	.short	(.L_15 - .L_14)
	.align		4
.L_14:
        /*0040*/ 	.word	index@(attn_fwd)
        /*0044*/ 	.word	0x00000298
.L_15:


//--------------------- .nv.info.attn_fwd         --------------------------
	.section	.nv.info.attn_fwd,"",@"SHT_CUDA_INFO"
	.sectionflags	@""
	.align	4


	//----- nvinfo : EIATTR_CUDA_API_VERSION
	.align		4
        /*0000*/ 	.byte	0x04, 0x37
        /*0002*/ 	.short	(.L_17 - .L_16)
.L_16:
        /*0004*/ 	.word	0x00000081


	//----- nvinfo : EIATTR_KPARAM_INFO
	.align		4
.L_17:
        /*0008*/ 	.byte	0x04, 0x17
        /*000a*/ 	.short	(.L_19 - .L_18)
.L_18:
        /*000c*/ 	.word	0x00000000
        /*0010*/ 	.short	0x0019
        /*0012*/ 	.short	0x0080
        /*0014*/ 	.byte	0x00, 0xf4, 0x21, 0x00


	//----- nvinfo : EIATTR_KPARAM_INFO
	.align		4
.L_19:
        /*0018*/ 	.byte	0x04, 0x17
        /*001a*/ 	.short	(.L_21 - .L_20)
.L_20:
        /*001c*/ 	.word	0x00000000
        /*0020*/ 	.short	0x0018
        /*0022*/ 	.short	0x0078
        /*0024*/ 	.byte	0x00, 0xf4, 0x21, 0x00


	//----- nvinfo : EIATTR_KPARAM_INFO
	.align		4
.L_21:
        /*0028*/ 	.byte	0x04, 0x17
        /*002a*/ 	.short	(.L_23 - .L_22)
.L_22:
        /*002c*/ 	.word	0x00000000
        /*0030*/ 	.short	0x0017
        /*0032*/ 	.short	0x0070
        /*0034*/ 	.byte	0x00, 0xf0, 0x11, 0x00


	//----- nvinfo : EIATTR_KPARAM_INFO
	.align		4
.L_23:
        /*0038*/ 	.byte	0x04, 0x17
        /*003a*/ 	.short	(.L_25 - .L_24)
.L_24:
        /*003c*/ 	.word	0x00000000
        /*0040*/ 	.short	0x0016
        /*0042*/ 	.short	0x006c
        /*0044*/ 	.byte	0x00, 0xf0, 0x11, 0x00


	//----- nvinfo : EIATTR_KPARAM_INFO
	.align		4
.L_25:
        /*0048*/ 	.byte	0x04, 0x17
        /*004a*/ 	.short	(.L_27 - .L_26)
.L_26:
        /*004c*/ 	.word	0x00000000
        /*0050*/ 	.short	0x0015
        /*0052*/ 	.short	0x0068
        /*0054*/ 	.byte	0x00, 0xf0, 0x11, 0x00


	//----- nvinfo : EIATTR_KPARAM_INFO
	.align		4
.L_27:
        /*0058*/ 	.byte	0x04, 0x17
        /*005a*/ 	.short	(.L_29 - .L_28)
.L_28:
        /*005c*/ 	.word	0x00000000
        /*0060*/ 	.short	0x0014
        /*0062*/ 	.short	0x0064
        /*0064*/ 	.byte	0x00, 0xf0, 0x11, 0x00


	//----- nvinfo : EIATTR_KPARAM_INFO
	.align		4
.L_29:
        /*0068*/ 	.byte	0x04, 0x17
        /*006a*/ 	.short	(.L_31 - .L_30)
.L_30:
        /*006c*/ 	.word	0x00000000
        /*0070*/ 	.short	0x0013
        /*0072*/ 	.short	0x0060
        /*0074*/ 	.byte	0x00, 0xf0, 0x11, 0x00


	//----- nvinfo : EIATTR_KPARAM_INFO
	.align		4
.L_31:
        /*0078*/ 	.byte	0x04, 0x17
        /*007a*/ 	.short	(.L_33 - .L_32)
.L_32:
        /*007c*/ 	.word	0x00000000
        /*0080*/ 	.short	0x0012
        /*0082*/ 	.short	0x005c
        /*0084*/ 	.byte	0x00, 0xf0, 0x11, 0x00


	//----- nvinfo : EIATTR_KPARAM_INFO
	.align		4
.L_33:
        /*0088*/ 	.byte	0x04, 0x17
        /*008a*/ 	.short	(.L_35 - .L_34)
.L_34:
        /*008c*/ 	.word	0x00000000
        /*0090*/ 	.short	0x0011
        /*0092*/ 	.short	0x0058
        /*0094*/ 	.byte	0x00, 0xf0, 0x11, 0x00


	//----- nvinfo : EIATTR_KPARAM_INFO
	.align		4
.L_35:
        /*0098*/ 	.byte	0x04, 0x17
        /*009a*/ 	.short	(.L_37 - .L_36)
.L_36:
        /*009c*/ 	.word	0x00000000
        /*00a0*/ 	.short	0x0010
        /*00a2*/ 	.short	0x0054
        /*00a4*/ 	.byte	0x00, 0xf0, 0x11, 0x00


	//----- nvinfo : EIATTR_KPARAM_INFO
	.align		4
.L_37:
        /*00a8*/ 	.byte	0x04, 0x17
        /*00aa*/ 	.short	(.L_39 - .L_38)
.L_38:
        /*00ac*/ 	.word	0x00000000
        /*00b0*/ 	.short	0x000f
        /*00b2*/ 	.short	0x0050
        /*00b4*/ 	.byte	0x00, 0xf0, 0x11, 0x00


	//----- nvinfo : EIATTR_KPARAM_INFO
	.align		4
.L_39:
        /*00b8*/ 	.byte	0x04, 0x17
        /*00ba*/ 	.short	(.L_41 - .L_40)
.L_40:
        /*00bc*/ 	.word	0x00000000
        /*00c0*/ 	.short	0x000e
        /*00c2*/ 	.short	0x004c
        /*00c4*/ 	.byte	0x00, 0xf0, 0x11, 0x00


	//----- nvinfo : EIATTR_KPARAM_INFO
	.align		4
.L_41:
        /*00c8*/ 	.byte	0x04, 0x17
        /*00ca*/ 	.short	(.L_43 - .L_42)
.L_42:
        /*00cc*/ 	.word	0x00000000
        /*00d0*/ 	.short	0x000d
        /*00d2*/ 	.short	0x0048
        /*00d4*/ 	.byte	0x00, 0xf0, 0x11, 0x00


	//----- nvinfo : EIATTR_KPARAM_INFO
	.align		4
.L_43:
        /*00d8*/ 	.byte	0x04, 0x17
        /*00da*/ 	.short	(.L_45 - .L_44)
.L_44:
        /*00dc*/ 	.word	0x00000000
        /*00e0*/ 	.short	0x000c
        /*00e2*/ 	.short	0x0044
        /*00e4*/ 	.byte	0x00, 0xf0, 0x11, 0x00


	//----- nvinfo : EIATTR_KPARAM_INFO
	.align		4
.L_45:
        /*00e8*/ 	.byte	0x04, 0x17
        /*00ea*/ 	.short	(.L_47 - .L_46)
.L_46:
        /*00ec*/ 	.word	0x00000000
        /*00f0*/ 	.short	0x000b
        /*00f2*/ 	.short	0x0040
        /*00f4*/ 	.byte	0x00, 0xf0, 0x11, 0x00


	//----- nvinfo : EIATTR_KPARAM_INFO
	.align		4
.L_47:
        /*00f8*/ 	.byte	0x04, 0x17
        /*00fa*/ 	.short	(.L_49 - .L_48)
.L_48:
        /*00fc*/ 	.word	0x00000000
        /*0100*/ 	.short	0x000a
        /*0102*/ 	.short	0x003c
        /*0104*/ 	.byte	0x00, 0xf0, 0x11, 0x00


	//----- nvinfo : EIATTR_KPARAM_INFO
	.align		4
.L_49:
        /*0108*/ 	.byte	0x04, 0x17
        /*010a*/ 	.short	(.L_51 - .L_50)
.L_50:
        /*010c*/ 	.word	0x00000000
        /*0110*/ 	.short	0x0009
        /*0112*/ 	.short	0x0038
        /*0114*/ 	.byte	0x00, 0xf0, 0x11, 0x00


	//----- nvinfo : EIATTR_KPARAM_INFO
	.align		4
.L_51:
        /*0118*/ 	.byte	0x04, 0x17
        /*011a*/ 	.short	(.L_53 - .L_52)
.L_52:
        /*011c*/ 	.word	0x00000000
        /*0120*/ 	.short	0x0008
        /*0122*/ 	.short	0x0034
        /*0124*/ 	.byte	0x00, 0xf0, 0x11, 0x00


	//----- nvinfo : EIATTR_KPARAM_INFO
	.align		4
.L_53:
        /*0128*/ 	.byte	0x04, 0x17
        /*012a*/ 	.short	(.L_55 - .L_54)
.L_54:
        /*012c*/ 	.word	0x00000000
        /*0130*/ 	.short	0x0007
        /*0132*/ 	.short	0x0030
        /*0134*/ 	.byte	0x00, 0xf0, 0x11, 0x00


	//----- nvinfo : EIATTR_KPARAM_INFO
	.align		4
.L_55:
        /*0138*/ 	.byte	0x04, 0x17
        /*013a*/ 	.short	(.L_57 - .L_56)
.L_56:
        /*013c*/ 	.word	0x00000000
        /*0140*/ 	.short	0x0006
        /*0142*/ 	.short	0x002c
        /*0144*/ 	.byte	0x00, 0xf0, 0x11, 0x00


	//----- nvinfo : EIATTR_KPARAM_INFO
	.align		4
.L_57:
        /*0148*/ 	.byte	0x04, 0x17
        /*014a*/ 	.short	(.L_59 - .L_58)
.L_58:
        /*014c*/ 	.word	0x00000000
        /*0150*/ 	.short	0x0005
        /*0152*/ 	.short	0x0028
        /*0154*/ 	.byte	0x00, 0xf0, 0x11, 0x00


	//----- nvinfo : EIATTR_KPARAM_INFO
	.align		4
.L_59:
        /*0158*/ 	.byte	0x04, 0x17
        /*015a*/ 	.short	(.L_61 - .L_60)
.L_60:
        /*015c*/ 	.word	0x00000000
        /*0160*/ 	.short	0x0004
        /*0162*/ 	.short	0x0020
        /*0164*/ 	.byte	0x00, 0xf4, 0x21, 0x00


	//----- nvinfo : EIATTR_KPARAM_INFO
	.align		4
.L_61:
        /*0168*/ 	.byte	0x04, 0x17
        /*016a*/ 	.short	(.L_63 - .L_62)
.L_62:
        /*016c*/ 	.word	0x00000000
        /*0170*/ 	.short	0x0003
        /*0172*/ 	.short	0x0018
        /*0174*/ 	.byte	0x00, 0xf4, 0x21, 0x00


	//----- nvinfo : EIATTR_KPARAM_INFO
	.align		4
.L_63:
        /*0178*/ 	.byte	0x04, 0x17
        /*017a*/ 	.short	(.L_65 - .L_64)
.L_64:
        /*017c*/ 	.word	0x00000000
        /*0180*/ 	.short	0x0002
        /*0182*/ 	.short	0x0010
        /*0184*/ 	.byte	0x00, 0xf4, 0x21, 0x00


	//----- nvinfo : EIATTR_KPARAM_INFO
	.align		4
.L_65:
        /*0188*/ 	.byte	0x04, 0x17
        /*018a*/ 	.short	(.L_67 - .L_66)
.L_66:
        /*018c*/ 	.word	0x00000000
        /*0190*/ 	.short	0x0001
        /*0192*/ 	.short	0x0008
        /*0194*/ 	.byte	0x00, 0xf4, 0x21, 0x00


	//----- nvinfo : EIATTR_KPARAM_INFO
	.align		4
.L_67:
        /*0198*/ 	.byte	0x04, 0x17
        /*019a*/ 	.short	(.L_69 - .L_68)
.L_68:
        /*019c*/ 	.word	0x00000000
        /*01a0*/ 	.short	0x0000
        /*01a2*/ 	.short	0x0000
        /*01a4*/ 	.byte	0x00, 0xf4, 0x21, 0x00


	//----- nvinfo : EIATTR_AT_ENTRY_FRAGMENTS
	.align		4
.L_69:
        /*01a8*/ 	.byte	0x04, 0x4f
        /*01aa*/ 	.short	(.L_71 - .L_70)


	//   ....[0]....
.L_70:
        /*01ac*/ 	.word	0x00000004


	//----- nvinfo : EIATTR_RESERVED_SMEM_USED
	.align		4
.L_71:
        /*01b0*/ 	.byte	0x01, 0x41
	.zero		2


	//----- nvinfo : EIATTR_SPARSE_MMA_MASK
	.align		4
        /*01b4*/ 	.byte	0x03, 0x50
        /*01b6*/ 	.short	0x0000


	//----- nvinfo : EIATTR_TCGEN05_1CTA_USED
	.align		4
        /*01b8*/ 	.byte	0x01, 0x51
	.zero		2


	//----- nvinfo : EIATTR_MAXREG_COUNT
	.align		4
        /*01bc*/ 	.byte	0x03, 0x1b
        /*01be*/ 	.short	0x00ff


	//----- nvinfo : EIATTR_NUM_BARRIERS
	.align		4
        /*01c0*/ 	.byte	0x02, 0x4c
        /*01c2*/ 	.byte	0x01
	.zero		1


	//----- nvinfo : EIATTR_ANNOTATIONS
	.align		4
        /*01c4*/ 	.byte	0x04, 0x55
        /*01c6*/ 	.short	(.L_73 - .L_72)


	//   ....[0]....
.L_72:
        /*01c8*/ 	.word	0x00000001
        /*01cc*/ 	.byte	0x70, 0x06, 0x00, 0x00, 0x01, 0x00, 0x00, 0x00, 0x00, 0x0a, 0x00, 0x00, 0x01, 0x00, 0x00, 0x00
        /* <DEDUP_REMOVED lines=85> */
        /*072c*/ 	.byte	0x80, 0x11, 0x01, 0x00, 0x01, 0x00, 0x00, 0x00, 0x20, 0x12, 0x01, 0x00


	//----- nvinfo : EIATTR_INT_WARP_WIDE_INSTR_OFFSETS
	.align		4
.L_73:
        /*0738*/ 	.byte	0x04, 0x31
        /*073a*/ 	.short	(.L_75 - .L_74)


	//   ....[0]....
.L_74:
        /*073c*/ 	.word	0x000027f0


	//   ....[1]....
        /*0740*/ 	.word	0x00002810


	//   ....[2]....
        /*0744*/ 	.word	0x000047c0


	//   ....[3]....
        /*0748*/ 	.word	0x00005060


	//   ....[4]....
        /*074c*/ 	.word	0x0000c260


	//   ....[5]....
        /*0750*/ 	.word	0x00015e10


	//   ....[6]....
        /*0754*/ 	.word	0x00015e60


	//----- nvinfo : EIATTR_COOP_GROUP_MASK_REGIDS
	.align		4
.L_75:
        /*0758*/ 	.byte	0x04, 0x29
        /*075a*/ 	.short	(.L_77 - .L_76)


	//   ....[0]....
.L_76:
        /*075c*/ 	.word	0xffffffff


	//   ....[1]....
        /*0760*/ 	.word	0xffffffff


	//   ....[2]....
        /*0764*/ 	.word	0xffffffff


	//   ....[3]....
        /*0768*/ 	.word	0xffffffff


	//----- nvinfo : EIATTR_COOP_GROUP_INSTR_OFFSETS
	.align		4
.L_77:
        /*076c*/ 	.byte	0x04, 0x28
        /*076e*/ 	.short	(.L_79 - .L_78)


	//   ....[0]....
.L_78:
        /*0770*/ 	.word	0x00000070


	//   ....[1]....
        /*0774*/ 	.word	0x00000330


	//   ....[2]....
        /*0778*/ 	.word	0x00015ca0


	//   ....[3]....
        /*077c*/ 	.word	0x00015f10


	//----- nvinfo : EIATTR_VRC_CTA_INIT_COUNT
	.align		4
.L_79:
        /*0780*/ 	.byte	0x02, 0x4a
        /*0782*/ 	.byte	0x80
	.zero		1


	//----- nvinfo : EIATTR_MBARRIER_INSTR_OFFSETS
	.align		4
        /*0784*/ 	.byte	0x04, 0x39
        /*0786*/ 	.short	(.L_81 - .L_80)


	//   ....[0]....
.L_80:
        /*0788*/ 	.word	0x00003400
        /*078c*/ 	.word	0x000000ff
        /*0790*/ 	.word	0x0000c000
        /*0794*/ 	.short	0x0100
        /*0796*/ 	.byte	0x0d
	.zero		1


	//   ....[1]....
        /*0798*/ 	.word	0x00004870
        /*079c*/ 	.word	0x000000ff
        /*07a0*/ 	.word	0x0000c008
        /*07a4*/ 	.short	0x0100
        /*07a6*/ 	.byte	0x0d
	.zero		1


	//   ....[2]....
        /*07a8*/ 	.word	0x00005280
        /*07ac*/ 	.word	0x000000ff
        /*07b0*/ 	.word	0x00008000
        /*07b4*/ 	.short	0x0100
        /*07b6*/ 	.byte	0x0d
	.zero		1


	//   ....[3]....
        /*07b8*/ 	.word	0x000054f0
        /*07bc*/ 	.word	0x000000ff
        /*07c0*/ 	.word	0x00008000
        /*07c4*/ 	.short	0x010a
        /*07c6*/ 	.byte	0x0d
	.zero		1


	//   ....[4]....
        /*07c8*/ 	.word	0x00005610
        /*07cc*/ 	.word	0x000000ff
        /*07d0*/ 	.word	0x00008000
        /*07d4*/ 	.short	0x0108
        /*07d6*/ 	.byte	0x0d
	.zero		1


	//   ....[5]....
        /*07d8*/ 	.word	0x0000c4d0
        /*07dc*/ 	.word	0x000000ff
        /*07e0*/ 	.word	0x0000c010
        /*07e4*/ 	.short	0x0100
        /*07e6*/ 	.byte	0x0d
	.zero		1


	//   ....[6]....
        /*07e8*/ 	.word	0x0000c8b0
        /*07ec*/ 	.word	0x000000ff
        /*07f0*/ 	.word	0x0000c010
        /*07f4*/ 	.short	0x010a
        /*07f6*/ 	.byte	0x0d
	.zero		1


	//   ....[7]....
        /*07f8*/ 	.word	0x0000db20
        /*07fc*/ 	.word	0x000000ff
        /*0800*/ 	.word	0x0000c010
        /*0804*/ 	.short	0x0108
        /*0806*/ 	.byte	0x0d
	.zero		1


	//   ....[8]....
        /*0808*/ 	.word	0x0000db70
        /*080c*/ 	.word	0x000000ff
        /*0810*/ 	.word	0x00000000
        /*0814*/ 	.short	0x010a
        /*0816*/ 	.byte	0x24
	.zero		1


	//   ....[9]....
        /*0818*/ 	.word	0x000111f0
        /*081c*/ 	.word	0x000000ff
        /*0820*/ 	.word	0x00000000
        /*0824*/ 	.short	0x010a
        /*0826*/ 	.byte	0x24
	.zero		1


	//   ....[10]....
        /*0828*/ 	.word	0x00011270
        /*082c*/ 	.word	0x000000ff
        /*0830*/ 	.word	0x0000c000
        /*0834*/ 	.short	0x0108
        /*0836*/ 	.byte	0x0d
	.zero		1


	//   ....[11]....
        /*0838*/ 	.word	0x000112b0
        /*083c*/ 	.word	0x000000ff
        /*0840*/ 	.word	0x0000c008
        /*0844*/ 	.short	0x0108
        /*0846*/ 	.byte	0x0d
	.zero		1


	//   ....[12]....
        /*0848*/ 	.word	0x00015f30
        /*084c*/ 	.word	0x000000ff
        /*0850*/ 	.word	0x00008000
        /*0854*/ 	.short	0x010a
        /*0856*/ 	.byte	0x0d
	.zero		1


	//   ....[13]....
        /*0858*/ 	.word	0x00015f60
        /*085c*/ 	.word	0x000000ff
        /*0860*/ 	.word	0x0000c010
        /*0864*/ 	.short	0x010a
        /*0866*/ 	.byte	0x0d
	.zero		1


	//   ....[14]....
        /*0868*/ 	.word	0x00015f90
        /*086c*/ 	.word	0x000000ff
        /*0870*/ 	.word	0x00000000
        /*0874*/ 	.short	0x010a
        /*0876*/ 	.byte	0x24
	.zero		1


	//   ....[15]....
        /*0878*/ 	.word	0x00015fc0
        /*087c*/ 	.word	0x000000ff
        /*0880*/ 	.word	0x00000000
        /*0884*/ 	.short	0x010a
        /*0886*/ 	.byte	0x24
	.zero		1


	//----- nvinfo : EIATTR_NUM_MBARRIERS
	.align		4
.L_81:
        /*0888*/ 	.byte	0x03, 0x38
        /*088a*/ 	.short	0xffff


	//----- nvinfo : EIATTR_EXIT_INSTR_OFFSETS
	.align		4
        /*088c*/ 	.byte	0x04, 0x1c
        /*088e*/ 	.short	(.L_83 - .L_82)


	//   ....[0]....
.L_82:
        /*0890*/ 	.word	0x00015f20


	//----- nvinfo : EIATTR_REQNTID
	.align		4
.L_83:
        /*0894*/ 	.byte	0x04, 0x10
        /*0896*/ 	.short	(.L_85 - .L_84)
.L_84:
        /*0898*/ 	.word	0x00000080
        /*089c*/ 	.word	0x00000001
        /*08a0*/ 	.word	0x00000001


	//----- nvinfo : EIATTR_CRS_STACK_SIZE
	.align		4
.L_85:
        /*08a4*/ 	.byte	0x04, 0x1e
        /*08a6*/ 	.short	(.L_87 - .L_86)
.L_86:
        /*08a8*/ 	.word	0x00000000


	//----- nvinfo : EIATTR_CBANK_PARAM_SIZE
	.align		4
.L_87:
        /*08ac*/ 	.byte	0x03, 0x19
        /*08ae*/ 	.short	0x0088


	//----- nvinfo : EIATTR_PARAM_CBANK
	.align		4
        /*08b0*/ 	.byte	0x04, 0x0a
        /*08b2*/ 	.short	(.L_89 - .L_88)
	.align		4
.L_88:
        /*08b4*/ 	.word	index@(.nv.constant0.attn_fwd)
        /*08b8*/ 	.short	0x0380
        /*08ba*/ 	.short	0x0088


	//----- nvinfo : EIATTR_SW_WAR
	.align		4
.L_89:
        /*08bc*/ 	.byte	0x04, 0x36
        /*08be*/ 	.short	(.L_91 - .L_90)
.L_90:
        /*08c0*/ 	.word	0x00000008
.L_91:


//--------------------- .nv.compat                --------------------------
	.section	.nv.compat,"",@"SHT_CUDA_COMPAT_INFO"
	.align	4
        /*0000*/ 	.byte	0x02, 0x02, 0x02, 0x00, 0x02, 0x05, 0x05, 0x00, 0x02, 0x03, 0x00, 0x00, 0x02, 0x06, 0x01, 0x00


//--------------------- .nv.callgraph             --------------------------
	.section	.nv.callgraph,"",@"SHT_CUDA_CALLGRAPH"
	.align	4
	.sectionentsize	8
	.align		4
        /*0000*/ 	.word	0x00000000
	.align		4
        /*0004*/ 	.word	0xffffffff
	.align		4
        /*0008*/ 	.word	0x00000000
	.align		4
        /*000c*/ 	.word	0xfffffffe
	.align		4
        /*0010*/ 	.word	0x00000000
	.align		4
        /*0014*/ 	.word	0xfffffffd
	.align		4
        /*0018*/ 	.word	0x00000000
	.align		4
        /*001c*/ 	.word	0xfffffffc


//--------------------- .nv.constant4             --------------------------
	.section	.nv.constant4,"a",@progbits
	.align	8
	.align		8
.nv.constant4:
        /*0000*/ 	.dword	_$_str


//--------------------- .text.attn_fwd            --------------------------
	.section	.text.attn_fwd,"ax",@progbits
	.align	128
        .global         attn_fwd
        .type           attn_fwd,@function
        .size           attn_fwd,(.L_x_30 - attn_fwd)
        .other          attn_fwd,@"STO_CUDA_ENTRY STV_DEFAULT"
attn_fwd:
.text.attn_fwd:
[----:B------:R-:W0:Y:S01]  /*0000*/  LDC R1, c[0x0][0x37c] ;  /* 0x0000df00ff017b82 */ /* 0x000e220000000800 */
[----:B------:R-:W1:Y:S01]  /*0010*/  S2R R0, SR_TID.X ;  /* 0x0000000000007919 */ /* 0x000e620000002100 */
[----:B0-----:R-:W-:Y:S01]  /*0020*/  VIADD R1, R1, 0xfffffd68 ;  /* 0xfffffd6801017836 */ /* 0x001fe20000000000 */
[----:B-1----:R-:W-:-:S13]  /*0030*/  ISETP.GE.U32.AND P0, PT, R0, 0x20, PT ;  /* 0x000000200000780c */ /* 0x002fda0003f06070 */
[----:B------:R-:W-:Y:S02]  /*0040*/  VOTEU.ANY UP0, P0 ;  /* 0x0000000000ff7886 */ /* 0x000fe40000000100 */
[----:B------:R-:W-:Y:S05]  /*0050*/  BRA.U UP0, `(.L_x_0) ;  /* 0x0000000100b87547 */ /* 0x000fea000b800000 */
[----:B------:R-:W0:Y:S01]  /*0060*/  S2UR UR6, SR_CgaCtaId ;  /* 0x00000000000679c3 */ /* 0x000e220000008800 */
[----:B------:R-:W-:Y:S01]  /*0070*/  NOP ;  /* 0x0000000000007918 */ /* 0x000fe20000000000 */
[----:B------:R-:W-:Y:S02]  /*0080*/  UMOV UR4, 0x40 ;  /* 0x0000004000047882 */ /* 0x000fe40000000000 */
[----:B0-----:R-:W-:-:S09]  /*0090*/  ULEA UR4, UR6, UR4, 0x18 ;  /* 0x0000000406047291 */ /* 0x001fd2000f8ec0ff */
[----:B------:R-:W0:Y:S01]  /*00a0*/  LDS.U8 R0, [UR4] ;  /* 0x00000004ff007984 */ /* 0x000e220008000000 */
[----:B------:R-:W-:Y:S02]  /*00b0*/  UMOV UR4, 0x400 ;  /* 0x0000040000047882 */ /* 0x000fe40000000000 */
[----:B------:R-:W-:Y:S01]  /*00c0*/  ULEA UR4, UR6, UR4, 0x18 ;  /* 0x0000000406047291 */ /* 0x000fe2000f8ec0ff */
[----:B0-----:R-:W-:-:S13]  /*00d0*/  ISETP.NE.AND P0, PT, R0, RZ, PT ;  /* 0x000000ff0000720c */ /* 0x001fda0003f05270 */
[----:B------:R-:W-:Y:S05]  /*00e0*/  @P0 BRA `(.L_x_1) ;  /* 0x00000000007c0947 */ /* 0x000fea0003800000 */
[----:B------:R-:W-:-:S13]  /*00f0*/  ELECT P0, URZ, PT ;  /* 0x0000000000ff782f */ /* 0x000fda0003800000 */
[----:B------:R-:W-:Y:S05]  /*0100*/  @!P0 BRA `(.L_x_2) ;  /* 0x0000000000848947 */ /* 0x000fea0003800000 */
[----:B------:R-:W-:Y:S01]  /*0110*/  UMOV UR5, 0x8 ;  /* 0x0000000800057882 */ /* 0x000fe20000000000 */
[----:B------:R-:W-:Y:S02]  /*0120*/  IMAD.MOV.U32 R4, RZ, RZ, 0x1 ;  /* 0x00000001ff047424 */ /* 0x000fe400078e00ff */
[----:B------:R-:W-:Y:S02]  /*0130*/  IMAD.MOV.U32 R5, RZ, RZ, 0xff ;  /* 0x000000ffff057424 */ /* 0x000fe400078e00ff */
[----:B------:R-:W-:Y:S04]  /*0140*/  DEPBAR.LE SB0, 0x36 ;  /* 0x00008d800000791a */ /* 0x000fe80000000000 */
[----:B------:R-:W0:Y:S02]  /*0150*/  UTCATOMSWS.FIND_AND_SET.ALIGN UP1, UR5, UR5 ;  /* 0x00000005000575e3 */ /* 0x000e240008020800 */
[----:B0-----:R-:W-:-:S04]  /*0160*/  PLOP3.LUT P0, PT, PT, PT, UP1, 0x80, 0x8 ;  /* 0x000000000008781c */ /* 0x001fc80003f0f018 */
[----:B------:R-:W-:-:S04]  /*0170*/  SEL R0, RZ, 0xffffffff, !P0 ;  /* 0xffffffffff007807 */ /* 0x000fc80004000000 */
[----:B------:R-:W-:Y:S01]  /*0180*/  ISETP.NE.AND P0, PT, R0, RZ, PT ;  /* 0x000000ff0000720c */ /* 0x000fe20003f05270 */
[----:B------:R-:W-:-:S12]  /*0190*/  IMAD.U32 R0, RZ, RZ, UR5 ;  /* 0x00000005ff007e24 */ /* 0x000fd8000f8e00ff */
[----:B------:R-:W-:Y:S05]  /*01a0*/  @P0 BRA `(.L_x_3) ;  /* 0x0000000000240947 */ /* 0x000fea0003800000 */
.L_x_4:
[----:B------:R-:W-:Y:S05]  /*01b0*/  NANOSLEEP 0x64 ;  /* 0x000000640000795d */ /* 0x000fea0003800000 */
[----:B------:R-:W-:-:S05]  /*01c0*/  UMOV UR5, 0x8 ;  /* 0x0000000800057882 */ /* 0x000fca0000000000 */
[----:B------:R-:W-:Y:S04]  /*01d0*/  DEPBAR.LE SB0, 0x36 ;  /* 0x00008d800000791a */ /* 0x000fe80000000000 */
[----:B------:R-:W0:Y:S02]  /*01e0*/  UTCATOMSWS.FIND_AND_SET.ALIGN UP1, UR5, UR5 ;  /* 0x00000005000575e3 */ /* 0x000e240008020800 */
[----:B0-----:R-:W-:-:S04]  /*01f0*/  PLOP3.LUT P0, PT, PT, PT, UP1, 0x80, 0x8 ;  /* 0x000000000008781c */ /* 0x001fc80003f0f018 */
[----:B------:R-:W-:-:S04]  /*0200*/  SEL R0, RZ, 0xffffffff, !P0 ;  /* 0xffffffffff007807 */ /* 0x000fc80004000000 */
[----:B------:R-:W-:Y:S01]  /*0210*/  ISETP.NE.AND P0, PT, R0, RZ, PT ;  /* 0x000000ff0000720c */ /* 0x000fe20003f05270 */
[----:B------:R-:W-:-:S12]  /*0220*/  IMAD.U32 R0, RZ, RZ, UR5 ;  /* 0x00000005ff007e24 */ /* 0x000fd8000f8e00ff */
[----:B------:R-:W-:Y:S05]  /*0230*/  @!P0 BRA `(.L_x_4) ;  /* 0xfffffffc00dc8947 */ /* 0x000fea000383ffff */
.L_x_3:
[C---:B------:R-:W-:Y:S01]  /*0240*/  VIADD R3, R0.reuse, 0x10 ;  /* 0x0000001000037836 */ /* 0x040fe20000000000 */
[----:B------:R-:W-:Y:S01]  /*0250*/  UMOV UR5, 0x50 ;  /* 0x0000005000057882 */ /* 0x000fe20000000000 */
[----:B------:R-:W-:Y:S01]  /*0260*/  SHF.L.U32 R2, R5, R0, RZ ;  /* 0x0000000005027219 */ /* 0x000fe200000006ff */
[----:B------:R-:W-:Y:S01]  /*0270*/  ULEA UR5, UR6, UR5, 0x18 ;  /* 0x0000000506057291 */ /* 0x000fe2000f8ec0ff */
[----:B------:R-:W-:Y:S01]  /*0280*/  IMAD.SHL.U32 R0, R0, 0x20, RZ ;  /* 0x0000002000007824 */ /* 0x000fe200078e00ff */
[----:B------:R-:W-:-:S04]  /*0290*/  SHF.L.U32 R3, R4, R3, RZ ;  /* 0x0000000304037219 */ /* 0x000fc800000006ff */
[----:B------:R-:W-:-:S05]  /*02a0*/  LOP3.LUT R2, R3, R2, RZ, 0xfc, !PT ;  /* 0x0000000203027212 */ /* 0x000fca00078efcff */
[----:B------:R0:W-:Y:S04]  /*02b0*/  ATOMS.OR RZ, [UR5], R2 ;  /* 0x00000002ffff798c */ /* 0x0001e8000b000005 */
[----:B------:R0:W-:Y:S01]  /*02c0*/  STS [UR4], R0 ;  /* 0x00000000ff007988 */ /* 0x0001e20008000804 */
[----:B------:R-:W-:Y:S05]  /*02d0*/  BRA `(.L_x_2) ;  /* 0x0000000000107947 */ /* 0x000fea0003800000 */
.L_x_1:
[----:B------:R-:W-:Y:S01]  /*02e0*/  IMAD.MOV.U32 R0, RZ, RZ, -0x1 ;  /* 0xffffffffff007424 */ /* 0x000fe200078e00ff */
[----:B------:R-:W-:-:S04]  /*02f0*/  MOV R2, 0x320 ;  /* 0x0000032000027802 */ /* 0x000fc80000000f00 */
[----:B------:R0:W-:Y:S03]  /*0300*/  STS [UR4], R0 ;  /* 0x00000000ff007988 */ /* 0x0001e60008000804 */
[----:B0-----:R-:W-:Y:S05]  /*0310*/  CALL.REL.NOINC `($__internal_1_$__cuda_sm10x_tcgen05_guardrail_trap_phase_invalid_during_alloc) ;  /* 0x0000015c00407944 */ /* 0x001fea0003c00000 */
.L_x_2:
[----:B------:R-:W-:Y:S05]  /*0320*/  WARPSYNC.ALL ;  /* 0x0000000000007948 */ /* 0x000fea0003800000 */
[----:B------:R-:W-:Y:S01]  /*0330*/  NOP ;  /* 0x0000000000007918 */ /* 0x000fe20000000000 */
.L_x_0:
[----:B------:R-:W1:Y:S01]  /*0340*/  S2UR UR6, SR_CgaCtaId ;  /* 0x00000000000679c3 */ /* 0x000e620000008800 */
[----:B0-----:R-:W0:Y:S01]  /*0350*/  S2R R0, SR_TID.X ;  /* 0x0000000000007919 */ /* 0x001e220000002100 */
[----:B------:R-:W-:Y:S01]  /*0360*/  UMOV UR13, 0x400 ;  /* 0x00000400000d7882 */ /* 0x000fe20000000000 */
[----:B------:R-:W2:Y:S01]  /*0370*/  LDCU.64 UR8, c[0x0][0x3b0] ;  /* 0x00007600ff0877ac */ /* 0x000ea20008000a00 */
[----:B------:R-:W3:Y:S04]  /*0380*/  LDCU.64 UR4, c[0x0][0x3b0] ;  /* 0x00007600ff0477ac */ /* 0x000ee80008000a00 */
[----:B------:R-:W4:Y:S01]  /*0390*/  S2UR UR14, SR_CTAID.X ;  /* 0x00000000000e79c3 */ /* 0x000f220000002500 */
[----:B------:R-:W0:Y:S07]  /*03a0*/  LDCU.64 UR38, c[0x0][0x358] ;  /* 0x00006b00ff2677ac */ /* 0x000e2e0008000a00 */
[----:B------:R-:W2:Y:S01]  /*03b0*/  S2UR UR15, SR_CTAID.Y ;  /* 0x00000000000f79c3 */ /* 0x000ea20000002600 */
[----:B-1----:R-:W-:-:S07]  /*03c0*/  ULEA UR13, UR6, UR13, 0x18 ;  /* 0x0000000d060d7291 */ /* 0x002fce000f8ec0ff */
[----:B------:R-:W-:Y:S08]  /*03d0*/  BAR.SYNC.DEFER_BLOCKING 0x0 ;  /* 0x0000000000007b1d */ /* 0x000ff00000010000 */
[----:B------:R-:W1:Y:S01]  /*03e0*/  LDC.64 R6, c[0x0][0x380] ;  /* 0x0000e000ff067b82 */ /* 0x000e620000000a00 */
[----:B----4-:R-:W-:-:S06]  /*03f0*/  USHF.L.U32 UR14, UR14, 0x7, URZ ;  /* 0x000000070e0e7899 */ /* 0x010fcc00080006ff */
[----:B------:R-:W-:Y:S01]  /*0400*/  IMAD.U32 R133, RZ, RZ, UR14 ;  /* 0x0000000eff857e24 */ /* 0x000fe2000f8e00ff */
[----:B------:R-:W4:Y:S01]  /*0410*/  LDC.64 R250, c[0x0][0x380] ;  /* 0x0000e000fffa7b82 */ /* 0x000f220000000a00 */
[----:B--2---:R-:W-:Y:S02]  /*0420*/  UIMAD UR8, UR15, UR8, URZ ;  /* 0x000000080f0872a4 */ /* 0x004fe4000f8e02ff */
[----:B---3--:R-:W-:Y:S01]  /*0430*/  UIMAD UR4, UR15, UR4, URZ ;  /* 0x000000040f0472a4 */ /* 0x008fe2000f8e02ff */
[----:B0-----:R-:W-:Y:S01]  /*0440*/  LOP3.LUT R133, R133, 0x7f, R0, 0xf8, !PT ;  /* 0x0000007f85857812 */ /* 0x001fe200078ef800 */
[----:B------:R-:W-:-:S03]  /*0450*/  USHF.R.S32.HI UR7, URZ, 0x1f, UR8 ;  /* 0x0000001fff077899 */ /* 0x000fc60008011408 */
[----:B------:R-:W0:Y:S01]  /*0460*/  LDC R44, c[0x0][0x3b8] ;  /* 0x0000ee00ff2c7b82 */ /* 0x000e220000000800 */
[C---:B------:R-:W-:Y:S01]  /*0470*/  IMAD R5, R133.reuse, UR9, RZ ;  /* 0x0000000985057c24 */ /* 0x040fe2000f8e02ff */
[----:B------:R-:W2:Y:S01]  /*0480*/  LDS R132, [UR13] ;  /* 0x0000000dff847984 */ /* 0x000ea20008000800 */
[----:B------:R-:W-:Y:S01]  /*0490*/  IMAD R3, R133, UR5, RZ ;  /* 0x0000000585037c24 */ /* 0x000fe2000f8e02ff */
[----:B------:R-:W-:Y:S02]  /*04a0*/  USHF.R.S32.HI UR5, URZ, 0x1f, UR4 ;  /* 0x0000001fff057899 */ /* 0x000fe40008011404 */
[----:B------:R-:W-:Y:S02]  /*04b0*/  SHF.R.S32.HI R4, RZ, 0x1f, R5 ;  /* 0x0000001fff047819 */ /* 0x000fe40000011405 */
[----:B-1----:R-:W-:Y:S02]  /*04c0*/  IADD3 R2, P3, P2, R5, UR8, R6 ;  /* 0x0000000805027c10 */ /* 0x002fe4000fa7e006 */
[----:B------:R-:W-:-:S02]  /*04d0*/  SHF.R.S32.HI R0, RZ, 0x1f, R3 ;  /* 0x0000001fff007819 */ /* 0x000fc40000011403 */
[----:B----4-:R-:W-:Y:S01]  /*04e0*/  IADD3 R250, P0, P1, R3, UR4, R250 ;  /* 0x0000000403fa7c10 */ /* 0x010fe2000f91e0fa */
[----:B------:R-:W1:Y:S01]  /*04f0*/  LDCU UR4, c[0x0][0x3c8] ;  /* 0x00007900ff0477ac */ /* 0x000e620008000800 */
[----:B------:R-:W-:Y:S01]  /*0500*/  IADD3.X R3, PT, PT, R4, UR7, R7, P3, P2 ;  /* 0x0000000704037c10 */ /* 0x000fe20009fe4407 */
[----:B------:R-:W-:Y:S01]  /*0510*/  BAR.SYNC.DEFER_BLOCKING 0x0 ;  /* 0x0000000000007b1d */ /* 0x000fe20000010000 */
[----:B------:R-:W-:Y:S01]  /*0520*/  IADD3.X R0, PT, PT, R0, UR5, R251, P0, P1 ;  /* 0x0000000500007c10 */ /* 0x000fe200087e24fb */
[C---:B0-----:R-:W-:Y:S02]  /*0530*/  IMAD.SHL.U32 R5, R44.reuse, 0x8, RZ ;  /* 0x000000082c057824 */ /* 0x041fe400078e00ff */
[C---:B------:R-:W-:Y:S02]  /*0540*/  IMAD R93, R44.reuse, 0x7f, RZ ;  /* 0x0000007f2c5d7824 */ /* 0x040fe400078e02ff */
[C---:B------:R-:W-:Y:S02]  /*0550*/  IMAD.SHL.U32 R7, R44.reuse, 0x10, RZ ;  /* 0x000000102c077824 */ /* 0x040fe400078e00ff */
[----:B------:R-:W-:-:S02]  /*0560*/  IMAD R9, R44, 0x18, RZ ;  /* 0x000000182c097824 */ /* 0x000fc400078e02ff */
[C---:B------:R-:W-:Y:S02]  /*0570*/  IMAD.SHL.U32 R11, R44.reuse, 0x20, RZ ;  /* 0x000000202c0b7824 */ /* 0x040fe400078e00ff */
[C---:B------:R-:W-:Y:S01]  /*0580*/  IMAD R13, R44.reuse, 0x28, RZ ;  /* 0x000000282c0d7824 */ /* 0x040fe200078e02ff */
[-C--:B------:R-:W-:Y:S01]  /*0590*/  IADD3 R92, P3, PT, R93, R250.reuse, RZ ;  /* 0x000000fa5d5c7210 */ /* 0x080fe20007f7e0ff */
[C---:B------:R-:W-:Y:S01]  /*05a0*/  IMAD R15, R44.reuse, 0x30, RZ ;  /* 0x000000302c0f7824 */ /* 0x040fe200078e02ff */
[-C--:B------:R-:W-:Y:S01]  /*05b0*/  IADD3 R4, P1, PT, R7, R250.reuse, RZ ;  /* 0x000000fa07047210 */ /* 0x080fe20007f3e0ff */
[C---:B------:R-:W-:Y:S01]  /*05c0*/  IMAD R17, R44.reuse, 0x38, RZ ;  /* 0x000000382c117824 */ /* 0x040fe200078e02ff */
[-C--:B------:R-:W-:Y:S01]  /*05d0*/  IADD3 R6, P0, PT, R9, R250.reuse, RZ ;  /* 0x000000fa09067210 */ /* 0x080fe20007f1e0ff */
[C---:B------:R-:W-:Y:S02]  /*05e0*/  IMAD.SHL.U32 R19, R44.reuse, 0x40, RZ ;  /* 0x000000402c137824 */ /* 0x040fe400078e00ff */
[C---:B------:R-:W-:Y:S01]  /*05f0*/  IMAD R21, R44.reuse, 0x48, RZ ;  /* 0x000000482c157824 */ /* 0x040fe200078e02ff */
[----:B------:R0:W5:Y:S01]  /*0600*/  LDG.E.U8 R252, desc[UR38][R2.64] ;  /* 0x0000002602fc7981 */ /* 0x000162000c1e1100 */
[-C--:B------:R-:W-:Y:S01]  /*0610*/  IADD3 R8, P6, PT, R11, R250.reuse, RZ ;  /* 0x000000fa0b087210 */ /* 0x080fe20007fde0ff */
[C---:B------:R-:W-:Y:S01]  /*0620*/  IMAD R23, R44.reuse, 0x50, RZ ;  /* 0x000000502c177824 */ /* 0x040fe200078e02ff */
[-C--:B------:R-:W-:Y:S01]  /*0630*/  IADD3 R10, P5, PT, R13, R250.reuse, RZ ;  /* 0x000000fa0d0a7210 */ /* 0x080fe20007fbe0ff */
[C---:B------:R-:W-:Y:S01]  /*0640*/  IMAD R25, R44.reuse, 0x58, RZ ;  /* 0x000000582c197824 */ /* 0x040fe200078e02ff */
[-C--:B------:R-:W-:Y:S01]  /*0650*/  IADD3 R12, P4, PT, R15, R250.reuse, RZ ;  /* 0x000000fa0f0c7210 */ /* 0x080fe20007f9e0ff */
[----:B------:R-:W-:Y:S01]  /*0660*/  IMAD R27, R44, 0x60, RZ ;  /* 0x000000602c1b7824 */ /* 0x000fe200078e02ff */
[----:B--2---:R2:W-:Y:S01]  /*0670*/  STL.64 [R1+0x280], R132 ;  /* 0x0002808401007387 */ /* 0x0045e20000100a00 */
[----:B0-----:R-:W-:-:S02]  /*0680*/  IADD3 R2, P2, PT, R5, R250, RZ ;  /* 0x000000fa05027210 */ /* 0x001fc40007f5e0ff */
[-C--:B------:R-:W-:Y:S02]  /*0690*/  LEA.HI.X.SX32 R93, R93, R0.reuse, 0x1, P3 ;  /* 0x000000005d5d7211 */ /* 0x080fe400018f0eff */
[-C--:B------:R-:W-:Y:S02]  /*06a0*/  LEA.HI.X.SX32 R3, R5, R0.reuse, 0x1, P2 ;  /* 0x0000000005037211 */ /* 0x080fe400010f0eff */
[----:B------:R-:W-:Y:S01]  /*06b0*/  LEA.HI.X.SX32 R5, R7, R0, 0x1, P1 ;  /* 0x0000000007057211 */ /* 0x000fe200008f0eff */
[C---:B------:R-:W-:Y:S01]  /*06c0*/  IMAD R33, R44.reuse, 0x9, RZ ;  /* 0x000000092c217824 */ /* 0x040fe200078e02ff */
[----:B------:R-:W-:Y:S01]  /*06d0*/  IADD3 R14, P3, PT, R17, R250, RZ ;  /* 0x000000fa110e7210 */ /* 0x000fe20007f7e0ff */
[C---:B------:R-:W-:Y:S01]  /*06e0*/  IMAD R35, R44.reuse, 0x11, RZ ;  /* 0x000000112c237824 */ /* 0x040fe200078e02ff */
[----:B------:R-:W-:Y:S01]  /*06f0*/  LEA.HI.X.SX32 R7, R9, R0, 0x1, P0 ;  /* 0x0000000009077211 */ /* 0x000fe200000f0eff */
[C---:B------:R-:W-:Y:S01]  /*0700*/  IMAD R37, R44.reuse, 0x19, RZ ;  /* 0x000000192c257824 */ /* 0x040fe200078e02ff */
[----:B------:R-:W-:Y:S01]  /*0710*/  IADD3 R16, P2, PT, R19, R250, RZ ;  /* 0x000000fa13107210 */ /* 0x000fe20007f5e0ff */
[C---:B------:R-:W-:Y:S01]  /*0720*/  IMAD R49, R44.reuse, 0x49, RZ ;  /* 0x000000492c317824 */ /* 0x040fe200078e02ff */
[----:B------:R-:W-:Y:S01]  /*0730*/  LEA.HI.X.SX32 R9, R11, R0, 0x1, P6 ;  /* 0x000000000b097211 */ /* 0x000fe200030f0eff */
[C---:B------:R-:W-:Y:S01]  /*0740*/  IMAD R51, R44.reuse, 0x51, RZ ;  /* 0x000000512c337824 */ /* 0x040fe200078e02ff */
[----:B------:R-:W-:Y:S01]  /*0750*/  IADD3 R18, P1, PT, R21, R250, RZ ;  /* 0x000000fa15127210 */ /* 0x000fe20007f3e0ff */
[C---:B------:R-:W-:Y:S01]  /*0760*/  IMAD.SHL.U32 R63, R44.reuse, 0x2, RZ ;  /* 0x000000022c3f7824 */ /* 0x040fe200078e00ff */
        /* <DEDUP_REMOVED lines=12> */
[-C--:B------:R-:W-:Y:S01]  /*0830*/  LEA.HI.X.SX32 R17, R19, R0.reuse, 0x1, P2 ;  /* 0x0000000013117211 */ /* 0x080fe200010f0eff */
[C---:B------:R-:W-:Y:S01]  /*0840*/  IMAD R43, R44.reuse, 0x31, RZ ;  /* 0x000000312c2b7824 */ /* 0x040fe200078e02ff */
[-C--:B------:R-:W-:Y:S01]  /*0850*/  LEA.HI.X.SX32 R19, R21, R0.reuse, 0x1, P1 ;  /* 0x0000000015137211 */ /* 0x080fe200008f0eff */
[C---:B------:R-:W-:Y:S01]  /*0860*/  IMAD R45, R44.reuse, 0x39, RZ ;  /* 0x000000392c2d7824 */ /* 0x040fe200078e02ff */
[----:B------:R-:W-:Y:S01]  /*0870*/  LEA.HI.X.SX32 R21, R23, R0, 0x1, P0 ;  /* 0x0000000017157211 */ /* 0x000fe200000f0eff */
[C---:B------:R-:W-:Y:S01]  /*0880*/  IMAD R47, R44.reuse, 0x41, RZ ;  /* 0x000000412c2f7824 */ /* 0x040fe200078e02ff */
[----:B------:R-:W-:Y:S01]  /*0890*/  IADD3 R32, P0, PT, R33, R250, RZ ;  /* 0x000000fa21207210 */ /* 0x000fe20007f1e0ff */
[C---:B------:R-:W-:Y:S01]  /*08a0*/  IMAD R53, R44.reuse, 0x59, RZ ;  /* 0x000000592c357824 */ /* 0x040fe200078e02ff */
[----:B------:R-:W-:Y:S01]  /*08b0*/  LEA.HI.X.SX32 R23, R25, R0, 0x1, P6 ;  /* 0x0000000019177211 */ /* 0x000fe200030f0eff */
[----:B------:R-:W-:Y:S01]  /*08c0*/  IMAD R55, R44, 0x61, RZ ;  /* 0x000000612c377824 */ /* 0x000fe200078e02ff */
[----:B--2---:R-:W-:Y:S01]  /*08d0*/  IADD3 R132, P1, PT, R250, R44, RZ ;  /* 0x0000002cfa847210 */ /* 0x004fe20007f3e0ff */
        /* <DEDUP_REMOVED lines=9> */
[CC--:B------:R-:W-:Y:S01]  /*0970*/  LEA.HI.X.SX32 R133, R44.reuse, R0.reuse, 0x1, P1 ;  /* 0x000000002c857211 */ /* 0x0c0fe200008f0eff */
[C---:B------:R-:W-:Y:S01]  /*0980*/  IMAD R71, R44.reuse, 0x22, RZ ;  /* 0x000000222c477824 */ /* 0x040fe200078e02ff */
[----:B------:R-:W-:Y:S01]  /*0990*/  LEA.HI.X.SX32 R35, R35, R0, 0x1, P6 ;  /* 0x0000000023237211 */ /* 0x000fe200030f0eff */
[C---:B------:R-:W-:Y:S01]  /*09a0*/  IMAD R73, R44.reuse, 0x2a, RZ ;  /* 0x0000002a2c497824 */ /* 0x040fe200078e02ff */
[----:B------:R-:W-:Y:S01]  /*09b0*/  IADD3 R48, P6, PT, R49, R250, RZ ;  /* 0x000000fa31307210 */ /* 0x000fe20007fde0ff */
[C---:B------:R-:W-:Y:S01]  /*09c0*/  IMAD R75, R44.reuse, 0x32, RZ ;  /* 0x000000322c4b7824 */ /* 0x040fe200078e02ff */
[----:B------:R-:W-:Y:S01]  /*09d0*/  LEA.HI.X.SX32 R37, R37, R0, 0x1, P5 ;  /* 0x0000000025257211 */ /* 0x000fe200028f0eff */
[----:B------:R-:W-:Y:S01]  /*09e0*/  IMAD R77, R44, 0x3a, RZ ;  /* 0x0000003a2c4d7824 */ /* 0x000fe200078e02ff */
[----:B------:R-:W-:Y:S01]  /*09f0*/  IADD3 R50, P5, PT, R51, R250, RZ ;  /* 0x000000fa33327210 */ /* 0x000fe20007fbe0ff */
[----:B------:R0:W-:Y:S01]  /*0a00*/  STL.64 [R1+0x290], R32 ;  /* 0x0002902001007387 */ /* 0x0001e20000100a00 */
[----:B------:R-:W-:-:S02]  /*0a10*/  LEA.HI.X.SX32 R49, R49, R0, 0x1, P6 ;  /* 0x0000000031317211 */ /* 0x000fc400030f0eff */
[----:B------:R-:W-:Y:S01]  /*0a20*/  LEA.HI.X.SX32 R51, R51, R0, 0x1, P5 ;  /* 0x0000000033337211 */ /* 0x000fe200028f0eff */
[----:B------:R2:W-:Y:S01]  /*0a30*/  STL.64 [R1+0x10], R132 ;  /* 0x0000108401007387 */ /* 0x0005e20000100a00 */
[-C--:B------:R-:W-:Y:S02]  /*0a40*/  IADD3 R62, P5, PT, R65, R250.reuse, RZ ;  /* 0x000000fa413e7210 */ /* 0x080fe40007fbe0ff */
[-C--:B------:R-:W-:Y:S01]  /*0a50*/  IADD3 R26, P4, PT, R29, R250.reuse, RZ ;  /* 0x000000fa1d1a7210 */ /* 0x080fe20007f9e0ff */
[C---:B------:R-:W-:Y:S01]  /*0a60*/  IMAD R79, R44.reuse, 0x42, RZ ;  /* 0x000000422c4f7824 */ /* 0x040fe200078e02ff */
[-C--:B------:R-:W-:Y:S01]  /*0a70*/  IADD3 R28, P3, PT, R31, R250.reuse, RZ ;  /* 0x000000fa1f1c7210 */ /* 0x080fe20007f7e0ff */
[C---:B------:R-:W-:Y:S01]  /*0a80*/  IMAD R81, R44.reuse, 0x4a, RZ ;  /* 0x0000004a2c517824 */ /* 0x040fe200078e02ff */
[-C--:B------:R-:W-:Y:S01]  /*0a90*/  IADD3 R30, P2, PT, R61, R250.reuse, RZ ;  /* 0x000000fa3d1e7210 */ /* 0x080fe20007f5e0ff */
[----:B0-----:R-:W3:Y:S01]  /*0aa0*/  LDL.LU.64 R32, [R1+0x10] ;  /* 0x0000100001207983 */ /* 0x001ee20000300a00 */
[----:B--2---:R-:W-:Y:S01]  /*0ab0*/  IADD3 R132, P6, PT, R63, R250, RZ ;  /* 0x000000fa3f847210 */ /* 0x004fe20007fde0ff */
[----:B------:R-:W-:-:S02]  /*0ac0*/  IMAD R83, R44, 0x52, RZ ;  /* 0x000000522c537824 */ /* 0x000fc400078e02ff */
[C---:B------:R-:W-:Y:S01]  /*0ad0*/  IMAD R85, R44.reuse, 0x5a, RZ ;  /* 0x0000005a2c557824 */ /* 0x040fe200078e02ff */
[-C--:B------:R-:W-:Y:S01]  /*0ae0*/  LEA.HI.X.SX32 R133, R63, R0.reuse, 0x1, P6 ;  /* 0x000000003f857211 */ /* 0x080fe200030f0eff */
[C---:B------:R-:W-:Y:S01]  /*0af0*/  IMAD R87, R44.reuse, 0x62, RZ ;  /* 0x000000622c577824 */ /* 0x040fe200078e02ff */
[----:B------:R-:W-:Y:S01]  /*0b00*/  LEA.HI.X.SX32 R63, R65, R0, 0x1, P5 ;  /* 0x00000000413f7211 */ /* 0x000fe200028f0eff */
[C---:B------:R-:W-:Y:S02]  /*0b10*/  IMAD R89, R44.reuse, 0x6a, RZ ;  /* 0x0000006a2c597824 */ /* 0x040fe400078e02ff */
[C---:B------:R-:W-:Y:S01]  /*0b20*/  IMAD R91, R44.reuse, 0x72, RZ ;  /* 0x000000722c5b7824 */ /* 0x040fe200078e02ff */
[----:B------:R-:W-:Y:S04]  /*0b30*/  STL.64 [R1+0x8], R132 ;  /* 0x0000088401007387 */ /* 0x000fe80000100a00 */
[----:B------:R0:W-:Y:S01]  /*0b40*/  STL.64 [R1+0x288], R62 ;  /* 0x0002883e01007387 */ /* 0x0001e20000100a00 */
[----:B------:R-:W-:-:S02]  /*0b50*/  IMAD R104, R44, 0x7a, RZ ;  /* 0x0000007a2c687824 */ /* 0x000fc400078e02ff */
[C---:B------:R-:W-:Y:S02]  /*0b60*/  IMAD R95, R44.reuse, 0x3, RZ ;  /* 0x000000032c5f7824 */ /* 0x040fe400078e02ff */
[C---:B------:R-:W-:Y:S02]  /*0b70*/  IMAD R97, R44.reuse, 0xb, RZ ;  /* 0x0000000b2c617824 */ /* 0x040fe400078e02ff */
[C---:B------:R-:W-:Y:S02]  /*0b80*/  IMAD R99, R44.reuse, 0x13, RZ ;  /* 0x000000132c637824 */ /* 0x040fe400078e02ff */
[C---:B------:R-:W-:Y:S02]  /*0b90*/  IMAD R101, R44.reuse, 0x1b, RZ ;  /* 0x0000001b2c657824 */ /* 0x040fe400078e02ff */
[----:B------:R-:W-:Y:S01]  /*0ba0*/  IMAD R114, R44, 0x23, RZ ;  /* 0x000000232c727824 */ /* 0x000fe200078e02ff */
[----:B0-----:R-:W2:Y:S01]  /*0bb0*/  LDL.LU.64 R62, [R1+0x8] ;  /* 0x00000800013e7983 */ /* 0x001ea20000300a00 */
[----:B------:R-:W-:-:S02]  /*0bc0*/  LEA.HI.X.SX32 R27, R29, R0, 0x1, P4 ;  /* 0x000000001d1b7211 */ /* 0x000fc400020f0eff */
        /* <DEDUP_REMOVED lines=9> */
[C---:B------:R-:W-:Y:S02]  /*0c60*/  IMAD R111, R44.reuse, 0x4b, RZ ;  /* 0x0000004b2c6f7824 */ /* 0x040fe400078e02ff */
[----:B------:R-:W-:-:S02]  /*0c70*/  IMAD R113, R44, 0x53, RZ ;  /* 0x000000532c717824 */ /* 0x000fc400078e02ff */
[C---:B------:R-:W-:Y:S02]  /*0c80*/  IMAD R115, R44.reuse, 0x5b, RZ ;  /* 0x0000005b2c737824 */ /* 0x040fe400078e02ff */
[C---:B------:R-:W-:Y:S02]  /*0c90*/  IMAD R117, R44.reuse, 0x63, RZ ;  /* 0x000000632c757824 */ /* 0x040fe400078e02ff */
[C---:B------:R-:W-:Y:S02]  /*0ca0*/  IMAD R119, R44.reuse, 0x6b, RZ ;  /* 0x0000006b2c777824 */ /* 0x040fe400078e02ff */
[C---:B------:R-:W-:Y:S02]  /*0cb0*/  IMAD R121, R44.reuse, 0x73, RZ ;  /* 0x000000732c797824 */ /* 0x040fe400078e02ff */
[C---:B------:R-:W-:Y:S02]  /*0cc0*/  IMAD R123, R44.reuse, 0x7b, RZ ;  /* 0x0000007b2c7b7824 */ /* 0x040fe400078e02ff */
[----:B------:R-:W-:-:S02]  /*0cd0*/  IMAD.SHL.U32 R125, R44, 0x4, RZ ;  /* 0x000000042c7d7824 */ /* 0x000fc400078e00ff */
[C---:B------:R-:W-:Y:S02]  /*0ce0*/  IMAD R127, R44.reuse, 0xc, RZ ;  /* 0x0000000c2c7f7824 */ /* 0x040fe400078e02ff */
[C---:B------:R-:W-:Y:S02]  /*0cf0*/  IMAD R129, R44.reuse, 0x14, RZ ;  /* 0x000000142c817824 */ /* 0x040fe400078e02ff */
[C---:B------:R-:W-:Y:S02]  /*0d00*/  IMAD R131, R44.reuse, 0x1c, RZ ;  /* 0x0000001c2c837824 */ /* 0x040fe400078e02ff */
[C---:B------:R-:W-:Y:S02]  /*0d10*/  IMAD R135, R44.reuse, 0x24, RZ ;  /* 0x000000242c877824 */ /* 0x040fe400078e02ff */
[C---:B------:R-:W-:Y:S02]  /*0d20*/  IMAD R137, R44.reuse, 0x2c, RZ ;  /* 0x0000002c2c897824 */ /* 0x040fe400078e02ff */
[----:B------:R-:W-:-:S02]  /*0d30*/  IMAD R139, R44, 0x34, RZ ;  /* 0x000000342c8b7824 */ /* 0x000fc400078e02ff */
        /* <DEDUP_REMOVED lines=55> */
[----:B------:R-:W-:Y:S01]  /*10b0*/  IMAD R251, R44, 0x77, RZ ;  /* 0x000000772cfb7824 */ /* 0x000fe200078e02ff */
[-C--:B------:R-:W-:Y:S01]  /*10c0*/  IADD3 R44, P1, PT, R45, R250.reuse, RZ ;  /* 0x000000fa2d2c7210 */ /* 0x080fe20007f3e0ff */
[----:B------:R-:W5:Y:S01]  /*10d0*/  LDG.E.U8 R2, desc[UR38][R2.64] ;  /* 0x0000002602027981 */ /* 0x000f62000c1e1100 */
[----:B------:R-:W-:Y:S02]  /*10e0*/  IADD3 R46, P0, PT, R47, R250, RZ ;  /* 0x000000fa2f2e7210 */ /* 0x000fe40007f1e0ff */
[----:B------:R-:W-:Y:S01]  /*10f0*/  LEA.HI.X.SX32 R39, R39, R0, 0x1, P4 ;  /* 0x0000000027277211 */ /* 0x000fe200020f0eff */
[----:B------:R-:W5:Y:S01]  /*1100*/  LDG.E.U8 R4, desc[UR38][R4.64] ;  /* 0x0000002604047981 */ /* 0x000f62000c1e1100 */
[----:B------:R-:W-:Y:S02]  /*1110*/  IADD3 R52, P4, PT, R53, R250, RZ ;  /* 0x000000fa35347210 */ /* 0x000fe40007f9e0ff */
[----:B------:R-:W-:Y:S01]  /*1120*/  LEA.HI.X.SX32 R41, R41, R0, 0x1, P3 ;  /* 0x0000000029297211 */ /* 0x000fe200018f0eff */
[----:B------:R-:W5:Y:S01]  /*1130*/  LDG.E.U8 R16, desc[UR38][R16.64] ;  /* 0x0000002610107981 */ /* 0x000f62000c1e1100 */
[----:B------:R-:W-:-:S02]  /*1140*/  IADD3 R54, P3, PT, R55, R250, RZ ;  /* 0x000000fa37367210 */ /* 0x000fc40007f7e0ff */
[----:B------:R-:W-:Y:S01]  /*1150*/  LEA.HI.X.SX32 R43, R43, R0, 0x1, P2 ;  /* 0x000000002b2b7211 */ /* 0x000fe200010f0eff */
        /* <DEDUP_REMOVED lines=49> */
[-C--:B------:R-:W-:Y:S02]  /*1470*/  IADD3 R90, P5, PT, R104, R250.reuse, RZ ;  /* 0x000000fa685a7210 */ /* 0x080fe40007fbe0ff */
[----:B------:R-:W-:Y:S01]  /*1480*/  IADD3 R132, P4, PT, R95, R250, RZ ;  /* 0x000000fa5f847210 */ /* 0x000fe20007f9e0ff */
[----:B------:R-:W5:Y:S01]  /*1490*/  LDG.E.U8 R55, desc[UR38][R54.64] ;  /* 0x0000002636377981 */ /* 0x000f62000c1e1100 */
[----:B------:R-:W-:-:S02]  /*14a0*/  LEA.HI.X.SX32 R83, R85, R0, 0x1, P2 ;  /* 0x0000000055537211 */ /* 0x000fc400010f0eff */
[----:B------:R-:W-:Y:S01]  /*14b0*/  IADD3 R94, P3, PT, R97, R250, RZ ;  /* 0x000000fa615e7210 */ /* 0x000fe20007f7e0ff */
[----:B------:R-:W5:Y:S01]  /*14c0*/  LDG.E.U8 R57, desc[UR38][R56.64] ;  /* 0x0000002638397981 */ /* 0x000f62000c1e1100 */
[-C--:B------:R-:W-:Y:S02]  /*14d0*/  LEA.HI.X.SX32 R85, R87, R0.reuse, 0x1, P1 ;  /* 0x0000000057557211 */ /* 0x080fe400008f0eff */
[----:B------:R-:W-:Y:S01]  /*14e0*/  LEA.HI.X.SX32 R87, R89, R0, 0x1, P0 ;  /* 0x0000000059577211 */ /* 0x000fe200000f0eff */
[----:B------:R-:W5:Y:S01]  /*14f0*/  LDG.E.U8 R59, desc[UR38][R58.64] ;  /* 0x000000263a3b7981 */ /* 0x000f62000c1e1100 */
[----:B------:R-:W-:Y:S02]  /*1500*/  IADD3 R96, P2, PT, R99, R250, RZ ;  /* 0x000000fa63607210 */ /* 0x000fe40007f5e0ff */
[----:B------:R-:W-:Y:S01]  /*1510*/  LEA.HI.X.SX32 R89, R91, R0, 0x1, P6 ;  /* 0x000000005b597211 */ /* 0x000fe200030f0eff */
[----:B------:R-:W5:Y:S01]  /*1520*/  LDG.E.U8 R61, desc[UR38][R60.64] ;  /* 0x000000263c3d7981 */ /* 0x000f62000c1e1100 */
[----:B------:R-:W-:-:S02]  /*1530*/  IADD3 R98, P1, PT, R101, R250, RZ ;  /* 0x000000fa65627210 */ /* 0x000fc40007f3e0ff */
[-C--:B------:R-:W-:Y:S01]  /*1540*/  LEA.HI.X.SX32 R91, R104, R0.reuse, 0x1, P5 ;  /* 0x00000000685b7211 */ /* 0x080fe200028f0eff */
[----:B------:R-:W5:Y:S01]  /*1550*/  LDG.E.U8 R64, desc[UR38][R64.64] ;  /* 0x0000002640407981 */ /* 0x000f62000c1e1100 */
[----:B------:R-:W-:Y:S02]  /*1560*/  LEA.HI.X.SX32 R133, R95, R0, 0x1, P4 ;  /* 0x000000005f857211 */ /* 0x000fe400020f0eff */
[-C--:B------:R-:W-:Y:S01]  /*1570*/  IADD3 R100, P0, PT, R114, R250.reuse, RZ ;  /* 0x000000fa72647210 */ /* 0x080fe20007f1e0ff */
[----:B------:R-:W5:Y:S01]  /*1580*/  LDG.E.U8 R66, desc[UR38][R66.64] ;  /* 0x0000002642427981 */ /* 0x000f62000c1e1100 */
[-C--:B------:R-:W-:Y:S02]  /*1590*/  IADD3 R102, P6, PT, R103, R250.reuse, RZ ;  /* 0x000000fa67667210 */ /* 0x080fe40007fde0ff */
[-C--:B------:R-:W-:Y:S01]  /*15a0*/  IADD3 R104, P5, PT, R105, R250.reuse, RZ ;  /* 0x000000fa69687210 */ /* 0x080fe20007fbe0ff */
[----:B------:R-:W5:Y:S01]  /*15b0*/  LDG.E.U8 R5, desc[UR38][R132.64] ;  /* 0x0000002684057981 */ /* 0x000f62000c1e1100 */
[----:B------:R-:W-:-:S02]  /*15c0*/  IADD3 R106, P4, PT, R107, R250, RZ ;  /* 0x000000fa6b6a7210 */ /* 0x000fc40007f9e0ff */
[----:B------:R-:W-:Y:S01]  /*15d0*/  LEA.HI.X.SX32 R95, R97, R0, 0x1, P3 ;  /* 0x00000000615f7211 */ /* 0x000fe200018f0eff */
[----:B------:R-:W5:Y:S01]  /*15e0*/  LDG.E.U8 R68, desc[UR38][R68.64] ;  /* 0x0000002644447981 */ /* 0x000f62000c1e1100 */
[----:B------:R-:W-:Y:S02]  /*15f0*/  IADD3 R108, P3, PT, R109, R250, RZ ;  /* 0x000000fa6d6c7210 */ /* 0x000fe40007f7e0ff */
[-C--:B------:R-:W-:Y:S01]  /*1600*/  LEA.HI.X.SX32 R97, R99, R0.reuse, 0x1, P2 ;  /* 0x0000000063617211 */ /* 0x080fe200010f0eff */
[----:B------:R-:W5:Y:S01]  /*1610*/  LDG.E.U8 R70, desc[UR38][R70.64] ;  /* 0x0000002646467981 */ /* 0x000f62000c1e1100 */
[-C--:B------:R-:W-:Y:S02]  /*1620*/  LEA.HI.X.SX32 R99, R101, R0.reuse, 0x1, P1 ;  /* 0x0000000065637211 */ /* 0x080fe400008f0eff */
[-C--:B------:R-:W-:Y:S01]  /*1630*/  LEA.HI.X.SX32 R101, R114, R0.reuse, 0x1, P0 ;  /* 0x0000000072657211 */ /* 0x080fe200000f0eff */
[----:B------:R-:W5:Y:S01]  /*1640*/  LDG.E.U8 R72, desc[UR38][R72.64] ;  /* 0x0000002648487981 */ /* 0x000f62000c1e1100 */
[----:B------:R-:W-:-:S02]  /*1650*/  LEA.HI.X.SX32 R103, R103, R0, 0x1, P6 ;  /* 0x0000000067677211 */ /* 0x000fc400030f0eff */
[-C--:B------:R-:W-:Y:S01]  /*1660*/  LEA.HI.X.SX32 R105, R105, R0.reuse, 0x1, P5 ;  /* 0x0000000069697211 */ /* 0x080fe200028f0eff */
[----:B---3--:R-:W5:Y:S01]  /*1670*/  LDG.E.U8 R3, desc[UR38][R32.64] ;  /* 0x0000002620037981 */ /* 0x008f62000c1e1100 */
[----:B------:R-:W-:Y:S02]  /*1680*/  LEA.HI.X.SX32 R107, R107, R0, 0x1, P4 ;  /* 0x000000006b6b7211 */ /* 0x000fe400020f0eff */
[-C--:B------:R-:W-:Y:S01]  /*1690*/  IADD3 R110, P2, PT, R111, R250.reuse, RZ ;  /* 0x000000fa6f6e7210 */ /* 0x080fe20007f5e0ff */
[----:B------:R-:W5:Y:S01]  /*16a0*/  LDG.E.U8 R74, desc[UR38][R74.64] ;  /* 0x000000264a4a7981 */ /* 0x000f62000c1e1100 */
[-C--:B------:R-:W-:Y:S02]  /*16b0*/  IADD3 R112, P1, PT, R113, R250.reuse, RZ ;  /* 0x000000fa71707210 */ /* 0x080fe40007f3e0ff */
[-C--:B------:R-:W-:Y:S01]  /*16c0*/  IADD3 R114, P0, PT, R115, R250.reuse, RZ ;  /* 0x000000fa73727210 */ /* 0x080fe20007f1e0ff */
[----:B------:R-:W5:Y:S01]  /*16d0*/  LDG.E.U8 R76, desc[UR38][R76.64] ;  /* 0x000000264c4c7981 */ /* 0x000f62000c1e1100 */
[----:B------:R-:W-:-:S02]  /*16e0*/  IADD3 R116, P6, PT, R117, R250, RZ ;  /* 0x000000fa75747210 */ /* 0x000fc40007fde0ff */
[-C--:B------:R-:W-:Y:S01]  /*16f0*/  IADD3 R118, P5, PT, R119, R250.reuse, RZ ;  /* 0x000000fa77767210 */ /* 0x080fe20007fbe0ff */
[----:B------:R-:W3:Y:S01]  /*1700*/  LDL.LU.64 R32, [R1+0x290] ;  /* 0x0002900001207983 */ /* 0x000ee20000300a00 */
[----:B------:R-:W-:Y:S02]  /*1710*/  IADD3 R120, P4, PT, R121, R250, RZ ;  /* 0x000000fa79787210 */ /* 0x000fe40007f9e0ff */
[----:B------:R-:W-:Y:S01]  /*1720*/  LEA.HI.X.SX32 R109, R109, R0, 0x1, P3 ;  /* 0x000000006d6d7211 */ /* 0x000fe200018f0eff */
[----:B------:R-:W5:Y:S01]  /*1730*/  LDG.E.U8 R78, desc[UR38][R78.64] ;  /* 0x000000264e4e7981 */ /* 0x000f62000c1e1100 */
[----:B------:R-:W-:Y:S02]  /*1740*/  IADD3 R122, P3, PT, R123, R250, RZ ;  /* 0x000000fa7b7a7210 */ /* 0x000fe40007f7e0ff */
[-C--:B------:R-:W-:Y:S01]  /*1750*/  LEA.HI.X.SX32 R111, R111, R0.reuse, 0x1, P2 ;  /* 0x000000006f6f7211 */ /* 0x080fe200010f0eff */
[----:B------:R-:W5:Y:S01]  /*1760*/  LDG.E.U8 R80, desc[UR38][R80.64] ;  /* 0x0000002650507981 */ /* 0x000f62000c1e1100 */
[----:B------:R-:W-:-:S02]  /*1770*/  LEA.HI.X.SX32 R113, R113, R0, 0x1, P1 ;  /* 0x0000000071717211 */ /* 0x000fc400008f0eff */
[-C--:B------:R-:W-:Y:S01]  /*1780*/  LEA.HI.X.SX32 R115, R115, R0.reuse, 0x1, P0 ;  /* 0x0000000073737211 */ /* 0x080fe200000f0eff */
[----:B------:R-:W5:Y:S01]  /*1790*/  LDG.E.U8 R82, desc[UR38][R82.64] ;  /* 0x0000002652527981 */ /* 0x000f62000c1e1100 */
[-C--:B------:R-:W-:Y:S02]  /*17a0*/  LEA.HI.X.SX32 R117, R117, R0.reuse, 0x1, P6 ;  /* 0x0000000075757211 */ /* 0x080fe400030f0eff */
[-C--:B------:R-:W-:Y:S01]  /*17b0*/  LEA.HI.X.SX32 R119, R119, R0.reuse, 0x1, P5 ;  /* 0x0000000077777211 */ /* 0x080fe200028f0eff */
[----:B------:R-:W5:Y:S01]  /*17c0*/  LDG.E.U8 R86, desc[UR38][R86.64] ;  /* 0x0000002656567981 */ /* 0x000f62000c1e1100 */
[----:B------:R-:W-:Y:S02]  /*17d0*/  LEA.HI.X.SX32 R121, R121, R0, 0x1, P4 ;  /* 0x0000000079797211 */ /* 0x000fe400020f0eff */
[-C--:B------:R-:W-:Y:S01]  /*17e0*/  IADD3 R124, P2, PT, R125, R250.reuse, RZ ;  /* 0x000000fa7d7c7210 */ /* 0x080fe20007f5e0ff */
[----:B------:R-:W5:Y:S01]  /*17f0*/  LDG.E.U8 R88, desc[UR38][R88.64] ;  /* 0x0000002658587981 */ /* 0x000f62000c1e1100 */
[----:B------:R-:W-:-:S02]  /*1800*/  IADD3 R126, P1, PT, R127, R250, RZ ;  /* 0x000000fa7f7e7210 */ /* 0x000fc40007f3e0ff */
[-C--:B------:R-:W-:Y:S01]  /*1810*/  IADD3 R128, P0, PT, R129, R250.reuse, RZ ;  /* 0x000000fa81807210 */ /* 0x080fe20007f1e0ff */
[----:B------:R-:W5:Y:S01]  /*1820*/  LDG.E.U8 R90, desc[UR38][R90.64] ;  /* 0x000000265a5a7981 */ /* 0x000f62000c1e1100 */
[-C--:B------:R-:W-:Y:S02]  /*1830*/  IADD3 R130, P6, PT, R131, R250.reuse, RZ ;  /* 0x000000fa83827210 */ /* 0x080fe40007fde0ff */
[-C--:B------:R-:W-:Y:S01]  /*1840*/  IADD3 R134, P5, PT, R135, R250.reuse, RZ ;  /* 0x000000fa87867210 */ /* 0x080fe20007fbe0ff */
[----:B------:R-:W5:Y:S01]  /*1850*/  LDG.E.U8 R95, desc[UR38][R94.64] ;  /* 0x000000265e5f7981 */ /* 0x000f62000c1e1100 */
[----:B------:R-:W-:Y:S02]  /*1860*/  IADD3 R136, P4, PT, R137, R250, RZ ;  /* 0x000000fa89887210 */ /* 0x000fe40007f9e0ff */
[----:B------:R-:W-:Y:S01]  /*1870*/  LEA.HI.X.SX32 R123, R123, R0, 0x1, P3 ;  /* 0x000000007b7b7211 */ /* 0x000fe200018f0eff */
[----:B------:R-:W5:Y:S01]  /*1880*/  LDG.E.U8 R97, desc[UR38][R96.64] ;  /* 0x0000002660617981 */ /* 0x000f62000c1e1100 */
[----:B------:R-:W-:-:S02]  /*1890*/  IADD3 R138, P3, PT, R139, R250, RZ ;  /* 0x000000fa8b8a7210 */ /* 0x000fc40007f7e0ff */
[-C--:B------:R-:W-:Y:S01]  /*18a0*/  LEA.HI.X.SX32 R125, R125, R0.reuse, 0x1, P2 ;  /* 0x000000007d7d7211 */ /* 0x080fe200010f0eff */
[----:B------:R-:W5:Y:S01]  /*18b0*/  LDG.E.U8 R99, desc[UR38][R98.64] ;  /* 0x0000002662637981 */ /* 0x000f62000c1e1100 */
[-C--:B------:R-:W-:Y:S02]  /*18c0*/  LEA.HI.X.SX32 R127, R127, R0.reuse, 0x1, P1 ;  /* 0x000000007f7f7211 */ /* 0x080fe400008f0eff */
[-C--:B------:R-:W-:Y:S01]  /*18d0*/  LEA.HI.X.SX32 R129, R129, R0.reuse, 0x1, P0 ;  /* 0x0000000081817211 */ /* 0x080fe200000f0eff */
[----:B------:R-:W5:Y:S01]  /*18e0*/  LDG.E.U8 R101, desc[UR38][R100.64] ;  /* 0x0000002664657981 */ /* 0x000f62000c1e1100 */
[-C--:B------:R-:W-:Y:S02]  /*18f0*/  LEA.HI.X.SX32 R131, R131, R0.reuse, 0x1, P6 ;  /* 0x0000000083837211 */ /* 0x080fe400030f0eff */
[-C--:B------:R-:W-:Y:S01]  /*1900*/  LEA.HI.X.SX32 R135, R135, R0.reuse, 0x1, P5 ;  /* 0x0000000087877211 */ /* 0x080fe200028f0eff */
[----:B------:R-:W5:Y:S01]  /*1910*/  LDG.E.U8 R103, desc[UR38][R102.64] ;  /* 0x0000002666677981 */ /* 0x000f62000c1e1100 */
[----:B------:R-:W-:-:S02]  /*1920*/  LEA.HI.X.SX32 R137, R137, R0, 0x1, P4 ;  /* 0x0000000089897211 */ /* 0x000fc400020f0eff */
[-C--:B------:R-:W-:Y:S01]  /*1930*/  IADD3 R140, P2, PT, R141, R250.reuse, RZ ;  /* 0x000000fa8d8c7210 */ /* 0x080fe20007f5e0ff */
[----:B------:R-:W5:Y:S01]  /*1940*/  LDG.E.U8 R105, desc[UR38][R104.64] ;  /* 0x0000002668697981 */ /* 0x000f62000c1e1100 */
[-C--:B------:R-:W-:Y:S02]  /*1950*/  IADD3 R142, P1, PT, R143, R250.reuse, RZ ;  /* 0x000000fa8f8e7210 */ /* 0x080fe40007f3e0ff */
        /* <DEDUP_REMOVED lines=25> */
[----:B------:R-:W5:Y:S01]  /*1af0*/  LDG.E.U8 R125, desc[UR38][R124.64] ;  /* 0x000000267c7d7981 */ /* 0x000f62000c1e1100 */
        /* <DEDUP_REMOVED lines=138> */
[-C--:B------:R-:W-:Y:S02]  /*23a0*/  LEA.HI.X.SX32 R249, R249, R0.reuse, 0x1, P4 ;  /* 0x00000000f9f97211 */ /* 0x080fe400020f0eff */
[----:B------:R-:W-:Y:S01]  /*23b0*/  LEA.HI.X.SX32 R251, R251, R0, 0x1, P3 ;  /* 0x00000000fbfb7211 */ /* 0x000fe200018f0eff */
[----:B------:R-:W5:Y:S04]  /*23c0*/  LDG.E.U8 R222, desc[UR38][R222.64] ;  /* 0x00000026dede7981 */ /* 0x000f68000c1e1100 */
[----:B--2---:R-:W5:Y:S04]  /*23d0*/  LDG.E.U8 R0, desc[UR38][R62.64] ;  /* 0x000000263e007981 */ /* 0x004f68000c1e1100 */
[----:B------:R-:W5:Y:S04]  /*23e0*/  LDG.E.U8 R224, desc[UR38][R224.64] ;  /* 0x00000026e0e07981 */ /* 0x000f68000c1e1100 */
[----:B------:R-:W5:Y:S04]  /*23f0*/  LDG.E.U8 R226, desc[UR38][R226.64] ;  /* 0x00000026e2e27981 */ /* 0x000f68000c1e1100 */
[----:B------:R-:W2:Y:S04]  /*2400*/  LDL.LU.64 R62, [R1+0x288] ;  /* 0x00028800013e7983 */ /* 0x000ea80000300a00 */
[----:B------:R-:W4:Y:S04]  /*2410*/  LDL.LU.64 R132, [R1+0x280] ;  /* 0x0002800001847983 */ /* 0x000f280000300a00 */
[----:B------:R-:W5:Y:S04]  /*2420*/  LDG.E.U8 R228, desc[UR38][R228.64] ;  /* 0x00000026e4e47981 */ /* 0x000f68000c1e1100 */
        /* <DEDUP_REMOVED lines=11> */
[----:B------:R0:W5:Y:S04]  /*24e0*/  LDG.E.U8 R92, desc[UR38][R92.64] ;  /* 0x000000265c5c7981 */ /* 0x000168000c1e1100 */
[----:B------:R-:W5:Y:S04]  /*24f0*/  LDG.E.U8 R6, desc[UR38][R6.64] ;  /* 0x0000002606067981 */ /* 0x000f68000c1e1100 */
[----:B------:R-:W5:Y:S04]  /*2500*/  LDG.E.U8 R8, desc[UR38][R8.64] ;  /* 0x0000002608087981 */ /* 0x000f68000c1e1100 */
[----:B------:R-:W5:Y:S04]  /*2510*/  LDG.E.U8 R10, desc[UR38][R10.64] ;  /* 0x000000260a0a7981 */ /* 0x000f68000c1e1100 */
[----:B------:R-:W5:Y:S04]  /*2520*/  LDG.E.U8 R14, desc[UR38][R14.64] ;  /* 0x000000260e0e7981 */ /* 0x000f68000c1e1100 */
[----:B------:R-:W5:Y:S04]  /*2530*/  LDG.E.U8 R12, desc[UR38][R12.64] ;  /* 0x000000260c0c7981 */ /* 0x000f68000c1e1100 */
[----:B---3--:R-:W5:Y:S04]  /*2540*/  LDG.E.U8 R33, desc[UR38][R32.64] ;  /* 0x0000002620217981 */ /* 0x008f68000c1e1100 */
[----:B------:R-:W5:Y:S04]  /*2550*/  LDG.E.U8 R84, desc[UR38][R84.64] ;  /* 0x0000002654547981 */ /* 0x000f68000c1e1100 */
[----:B--2---:R-:W5:Y:S01]  /*2560*/  LDG.E.U8 R62, desc[UR38][R62.64] ;  /* 0x000000263e3e7981 */ /* 0x004f62000c1e1100 */
[----:B0-----:R-:W0:Y:S03]  /*2570*/  S2R R93, SR_TID.X ;  /* 0x00000000005d7919 */ /* 0x001e260000002100 */
[----:B------:R2:W5:Y:S04]  /*2580*/  LDG.E.U8 R7, desc[UR38][R120.64] ;  /* 0x0000002678077981 */ /* 0x000568000c1e1100 */
[----:B------:R3:W5:Y:S01]  /*2590*/  LDG.E.U8 R9, desc[UR38][R134.64] ;  /* 0x0000002686097981 */ /* 0x000762000c1e1100 */
[----:B--2---:R-:W2:Y:S08]  /*25a0*/  LDC.64 R120, c[0x0][0x3c0] ;  /* 0x0000f000ff787b82 */ /* 0x004eb00000000a00 */
[----:B---3--:R-:W3:Y:S01]  /*25b0*/  LDC.64 R134, c[0x0][0x388] ;  /* 0x0000e200ff867b82 */ /* 0x008ee20000000a00 */
[----:B----4-:R-:W-:-:S02]  /*25c0*/  R2UR UR12, R132 ;  /* 0x00000000840c72ca */ /* 0x010fc400000e0000 */
[----:B0-----:R-:W-:Y:S02]  /*25d0*/  LOP3.LUT R11, R93, 0x7f, RZ, 0xc0, !PT ;  /* 0x0000007f5d0b7812 */ /* 0x001fe400078ec0ff */
[----:B------:R-:W-:-:S03]  /*25e0*/  SHF.R.U32.HI R15, RZ, 0x5, R93 ;  /* 0x00000005ff0f7819 */ /* 0x000fc6000001165d */
[----:B-1----:R-:W-:Y:S01]  /*25f0*/  IMAD R13, R11, UR4, RZ ;  /* 0x000000040b0d7c24 */ /* 0x002fe2000f8e02ff */
[----:B------:R-:W-:Y:S01]  /*2600*/  R2UR UR7, R15 ;  /* 0x000000000f0772ca */ /* 0x000fe200000e0000 */
[----:B--2---:R-:W-:Y:S01]  /*2610*/  IMAD R11, R120, UR15, RZ ;  /* 0x0000000f780b7c24 */ /* 0x004fe2000f8e02ff */
[----:B------:R-:W-:-:S04]  /*2620*/  LOP3.LUT R85, R93, 0x7f, RZ, 0xc0, !PT ;  /* 0x0000007f5d557812 */ /* 0x000fc800078ec0ff */
[--C-:B------:R-:W-:Y:S02]  /*2630*/  SHF.R.S32.HI R32, RZ, 0x1f, R11.reuse ;  /* 0x0000001fff207819 */ /* 0x100fe4000001140b */
[----:B---3--:R-:W-:Y:S02]  /*2640*/  IADD3 R134, P0, P1, R13, R134, R11 ;  /* 0x000000860d867210 */ /* 0x008fe4000791e00b */
[----:B------:R-:W-:-:S04]  /*2650*/  SHF.R.S32.HI R13, RZ, 0x1f, R13 ;  /* 0x0000001fff0d7819 */ /* 0x000fc8000001140d */
[----:B------:R-:W-:Y:S01]  /*2660*/  IADD3.X R135, PT, PT, R13, R135, R32, P0, P1 ;  /* 0x000000870d877210 */ /* 0x000fe200007e2420 */
[----:B------:R-:W-:Y:S06]  /*2670*/  BRA.U UP0, `(.L_x_5) ;  /* 0x0000000100187547 */ /* 0x000fec000b800000 */
[----:B------:R-:W-:Y:S01]  /*2680*/  ELECT P0, URZ, PT ;  /* 0x0000000000ff782f */ /* 0x000fe20003800000 */
[----:B------:R-:W-:Y:S01]  /*2690*/  IMAD.MOV.U32 R11, RZ, RZ, 0x1 ;  /* 0x00000001ff0b7424 */ /* 0x000fe200078e00ff */
[----:B------:R-:W-:Y:S01]  /*26a0*/  UMOV UR4, 0x40 ;  /* 0x0000004000047882 */ /* 0x000fe20000000000 */
[----:B------:R-:W-:Y:S01]  /*26b0*/  UVIRTCOUNT.DEALLOC.SMPOOL 0x80 ;  /* 0x000000800000784c */ /* 0x000fe20000000000 */
[----:B------:R-:W-:-:S09]  /*26c0*/  ULEA UR4, UR6, UR4, 0x18 ;  /* 0x0000000406047291 */ /* 0x000fd2000f8ec0ff */
[----:B------:R0:W-:Y:S03]  /*26d0*/  @P0 STS.U8 [UR4], R11 ;  /* 0x0000000bff000988 */ /* 0x0001e60008000004 */
.L_x_5:
[----:B-----5:R1:W-:Y:S01]  /*26e0*/  STS.U8 [R85+UR13], R252 ;  /* 0x000000fc55007988 */ /* 0x0203e2000800000d */
[----:B------:R-:W-:Y:S01]  /*26f0*/  USHF.L.U32 UR4, UR7, 0x15, URZ ;  /* 0x0000001507047899 */ /* 0x000fe200080006ff */
[----:B------:R-:W-:Y:S01]  /*2700*/  LOP3.LUT P4, RZ, R93, 0x7f, RZ, 0xc0, !PT ;  /* 0x0000007f5dff7812 */ /* 0x000fe2000788c0ff */
[----:B------:R-:W-:Y:S01]  /*2710*/  UMOV UR5, 0x1 ;  /* 0x0000000100057882 */ /* 0x000fe20000000000 */
[----:B------:R2:W-:Y:S01]  /*2720*/  STS.U8 [R85+UR13+0x400], R2 ;  /* 0x0004000255007988 */ /* 0x0005e2000800000d */
[----:B------:R-:W-:Y:S01]  /*2730*/  ULOP3.LUT UR4, UR4, 0x600000, URZ, 0xc0, !UPT ;  /* 0x0060000004047892 */ /* 0x000fe2000f8ec0ff */
[----:B------:R-:W3:Y:S01]  /*2740*/  LDC R17, c[0x0][0x3c4] ;  /* 0x0000f100ff117b82 */ /* 0x000ee20000000800 */
[----:B------:R-:W-:Y:S01]  /*2750*/  UIADD3 UR40, UPT, UPT, UR14, 0x80, URZ ;  /* 0x000000800e287890 */ /* 0x000fe2000fffe0ff */
[----:B------:R4:W-:Y:S01]  /*2760*/  STS.U8 [R85+UR13+0x800], R4 ;  /* 0x0008000455007988 */ /* 0x0009e2000800000d */
[----:B------:R-:W-:Y:S01]  /*2770*/  UIADD3 UR11, UPT, UPT, UR12, UR4, URZ ;  /* 0x000000040c0b7290 */ /* 0x000fe2000fffe0ff */
[----:B-1----:R-:W-:Y:S01]  /*2780*/  LOP3.LUT R252, R85, 0x10, RZ, 0x3c, !PT ;  /* 0x0000001055fc7812 */ /* 0x002fe200078e3cff */
[C---:B------:R-:W-:Y:S01]  /*2790*/  IMAD.SHL.U32 R13, R121.reuse, 0x2, RZ ;  /* 0x00000002790d7824 */ /* 0x040fe200078e00ff */
[----:B------:R-:W-:Y:S01]  /*27a0*/  STS.U8 [R85+UR13+0xc00], R6 ;  /* 0x000c000655007988 */ /* 0x000fe2000800000d */
[----:B------:R-:W-:Y:S01]  /*27b0*/  ISETP.LT.AND P0, PT, RZ, UR40, PT ;  /* 0x00000028ff007c0c */ /* 0x000fe2000bf01270 */
[----:B------:R-:W-:Y:S01]  /*27c0*/  IMAD R15, R121, 0x3, RZ ;  /* 0x00000003790f7824 */ /* 0x000fe200078e02ff */
[C---:B--2---:R-:W-:Y:S01]  /*27d0*/  LOP3.LUT R2, R85.reuse, 0x40, RZ, 0x3c, !PT ;  /* 0x0000004055027812 */ /* 0x044fe200078e3cff */
[----:B------:R-:W-:Y:S01]  /*27e0*/  STS.U8 [R85+UR13+0x1000], R8 ;  /* 0x0010000855007988 */ /* 0x000fe2000800000d */
[----:B------:R-:W-:Y:S01]  /*27f0*/  VOTEU.ALL UP1, P4 ;  /* 0x0000000000ff7886 */ /* 0x000fe20002020000 */
[----:B----4-:R-:W-:Y:S01]  /*2800*/  LOP3.LUT R4, R85, 0x50, RZ, 0x3c, !PT ;  /* 0x0000005055047812 */ /* 0x010fe200078e3cff */
[----:B------:R-:W-:Y:S01]  /*2810*/  VOTEU.ALL UP2, P4 ;  /* 0x0000000000ff7886 */ /* 0x000fe20002040000 */
[----:B------:R1:W-:Y:S01]  /*2820*/  STS.U8 [R85+UR13+0x1400], R10 ;  /* 0x0014000a55007988 */ /* 0x0003e2000800000d */
[----:B------:R-:W2:Y:S01]  /*2830*/  LDCU UR4, c[0x0][0x3c4] ;  /* 0x00007880ff0477ac */ /* 0x000ea20008000800 */
[----:B------:R-:W-:-:S04]  /*2840*/  @!UP1 UIADD3 UR8, UPT, UPT, -UR5, 0x100000, URZ ;  /* 0x0010000005089890 */ /* 0x000fc8000fffe1ff */
[----:B------:R-:W-:Y:S02]  /*2850*/  @!UP1 USHF.L.U32 UR9, UR8, 0xb, URZ ;  /* 0x0000000b08099899 */ /* 0x000fe400080006ff */
[----:B------:R-:W-:Y:S01]  /*2860*/  @!UP1 USHF.L.U32 UR8, UR8, 0x1, URZ ;  /* 0x0000000108089899 */ /* 0x000fe200080006ff */
[----:B------:R-:W4:Y:S01]  /*2870*/  LDC R29, c[0x0][0x3c4] ;  /* 0x0000f100ff1d7b82 */ /* 0x000f220000000800 */
[----:B------:R-:W-:Y:S01]  /*2880*/  STS.U8 [R85+UR13+0x1800], R12 ;  /* 0x0018000c55007988 */ /* 0x000fe2000800000d */
[----:B0-----:R-:W-:Y:S01]  /*2890*/  PRMT R11, RZ, 0x7610, R11 ;  /* 0x00007610ff0b7816 */ /* 0x001fe2000000000b */
[----:B------:R-:W0:Y:S01]  /*28a0*/  LDCU UR34, c[0x0][0x3d4] ;  /* 0x00007a80ff2277ac */ /* 0x000e220008000800 */
[----:B------:R-:W-:Y:S01]  /*28b0*/  STTM.x128 tmem[UR11], RZ ;  /* 0x000000ff000079ed */ /* 0x000fe200083c000b */
[----:B------:R0:W-:Y:S01]  /*28c0*/  STS.U8 [R85+UR13+0x1c00], R14 ;  /* 0x001c000e55007988 */ /* 0x0001e2000800000d */
[----:B------:R-:W-:Y:S02]  /*28d0*/  IADD3 RZ, P1, PT, R13, R134, RZ ;  /* 0x000000860dff7210 */ /* 0x000fe40007f3e0ff */
[----:B-1----:R-:W1:Y:S01]  /*28e0*/  LDC R10, c[0x0][0x3c4] ;  /* 0x0000f100ff0a7b82 */ /* 0x002e620000000800 */
[----:B---3--:R-:W-:Y:S01]  /*28f0*/  IMAD.SHL.U32 R17, R17, 0x20, RZ ;  /* 0x0000002011117824 */ /* 0x008fe200078e00ff */
[----:B------:R3:W-:Y:S06]  /*2900*/  STS.U8 [R85+UR13+0x2000], R16 ;  /* 0x0020001055007988 */ /* 0x0007ec000800000d */
[----:B------:R-:W1:Y:S01]  /*2910*/  LDC R32, c[0x0][0x3c4] ;  /* 0x0000f100ff207b82 */ /* 0x000e620000000800 */
[----:B------:R-:W-:Y:S07]  /*2920*/  STS.U8 [R85+UR13+0x2400], R18 ;  /* 0x0024001255007988 */ /* 0x000fee000800000d */
[----:B------:R-:W1:Y:S01]  /*2930*/  LDC R63, c[0x0][0x3c4] ;  /* 0x0000f100ff3f7b82 */ /* 0x000e620000000800 */
[----:B------:R-:W-:Y:S01]  /*2940*/  STS.U8 [R85+UR13+0x2800], R20 ;  /* 0x0028001455007988 */ /* 0x000fe2000800000d */
[----:B------:R-:W-:Y:S01]  /*2950*/  PRMT R67, RZ, 0x7610, R67 ;  /* 0x00007610ff437816 */ /* 0x000fe20000000043 */
[----:B------:R-:W1:Y:S01]  /*2960*/  LDCU UR10, c[0x0][0x3d8] ;  /* 0x00007b00ff0a77ac */ /* 0x000e620008000800 */
[----:B------:R-:W-:Y:S01]  /*2970*/  PRMT R69, RZ, 0x7610, R69 ;  /* 0x00007610ff457816 */ /* 0x000fe20000000045 */
[----:B------:R-:W-:Y:S01]  /*2980*/  STS.U8 [R85+UR13+0x2c00], R22 ;  /* 0x002c001655007988 */ /* 0x000fe2000800000d */
[----:B------:R-:W-:Y:S01]  /*2990*/  PRMT R71, RZ, 0x7610, R71 ;  /* 0x00007610ff477816 */ /* 0x000fe20000000047 */
[----:B------:R-:W1:Y:S01]  /*29a0*/  LDCU UR32, c[0x0][0x3d8] ;  /* 0x00007b00ff2077ac */ /* 0x000e620008000800 */
[----:B0-----:R-:W0:Y:S01]  /*29b0*/  LDC R14, c[0x0][0x3c4] ;  /* 0x0000f100ff0e7b82 */ /* 0x001e220000000800 */
[----:B------:R-:W-:Y:S01]  /*29c0*/  STS.U8 [R85+UR13+0x3000], R24 ;  /* 0x0030001855007988 */ /* 0x000fe2000800000d */
[----:B------:R-:W-:Y:S01]  /*29d0*/  PRMT R73, RZ, 0x7610, R73 ;  /* 0x00007610ff497816 */ /* 0x000fe20000000049 */
[----:B------:R-:W0:Y:S01]  /*29e0*/  LDCU UR33, c[0x0][0x3d8] ;  /* 0x00007b00ff2177ac */ /* 0x000e220008000800 */
[----:B------:R-:W-:Y:S01]  /*29f0*/  PRMT R77, RZ, 0x7610, R77 ;  /* 0x00007610ff4d7816 */ /* 0x000fe2000000004d */
[----:B------:R-:W-:Y:S01]  /*2a00*/  STS.U8 [R85+UR13+0x3400], R26 ;  /* 0x0034001a55007988 */ /* 0x000fe2000800000d */
[----:B------:R-:W-:-:S02]  /*2a10*/  PRMT R79, RZ, 0x7610, R79 ;  /* 0x00007610ff4f7816 */ /* 0x000fc4000000004f */
[----:B---3--:R-:W3:Y:S01]  /*2a20*/  LDC R16, c[0x0][0x3c4] ;  /* 0x0000f100ff107b82 */ /* 0x008ee20000000800 */
[----:B------:R-:W-:Y:S01]  /*2a30*/  STS.U8 [R85+UR13+0x3800], R28 ;  /* 0x0038001c55007988 */ /* 0x000fe2000800000d */
[----:B------:R-:W-:-:S06]  /*2a40*/  PRMT R75, RZ, 0x7610, R75 ;  /* 0x00007610ff4b7816 */ /* 0x000fcc000000004b */
[----:B------:R-:W0:Y:S01]  /*2a50*/  LDC R46, c[0x0][0x3c4] ;  /* 0x0000f100ff2e7b82 */ /* 0x000e220000000800 */
[----:B------:R-:W-:Y:S07]  /*2a60*/  STS.U8 [R85+UR13+0x3c00], R30 ;  /* 0x003c001e55007988 */ /* 0x000fee000800000d */
[----:B------:R-:W0:Y:S01]  /*2a70*/  LDC R50, c[0x0][0x3c4] ;  /* 0x0000f100ff327b82 */ /* 0x000e220000000800 */
[----:B------:R2:W-:Y:S01]  /*2a80*/  STS.U8 [R252+UR13+0x80], R3 ;  /* 0x00008003fc007988 */ /* 0x0005e2000800000d */
[----:B------:R-:W-:-:S02]  /*2a90*/  PRMT R48, RZ, 0x7610, R48 ;  /* 0x00007610ff307816 */ /* 0x000fc40000000030 */
[----:B------:R-:W-:Y:S01]  /*2aa0*/  PRMT R6, RZ, 0x7610, R6 ;  /* 0x00007610ff067816 */ /* 0x000fe20000000006 */
[----:B------:R0:W-:Y:S04]  /*2ab0*/  STS.U8 [R252+UR13+0x480], R33 ;  /* 0x00048021fc007988 */ /* 0x0001e8000800000d */
[----:B------:R-:W-:Y:S01]  /*2ac0*/  STS.U8 [R252+UR13+0x880], R35 ;  /* 0x00088023fc007988 */ /* 0x000fe2000800000d */
[----:B--2---:R-:W-:-:S03]  /*2ad0*/  LOP3.LUT R3, R85, 0x20, RZ, 0x3c, !PT ;  /* 0x0000002055037812 */ /* 0x004fc600078e3cff */
[----:B------:R-:W-:Y:S01]  /*2ae0*/  STS.U8 [R252+UR13+0xc80], R37 ;  /* 0x000c8025fc007988 */ /* 0x000fe2000800000d */
[----:B------:R-:W-:Y:S01]  /*2af0*/  USHF.L.U32 UR6, UR4, 0x1, URZ ;  /* 0x0000000104067899 */ /* 0x000fe200080006ff */
[----:B------:R-:W-:Y:S01]  /*2b00*/  IMAD.SHL.U32 R121, R121, 0x4, RZ ;  /* 0x0000000479797824 */ /* 0x000fe200078e00ff */
[----:B------:R-:W-:Y:S01]  /*2b10*/  PRMT R8, RZ, 0x7610, R8 ;  /* 0x00007610ff087816 */ /* 0x000fe20000000008 */
[----:B------:R-:W-:Y:S01]  /*2b20*/  STS.U8 [R252+UR13+0x1080], R39 ;  /* 0x00108027fc007988 */ /* 0x000fe2000800000d */
[----:B------:R-:W-:-:S03]  /*2b30*/  LEA.HI.X.SX32 R23, R13, R135, 0x1, P1 ;  /* 0x000000870d177211 */ /* 0x000fc600008f0eff */
[----:B------:R-:W-:Y:S04]  /*2b40*/  STS.U8 [R252+UR13+0x1480], R41 ;  /* 0x00148029fc007988 */ /* 0x000fe8000800000d */
        /* <DEDUP_REMOVED lines=9> */
[----:B------:R-:W-:Y:S01]  /*2be0*/  STS.U8 [R252+UR13+0x3c80], R61 ;  /* 0x003c803dfc007988 */ /* 0x000fe2000800000d */
[----:B------:R-:W-:Y:S01]  /*2bf0*/  VIADD R22, R134, UR6 ;  /* 0x0000000686167c36 */ /* 0x000fe20008000000 */
[-C--:B------:R-:W-:Y:S01]  /*2c00*/  IADD3 RZ, P2, PT, R15, R134.reuse, RZ ;  /* 0x000000860fff7210 */ /* 0x080fe20007f5e0ff */
[----:B-1----:R-:W-:Y:S01]  /*2c10*/  IMAD.SHL.U32 R13, R10, 0x8, RZ ;  /* 0x000000080a0d7824 */ /* 0x002fe200078e00ff */
[----:B------:R1:W-:Y:S01]  /*2c20*/  STS.U8 [R3+UR13+0x100], R0 ;  /* 0x0001000003007988 */ /* 0x0003e2000800000d */
[----:B------:R-:W-:Y:S01]  /*2c30*/  IADD3 RZ, P3, PT, R121, R134, RZ ;  /* 0x0000008679ff7210 */ /* 0x000fe20007f7e0ff */
[----:B0-----:R-:W0:Y:S01]  /*2c40*/  LDC R33, c[0x0][0x3c4] ;  /* 0x0000f100ff217b82 */ /* 0x001e220000000800 */
[----:B------:R-:W2:Y:S01]  /*2c50*/  LDCU UR6, c[0x0][0x3c4] ;  /* 0x00007880ff0677ac */ /* 0x000ea20008000800 */
[----:B------:R-:W-:Y:S04]  /*2c60*/  STS.U8 [R3+UR13+0x500], R62 ;  /* 0x0005003e03007988 */ /* 0x000fe8000800000d */
[----:B------:R-:W-:Y:S01]  /*2c70*/  STS.U8 [R3+UR13+0x900], R64 ;  /* 0x0009004003007988 */ /* 0x000fe2000800000d */
[----:B-1----:R-:W-:Y:S01]  /*2c80*/  LOP3.LUT R0, R85, 0x30, RZ, 0x3c, !PT ;  /* 0x0000003055007812 */ /* 0x002fe200078e3cff */
[----:B----4-:R-:W-:-:S02]  /*2c90*/  IMAD R29, R29, 0x21, RZ ;  /* 0x000000211d1d7824 */ /* 0x010fc400078e02ff */
[----:B------:R-:W-:Y:S01]  /*2ca0*/  STS.U8 [R3+UR13+0xd00], R66 ;  /* 0x000d004203007988 */ /* 0x000fe2000800000d */
[----:B------:R-:W-:Y:S01]  /*2cb0*/  PRMT R12, RZ, 0x7610, R12 ;  /* 0x00007610ff0c7816 */ /* 0x000fe2000000000c */
[----:B------:R-:W1:Y:S02]  /*2cc0*/  LDC R49, c[0x0][0x3c4] ;  /* 0x0000f100ff317b82 */ /* 0x000e640000000800 */
[----:B------:R-:W-:Y:S04]  /*2cd0*/  STS.U8 [R3+UR13+0x1100], R68 ;  /* 0x0011004403007988 */ /* 0x000fe8000800000d */
[----:B------:R-:W-:Y:S02]  /*2ce0*/  STS.U8 [R3+UR13+0x1500], R70 ;  /* 0x0015004603007988 */ /* 0x000fe4000800000d */
[----:B------:R-:W4:Y:S02]  /*2cf0*/  LDC R53, c[0x0][0x3c4] ;  /* 0x0000f100ff357b82 */ /* 0x000f240000000800 */
[----:B------:R-:W-:Y:S04]  /*2d00*/  STS.U8 [R3+UR13+0x1900], R72 ;  /* 0x0019004803007988 */ /* 0x000fe8000800000d */
[----:B------:R-:W-:Y:S02]  /*2d10*/  STS.U8 [R3+UR13+0x1d00], R74 ;  /* 0x001d004a03007988 */ /* 0x000fe4000800000d */
[----:B------:R-:W0:Y:S02]  /*2d20*/  LDC R57, c[0x0][0x3c4] ;  /* 0x0000f100ff397b82 */ /* 0x000e240000000800 */
[----:B------:R-:W-:Y:S04]  /*2d30*/  STS.U8 [R3+UR13+0x2100], R76 ;  /* 0x0021004c03007988 */ /* 0x000fe8000800000d */
[----:B------:R-:W-:Y:S01]  /*2d40*/  STS.U8 [R3+UR13+0x2500], R78 ;  /* 0x0025004e03007988 */ /* 0x000fe2000800000d */
[----:B------:R-:W-:Y:S01]  /*2d50*/  PRMT R47, RZ, 0x7610, R47 ;  /* 0x00007610ff2f7816 */ /* 0x000fe2000000002f */
[----:B------:R-:W0:Y:S02]  /*2d60*/  LDC R61, c[0x0][0x3c4] ;  /* 0x0000f100ff3d7b82 */ /* 0x000e240000000800 */
[----:B------:R-:W-:Y:S04]  /*2d70*/  STS.U8 [R3+UR13+0x2900], R80 ;  /* 0x0029005003007988 */ /* 0x000fe8000800000d */
[----:B------:R-:W-:Y:S04]  /*2d80*/  STS.U8 [R3+UR13+0x2d00], R82 ;  /* 0x002d005203007988 */ /* 0x000fe8000800000d */
[----:B------:R-:W-:Y:S04]  /*2d90*/  STS.U8 [R3+UR13+0x3100], R84 ;  /* 0x0031005403007988 */ /* 0x000fe8000800000d */
[----:B------:R-:W-:Y:S04]  /*2da0*/  STS.U8 [R3+UR13+0x3500], R86 ;  /* 0x0035005603007988 */ /* 0x000fe8000800000d */
[----:B------:R-:W-:Y:S04]  /*2db0*/  STS.U8 [R3+UR13+0x3900], R88 ;  /* 0x0039005803007988 */ /* 0x000fe8000800000d */
[----:B------:R-:W-:Y:S04]  /*2dc0*/  STS.U8 [R3+UR13+0x3d00], R90 ;  /* 0x003d005a03007988 */ /* 0x000fe8000800000d */
[----:B------:R1:W-:Y:S04]  /*2dd0*/  STS.U8 [R0+UR13+0x180], R5 ;  /* 0x0001800500007988 */ /* 0x0003e8000800000d */
[----:B------:R2:W-:Y:S04]  /*2de0*/  STS.U8 [R0+UR13+0x3980], R7 ;  /* 0x0039800700007988 */ /* 0x0005e8000800000d */
[----:B------:R-:W-:Y:S01]  /*2df0*/  STS.U8 [R0+UR13+0x580], R95 ;  /* 0x0005805f00007988 */ /* 0x000fe2000800000d */
[----:B-1----:R-:W-:-:S03]  /*2e00*/  LOP3.LUT R5, R85, 0x60, RZ, 0x3c, !PT ;  /* 0x0000006055057812 */ /* 0x002fc600078e3cff */
[----:B------:R-:W-:Y:S01]  /*2e10*/  STS.U8 [R0+UR13+0x980], R97 ;  /* 0x0009806100007988 */ /* 0x000fe2000800000d */
[----:B--2---:R-:W-:-:S03]  /*2e20*/  LOP3.LUT R7, R85, 0x70, RZ, 0x3c, !PT ;  /* 0x0000007055077812 */ /* 0x004fc600078e3cff */
        /* <DEDUP_REMOVED lines=16> */
[----:B------:R1:W-:Y:S04]  /*2f30*/  STS.U8 [R2+UR13+0x1200], R9 ;  /* 0x0012000902007988 */ /* 0x0003e8000800000d */
        /* <DEDUP_REMOVED lines=23> */
[----:B------:R-:W-:Y:S01]  /*30b0*/  STS.U8 [R4+UR13+0x3280], R183 ;  /* 0x003280b704007988 */ /* 0x000fe2000800000d */
[----:B-1----:R-:W-:-:S02]  /*30c0*/  PRMT R9, RZ, 0x7610, R9 ;  /* 0x00007610ff097816 */ /* 0x002fc40000000009 */
[-C--:B------:R-:W-:Y:S01]  /*30d0*/  LEA.HI.X.SX32 R21, R15, R135.reuse, 0x1, P2 ;  /* 0x000000870f157211 */ /* 0x080fe200010f0eff */
[----:B------:R-:W-:Y:S04]  /*30e0*/  STS.U8 [R4+UR13+0x3680], R185 ;  /* 0x003680b904007988 */ /* 0x000fe8000800000d */
[----:B------:R-:W-:Y:S04]  /*30f0*/  STS.U8 [R4+UR13+0x3a80], R187 ;  /* 0x003a80bb04007988 */ /* 0x000fe8000800000d */
[----:B------:R-:W-:Y:S01]  /*3100*/  STS.U8 [R4+UR13+0x3e80], R189 ;  /* 0x003e80bd04007988 */ /* 0x000fe2000800000d */
[----:B------:R-:W-:-:S03]  /*3110*/  LEA.HI.X.SX32 R19, R121, R135, 0x1, P3 ;  /* 0x0000008779137211 */ /* 0x000fc600018f0eff */
[----:B------:R1:W-:Y:S01]  /*3120*/  STL.64 [R1+0x270], R22 ;  /* 0x0002701601007387 */ /* 0x0003e20000100a00 */
[----:B------:R-:W-:Y:S01]  /*3130*/  PRMT R10, RZ, 0x7610, R10 ;  /* 0x00007610ff0a7816 */ /* 0x000fe2000000000a */
[----:B------:R-:W-:Y:S01]  /*3140*/  IMAD R49, R49, 0x3b, RZ ;  /* 0x0000003b31317824 */ /* 0x000fe200078e02ff */
[----:B------:R-:W-:Y:S01]  /*3150*/  PRMT R51, RZ, 0x7610, R51 ;  /* 0x00007610ff337816 */ /* 0x000fe20000000033 */
[----:B------:R-:W-:Y:S01]  /*3160*/  STS.U8 [R5+UR13+0x300], R190 ;  /* 0x000300be05007988 */ /* 0x000fe2000800000d */
[----:B----4-:R-:W-:Y:S02]  /*3170*/  IMAD R53, R53, 0x14, RZ ;  /* 0x0000001435357824 */ /* 0x010fe400078e02ff */
[----:B------:R-:W-:Y:S01]  /*3180*/  IMAD R63, R63, 0x3c, RZ ;  /* 0x0000003c3f3f7824 */ /* 0x000fe200078e02ff */
[----:B------:R-:W-:Y:S01]  /*3190*/  STS.U8 [R5+UR13+0x700], R192 ;  /* 0x000700c005007988 */ /* 0x000fe2000800000d */
[----:B0-----:R-:W-:Y:S01]  /*31a0*/  IMAD R57, R57, 0x24, RZ ;  /* 0x0000002439397824 */ /* 0x001fe200078e02ff */
[----:B------:R-:W-:Y:S01]  /*31b0*/  PRMT R52, RZ, 0x7610, R52 ;  /* 0x00007610ff347816 */ /* 0x000fe20000000034 */
[----:B------:R-:W-:Y:S01]  /*31c0*/  IMAD R61, R61, 0x34, RZ ;  /* 0x000000343d3d7824 */ /* 0x000fe200078e02ff */
[----:B------:R-:W-:Y:S01]  /*31d0*/  STS.U8 [R5+UR13+0xb00], R194 ;  /* 0x000b00c205007988 */ /* 0x000fe2000800000d */
[----:B------:R-:W-:Y:S01]  /*31e0*/  PRMT R28, RZ, 0x7610, R28 ;  /* 0x00007610ff1c7816 */ /* 0x000fe2000000001c */
[----:B--2---:R-:W0:Y:S02]  /*31f0*/  LDC.64 R178, c[0x0][0x390] ;  /* 0x0000e400ffb27b82 */ /* 0x004e240000000a00 */
        /* <DEDUP_REMOVED lines=29> */
[----:B------:R-:W2:Y:S02]  /*33d0*/  FENCE.VIEW.ASYNC.T ;  /* 0x00000000000073c6 */ /* 0x000ea40000000200 */
[----:B--2---:R-:W-:Y:S06]  /*33e0*/  BAR.SYNC.DEFER_BLOCKING 0x0 ;  /* 0x0000000000007b1d */ /* 0x004fec0000010000 */
[----:B------:R-:W2:Y:S02]  /*33f0*/  FENCE.VIEW.ASYNC.S ;  /* 0x00000000000073c6 */ /* 0x000ea40000000000 */
[----:B--2---:R2:W4:Y:S02]  /*3400*/  @!UP2 SYNCS.EXCH.64 URZ, [UR13+0xc000], UR8 ;  /* 0x00c000080dffa5b2 */ /* 0x0045240008000100 */
[----:B----4-:R-:W-:Y:S01]  /*3410*/  BAR.SYNC.DEFER_BLOCKING 0x0 ;  /* 0x0000000000007b1d */ /* 0x010fe20000010000 */
[----:B------:R-:W-:Y:S01]  /*3420*/  IMAD.SHL.U32 R15, R14, 0x10, RZ ;  /* 0x000000100e0f7824 */ /* 0x000fe200078e00ff */
[----:B--2---:R-:W-:-:S02]  /*3430*/  UIMAD UR8, UR4, 0x3, URZ ;  /* 0x00000003040878a4 */ /* 0x004fc4000f8e02ff */
[----:B------:R-:W-:-:S04]  /*3440*/  USHF.L.U32 UR4, UR4, 0x2, URZ ;  /* 0x0000000204047899 */ /* 0x000fc800080006ff */
[C---:B------:R-:W-:Y:S02]  /*3450*/  VIADD R20, R134.reuse, UR8 ;  /* 0x0000000886147c36 */ /* 0x040fe40008000000 */
[----:B------:R-:W-:Y:S01]  /*3460*/  VIADD R18, R134, UR4 ;  /* 0x0000000486127c36 */ /* 0x000fe20008000000 */
[----:B------:R1:W2:Y:S01]  /*3470*/  @P0 LDG.E.U8 R8, desc[UR38][R22.64] ;  /* 0x0000002616080981 */ /* 0x0002a2000c1e1100 */
[----:B------:R-:W-:-:S03]  /*3480*/  IADD3 R26, P2, PT, R15, R134, RZ ;  /* 0x000000860f1a7210 */ /* 0x000fc60007f5e0ff */
[----:B------:R-:W4:Y:S01]  /*3490*/  LDCU UR4, c[0x0][0x3c4] ;  /* 0x00007880ff0477ac */ /* 0x000f220008000800 */
[----:B------:R-:W-:Y:S04]  /*34a0*/  STL.64 [R1+0x268], R20 ;  /* 0x0002681401007387 */ /* 0x000fe80000100a00 */
[----:B------:R0:W2:Y:S01]  /*34b0*/  @P0 LDG.E.U8 R9, desc[UR38][R18.64] ;  /* 0x0000002612090981 */ /* 0x0000a2000c1e1100 */
[----:B-1----:R-:W-:-:S03]  /*34c0*/  IADD3 R22, P1, PT, R13, R134, RZ ;  /* 0x000000860d167210 */ /* 0x002fc60007f3e0ff */
[----:B------:R0:W-:Y:S01]  /*34d0*/  STL.64 [R1+0x260], R18 ;  /* 0x0002601201007387 */ /* 0x0001e20000100a00 */
[-C--:B------:R-:W-:Y:S01]  /*34e0*/  LEA.HI.X.SX32 R23, R13, R135.reuse, 0x1, P1 ;  /* 0x000000870d177211 */ /* 0x080fe200008f0eff */
[----:B---3--:R-:W-:Y:S01]  /*34f0*/  IMAD R13, R16, 0x18, RZ ;  /* 0x00000018100d7824 */ /* 0x008fe200078e02ff */
[-C--:B------:R-:W-:Y:S01]  /*3500*/  LEA.HI.X.SX32 R27, R15, R135.reuse, 0x1, P2 ;  /* 0x000000870f1b7211 */ /* 0x080fe200010f0eff */
[----:B------:R-:W3:Y:S03]  /*3510*/  @P0 LDG.E.U8 R11, desc[UR38][R20.64] ;  /* 0x00000026140b0981 */ /* 0x000ee6000c1e1100 */
[C---:B------:R-:W-:Y:S01]  /*3520*/  IADD3 R24, P1, PT, R13.reuse, R134, RZ ;  /* 0x000000860d187210 */ /* 0x040fe20007f3e0ff */
[----:B------:R-:W2:Y:S01]  /*3530*/  @P0 LDG.E.U8 R6, desc[UR38][R134.64] ;  /* 0x0000002686060981 */ /* 0x000ea2000c1e1100 */
[----:B0-----:R-:W0:Y:S03]  /*3540*/  LDC R18, c[0x0][0x3c4] ;  /* 0x0000f100ff127b82 */ /* 0x001e260000000800 */
[----:B------:R1:W-:Y:S01]  /*3550*/  STL.64 [R1+0x238], R22 ;  /* 0x0002381601007387 */ /* 0x0003e20000100a00 */
[----:B------:R-:W-:-:S03]  /*3560*/  LEA.HI.X.SX32 R25, R13, R135, 0x1, P1 ;  /* 0x000000870d197211 */ /* 0x000fc600008f0eff */
[----:B------:R1:W2:Y:S01]  /*3570*/  @P0 LDG.E.U8 R10, desc[UR38][R22.64] ;  /* 0x00000026160a0981 */ /* 0x0002a2000c1e1100 */
[----:B------:R-:W4:Y:S01]  /*3580*/  LDC R19, c[0x0][0x3c4] ;  /* 0x0000f100ff137b82 */ /* 0x000f220000000800 */
[----:B------:R-:W-:Y:S02]  /*3590*/  PRMT R13, RZ, 0x7610, R13 ;  /* 0x00007610ff0d7816 */ /* 0x000fe4000000000d */
[----:B------:R-:W2:Y:S01]  /*35a0*/  @P0 LDG.E.U8 R12, desc[UR38][R26.64] ;  /* 0x000000261a0c0981 */ /* 0x000ea2000c1e1100 */
[----:B------:R-:W-:Y:S02]  /*35b0*/  PRMT R15, RZ, 0x7610, R15 ;  /* 0x00007610ff0f7816 */ /* 0x000fe4000000000f */
[C---:B-1----:R-:W-:Y:S01]  /*35c0*/  IADD3 R22, P2, PT, R17.reuse, R134, RZ ;  /* 0x0000008611167210 */ /* 0x042fe20007f5e0ff */
[----:B------:R-:W-:Y:S01]  /*35d0*/  STL.64 [R1+0x1f8], R26 ;  /* 0x0001f81a01007387 */ /* 0x000fe20000100a00 */
[----:B------:R-:W1:Y:S02]  /*35e0*/  LDC R21, c[0x0][0x3c4] ;  /* 0x0000f100ff157b82 */ /* 0x000e640000000800 */
[----:B------:R-:W-:Y:S01]  /*35f0*/  LEA.HI.X.SX32 R23, R17, R135, 0x1, P2 ;  /* 0x0000008711177211 */ /* 0x000fe200010f0eff */
[----:B------:R0:W-:Y:S04]  /*3600*/  STL.64 [R1+0x1b8], R24 ;  /* 0x0001b81801007387 */ /* 0x0001e80000100a00 */
[----:B------:R0:W2:Y:S01]  /*3610*/  @P0 LDG.E.U8 R13, desc[UR38][R24.64] ;  /* 0x00000026180d0981 */ /* 0x0000a2000c1e1100 */
[----:B------:R-:W-:Y:S01]  /*3620*/  PRMT R14, RZ, 0x7610, R14 ;  /* 0x00007610ff0e7816 */ /* 0x000fe2000000000e */
[----:B------:R-:W1:Y:S02]  /*3630*/  LDC R20, c[0x0][0x3c4] ;  /* 0x0000f100ff147b82 */ /* 0x000e640000000800 */
[----:B------:R0:W-:Y:S04]  /*3640*/  STL.64 [R1+0x178], R22 ;  /* 0x0001781601007387 */ /* 0x0001e80000100a00 */
[----:B------:R0:W2:Y:S02]  /*3650*/  @P0 LDG.E.U8 R15, desc[UR38][R22.64] ;  /* 0x00000026160f0981 */ /* 0x0000a4000c1e1100 */
[----:B0-----:R-:W0:Y:S01]  /*3660*/  LDC R25, c[0x0][0x3c4] ;  /* 0x0000f100ff197b82 */ /* 0x001e220000000800 */
[----:B------:R-:W-:-:S07]  /*3670*/  IMAD R17, R18, 0x28, RZ ;  /* 0x0000002812117824 */ /* 0x000fce00078e02ff */
[----:B------:R-:W0:Y:S01]  /*3680*/  LDC R23, c[0x0][0x3c4] ;  /* 0x0000f100ff177b82 */ /* 0x000e220000000800 */
[----:B----4-:R-:W-:Y:S01]  /*3690*/  IMAD R19, R19, 0x30, RZ ;  /* 0x0000003013137824 */ /* 0x010fe200078e02ff */
[----:B------:R-:W-:-:S04]  /*36a0*/  IADD3 R34, P1, PT, R17, R134, RZ ;  /* 0x0000008611227210 */ /* 0x000fc80007f3e0ff */
[-C--:B------:R-:W-:Y:S02]  /*36b0*/  IADD3 R30, P2, PT, R19, R134.reuse, RZ ;  /* 0x00000086131e7210 */ /* 0x080fe40007f5e0ff */
[-C--:B------:R-:W-:Y:S01]  /*36c0*/  LEA.HI.X.SX32 R35, R17, R135.reuse, 0x1, P1 ;  /* 0x0000008711237211 */ /* 0x080fe200008f0eff */
[----:B------:R-:W4:Y:S01]  /*36d0*/  LDC R27, c[0x0][0x3c4] ;  /* 0x0000f100ff1b7b82 */ /* 0x000f220000000800 */
[----:B------:R-:W-:Y:S01]  /*36e0*/  IADD3 RZ, P1, PT, R134, UR4, RZ ;  /* 0x0000000486ff7c10 */ /* 0x000fe2000ff3e0ff */
[----:B-1----:R-:W-:Y:S01]  /*36f0*/  IMAD R21, R21, 0x38, RZ ;  /* 0x0000003815157824 */ /* 0x002fe200078e02ff */
[----:B------:R-:W-:Y:S01]  /*3700*/  LEA.HI.X.SX32 R31, R19, R135, 0x1, P2 ;  /* 0x00000087131f7211 */ /* 0x000fe200010f0eff */
[----:B------:R1:W-:Y:S01]  /*3710*/  STL.64 [R1+0x138], R34 ;  /* 0x0001382201007387 */ /* 0x0003e20000100a00 */
[----:B------:R-:W-:Y:S01]  /*3720*/  PRMT R19, RZ, 0x7610, R19 ;  /* 0x00007610ff137816 */ /* 0x000fe20000000013 */
[----:B------:R-:W0:Y:S02]  /*3730*/  LDCU UR4, c[0x0][0x3c4] ;  /* 0x00007880ff0477ac */ /* 0x000e240008000800 */
[----:B------:R1:W2:Y:S01]  /*3740*/  @P0 LDG.E.U8 R14, desc[UR38][R34.64] ;  /* 0x00000026220e0981 */ /* 0x0002a2000c1e1100 */
[----:B------:R-:W-:Y:S01]  /*3750*/  PRMT R16, RZ, 0x7610, R16 ;  /* 0x00007610ff107816 */ /* 0x000fe20000000010 */
[----:B0-----:R-:W-:Y:S01]  /*3760*/  IMAD R25, R25, 0x11, RZ ;  /* 0x0000001119197824 */ /* 0x001fe200078e02ff */
[----:B------:R-:W-:Y:S01]  /*3770*/  IADD3 R168, P3, PT, R21, R134, RZ ;  /* 0x0000008615a87210 */ /* 0x000fe20007f7e0ff */
[----:B------:R0:W-:Y:S01]  /*3780*/  STL.64 [R1+0xf8], R30 ;  /* 0x0000f81e01007387 */ /* 0x0001e20000100a00 */
[----:B------:R-:W4:Y:S01]  /*3790*/  LDC R22, c[0x0][0x3c4] ;  /* 0x0000f100ff167b82 */ /* 0x000f220000000800 */
[----:B------:R-:W-:-:S02]  /*37a0*/  IMAD R23, R23, 0x9, RZ ;  /* 0x0000000917177824 */ /* 0x000fc400078e02ff */
[----:B------:R0:W2:Y:S01]  /*37b0*/  @P0 LDG.E.U8 R16, desc[UR38][R30.64] ;  /* 0x000000261e100981 */ /* 0x0000a2000c1e1100 */
[----:B-1----:R-:W-:Y:S01]  /*37c0*/  VIADD R34, R134, UR6 ;  /* 0x0000000686227c36 */ /* 0x002fe20008000000 */
[-C--:B------:R-:W-:Y:S02]  /*37d0*/  LEA.HI.X.SX32 R35, R33, R135.reuse, 0x1, P1 ;  /* 0x0000008721237211 */ /* 0x080fe400008f0eff */
[----:B------:R-:W-:Y:S01]  /*37e0*/  IADD3 R36, P2, PT, R23, R134, RZ ;  /* 0x0000008617247210 */ /* 0x000fe20007f5e0ff */
[----:B------:R-:W1:Y:S02]  /*37f0*/  LDC R33, c[0x0][0x3c4] ;  /* 0x0000f100ff217b82 */ /* 0x000e640000000800 */
[----:B------:R4:W-:Y:S04]  /*3800*/  STL.64 [R1+0x278], R34 ;  /* 0x0002782201007387 */ /* 0x0009e80000100a00 */
[----:B------:R4:W2:Y:S01]  /*3810*/  @P0 LDG.E.U8 R19, desc[UR38][R34.64] ;  /* 0x0000002622130981 */ /* 0x0008a2000c1e1100 */
[----:B------:R-:W-:Y:S01]  /*3820*/  LEA.HI.X.SX32 R169, R21, R135, 0x1, P3 ;  /* 0x0000008715a97211 */ /* 0x000fe200018f0eff */
[----:B0-----:R-:W0:Y:S01]  /*3830*/  LDC R31, c[0x0][0x3c4] ;  /* 0x0000f100ff1f7b82 */ /* 0x001e220000000800 */
[----:B------:R-:W-:-:S02]  /*3840*/  PRMT R21, RZ, 0x7610, R21 ;  /* 0x00007610ff157816 */ /* 0x000fc40000000015 */
[----:B------:R-:W-:Y:S02]  /*3850*/  LEA.HI.X.SX32 R37, R23, R135, 0x1, P2 ;  /* 0x0000008717257211 */ /* 0x000fe400010f0eff */
[----:B----4-:R-:W-:-:S03]  /*3860*/  IADD3 R34, P1, PT, R25, R134, RZ ;  /* 0x0000008619227210 */ /* 0x010fc60007f3e0ff */
[----:B------:R4:W2:Y:S01]  /*3870*/  @P0 LDG.E.U8 R21, desc[UR38][R36.64] ;  /* 0x0000002624150981 */ /* 0x0008a2000c1e1100 */
[----:B------:R-:W-:Y:S01]  /*3880*/  IMAD R27, R27, 0x19, RZ ;  /* 0x000000191b1b7824 */ /* 0x000fe200078e02ff */
[----:B------:R-:W1:Y:S01]  /*3890*/  LDC R24, c[0x0][0x3c4] ;  /* 0x0000f100ff187b82 */ /* 0x000e620000000800 */
[----:B------:R-:W-:Y:S02]  /*38a0*/  LEA.HI.X.SX32 R35, R25, R135, 0x1, P1 ;  /* 0x0000008719237211 */ /* 0x000fe400008f0eff */
[----:B------:R-:W-:Y:S01]  /*38b0*/  PRMT R25, RZ, 0x7610, R25 ;  /* 0x00007610ff197816 */ /* 0x000fe20000000019 */
[----:B------:R4:W-:Y:S04]  /*38c0*/  STL.64 [R1+0x230], R36 ;  /* 0x0002302401007387 */ /* 0x0009e80000100a00 */
[----:B------:R4:W-:Y:S01]  /*38d0*/  STL.64 [R1+0x1f0], R34 ;  /* 0x0001f02201007387 */ /* 0x0009e20000100a00 */
[----:B------:R-:W1:Y:S03]  /*38e0*/  LDC R26, c[0x0][0x3c4] ;  /* 0x0000f100ff1a7b82 */ /* 0x000e660000000800 */
[----:B------:R4:W2:Y:S05]  /*38f0*/  @P0 LDG.E.U8 R25, desc[UR38][R34.64] ;  /* 0x0000002622190981 */ /* 0x0008aa000c1e1100 */
[----:B----4-:R-:W4:Y:S08]  /*3900*/  LDC R37, c[0x0][0x3c4] ;  /* 0x0000f100ff257b82 */ /* 0x010f300000000800 */
[----:B------:R-:W4:Y:S01]  /*3910*/  LDC R35, c[0x0][0x3c4] ;  /* 0x0000f100ff237b82 */ /* 0x000f220000000800 */
[----:B------:R-:W-:-:S02]  /*3920*/  IADD3 R38, P2, PT, R27, R134, RZ ;  /* 0x000000861b267210 */ /* 0x000fc40007f5e0ff */
[----:B------:R-:W-:Y:S01]  /*3930*/  PRMT R23, RZ, 0x7610, R23 ;  /* 0x00007610ff177816 */ /* 0x000fe20000000017 */
[----:B0-----:R-:W-:Y:S01]  /*3940*/  IMAD R31, R31, 0x29, RZ ;  /* 0x000000291f1f7824 */ /* 0x001fe200078e02ff */
[-C--:B------:R-:W-:Y:S02]  /*3950*/  LEA.HI.X.SX32 R39, R27, R135.reuse, 0x1, P2 ;  /* 0x000000871b277211 */ /* 0x080fe400010f0eff */
[----:B------:R-:W-:Y:S01]  /*3960*/  IADD3 R40, P1, PT, R29, R134, RZ ;  /* 0x000000861d287210 */ /* 0x000fe20007f3e0ff */
[----:B-1----:R-:W-:Y:S01]  /*3970*/  IMAD R33, R33, 0x31, RZ ;  /* 0x0000003121217824 */ /* 0x002fe200078e02ff */
[----:B------:R-:W-:Y:S01]  /*3980*/  PRMT R18, RZ, 0x7610, R18 ;  /* 0x00007610ff127816 */ /* 0x000fe20000000012 */
[----:B------:R0:W-:Y:S01]  /*3990*/  STL.64 [R1+0x1b0], R38 ;  /* 0x0001b02601007387 */ /* 0x0001e20000100a00 */
[----:B------:R-:W-:Y:S01]  /*39a0*/  LEA.HI.X.SX32 R41, R29, R135, 0x1, P1 ;  /* 0x000000871d297211 */ /* 0x000fe200008f0eff */
[----:B------:R-:W1:Y:S02]  /*39b0*/  LDC R36, c[0x0][0x3c4] ;  /* 0x0000f100ff247b82 */ /* 0x000e640000000800 */
[----:B------:R0:W2:Y:S01]  /*39c0*/  @P0 LDG.E.U8 R23, desc[UR38][R38.64] ;  /* 0x0000002626170981 */ /* 0x0000a2000c1e1100 */
[----:B------:R-:W-:Y:S01]  /*39d0*/  PRMT R27, RZ, 0x7610, R27 ;  /* 0x00007610ff1b7816 */ /* 0x000fe2000000001b */
[----:B----4-:R-:W-:Y:S01]  /*39e0*/  IMAD R37, R37, 0x39, RZ ;  /* 0x0000003925257824 */ /* 0x010fe200078e02ff */
[----:B------:R-:W-:-:S02]  /*39f0*/  PRMT R29, RZ, 0x7610, R29 ;  /* 0x00007610ff1d7816 */ /* 0x000fc4000000001d */
[-C--:B------:R-:W-:Y:S01]  /*3a00*/  IADD3 R176, P1, PT, R33, R134.reuse, RZ ;  /* 0x0000008621b07210 */ /* 0x080fe20007f3e0ff */
[----:B------:R4:W-:Y:S01]  /*3a10*/  STL.64 [R1+0x170], R40 ;  /* 0x0001702801007387 */ /* 0x0009e20000100a00 */
[----:B------:R-:W1:Y:S01]  /*3a20*/  LDC R30, c[0x0][0x3c4] ;  /* 0x0000f100ff1e7b82 */ /* 0x000e620000000800 */
[----:B0-----:R-:W-:Y:S01]  /*3a30*/  IADD3 R38, P2, PT, R31, R134, RZ ;  /* 0x000000861f267210 */ /* 0x001fe20007f5e0ff */
[----:B------:R-:W-:Y:S01]  /*3a40*/  IMAD R35, R35, 0xa, RZ ;  /* 0x0000000a23237824 */ /* 0x000fe200078e02ff */
[----:B------:R4:W2:Y:S02]  /*3a50*/  @P0 LDG.E.U8 R27, desc[UR38][R40.64] ;  /* 0x00000026281b0981 */ /* 0x0008a4000c1e1100 */
[----:B------:R-:W-:-:S03]  /*3a60*/  LEA.HI.X.SX32 R39, R31, R135, 0x1, P2 ;  /* 0x000000871f277211 */ /* 0x000fc600010f0eff */
[----:B------:R-:W0:Y:S01]  /*3a70*/  LDC R34, c[0x0][0x3c4] ;  /* 0x0000f100ff227b82 */ /* 0x000e220000000800 */
[-C--:B------:R-:W-:Y:S02]  /*3a80*/  LEA.HI.X.SX32 R177, R33, R135.reuse, 0x1, P1 ;  /* 0x0000008721b17211 */ /* 0x080fe400008f0eff */
[-C--:B------:R-:W-:Y:S01]  /*3a90*/  IADD3 R166, P2, PT, R37, R134.reuse, RZ ;  /* 0x0000008625a67210 */ /* 0x080fe20007f5e0ff */
[----:B------:R4:W-:Y:S02]  /*3aa0*/  STL.64 [R1+0x130], R38 ;  /* 0x0001302601007387 */ /* 0x0009e40000100a00 */
[-C--:B----4-:R-:W-:Y:S02]  /*3ab0*/  IADD3 R40, P1, PT, R35, R134.reuse, RZ ;  /* 0x0000008623287210 */ /* 0x090fe40007f3e0ff */
[----:B------:R4:W2:Y:S01]  /*3ac0*/  @P0 LDG.E.U8 R29, desc[UR38][R38.64] ;  /* 0x00000026261d0981 */ /* 0x0008a2000c1e1100 */
[-C--:B------:R-:W-:Y:S01]  /*3ad0*/  LEA.HI.X.SX32 R167, R37, R135.reuse, 0x1, P2 ;  /* 0x0000008725a77211 */ /* 0x080fe200010f0eff */
[----:B------:R-:W-:Y:S01]  /*3ae0*/  IMAD R37, R20, 0x12, RZ ;  /* 0x0000001214257824 */ /* 0x000fe200078e02ff */
[-C--:B------:R-:W-:Y:S01]  /*3af0*/  LEA.HI.X.SX32 R41, R35, R135.reuse, 0x1, P1 ;  /* 0x0000008723297211 */ /* 0x080fe200008f0eff */
[----:B------:R-:W-:Y:S01]  /*3b00*/  IMAD R35, R22, 0x1a, RZ ;  /* 0x0000001a16237824 */ /* 0x000fe200078e02ff */
[----:B----4-:R-:W4:Y:S02]  /*3b10*/  LDC R39, c[0x0][0x3c4] ;  /* 0x0000f100ff277b82 */ /* 0x010f240000000800 */
[C---:B------:R-:W-:Y:S01]  /*3b20*/  IADD3 R42, P1, PT, R37.reuse, R134, RZ ;  /* 0x00000086252a7210 */ /* 0x040fe20007f3e0ff */
[----:B------:R1:W-:Y:S04]  /*3b30*/  STL.64 [R1+0x228], R40 ;  /* 0x0002282801007387 */ /* 0x0003e80000100a00 */
[----:B------:R1:W2:Y:S01]  /*3b40*/  @P0 LDG.E.U8 R18, desc[UR38][R40.64] ;  /* 0x0000002628120981 */ /* 0x0002a2000c1e1100 */
[----:B------:R-:W-:Y:S01]  /*3b50*/  LEA.HI.X.SX32 R43, R37, R135, 0x1, P1 ;  /* 0x00000087252b7211 */ /* 0x000fe200008f0eff */
[----:B------:R-:W0:Y:S01]  /*3b60*/  LDC R38, c[0x0][0x3c4] ;  /* 0x0000f100ff267b82 */ /* 0x000e220000000800 */
[----:B------:R-:W-:-:S02]  /*3b70*/  PRMT R20, RZ, 0x7610, R20 ;  /* 0x00007610ff147816 */ /* 0x000fc40000000014 */
[----:B-1----:R-:W-:-:S04]  /*3b80*/  IADD3 R40, P2, PT, R35, R134, RZ ;  /* 0x0000008623287210 */ /* 0x002fc80007f5e0ff */
[----:B------:R-:W-:Y:S01]  /*3b90*/  LEA.HI.X.SX32 R41, R35, R135, 0x1, P2 ;  /* 0x0000008723297211 */ /* 0x000fe200010f0eff */
[----:B------:R-:W-:Y:S01]  /*3ba0*/  STL.64 [R1+0x1e8], R42 ;  /* 0x0001e82a01007387 */ /* 0x000fe20000100a00 */
[----:B------:R-:W-:-:S03]  /*3bb0*/  IMAD R35, R24, 0x22, RZ ;  /* 0x0000002218237824 */ /* 0x000fc600078e02ff */
[----:B------:R1:W-:Y:S01]  /*3bc0*/  STL.64 [R1+0x1a8], R40 ;  /* 0x0001a82801007387 */ /* 0x0003e20000100a00 */
[----:B------:R-:W-:-:S03]  /*3bd0*/  PRMT R22, RZ, 0x7610, R22 ;  /* 0x00007610ff167816 */ /* 0x000fc60000000016 */
[----:B------:R1:W2:Y:S01]  /*3be0*/  @P0 LDG.E.U8 R20, desc[UR38][R40.64] ;  /* 0x0000002628140981 */ /* 0x0002a2000c1e1100 */
[----:B------:R-:W-:Y:S01]  /*3bf0*/  IMAD R37, R26, 0x2a, RZ ;  /* 0x0000002a1a257824 */ /* 0x000fe200078e02ff */
[-C--:B------:R-:W-:Y:S01]  /*3c00*/  IADD3 R44, P1, PT, R35, R134.reuse, RZ ;  /* 0x00000086232c7210 */ /* 0x080fe20007f3e0ff */
[----:B----4-:R-:W-:Y:S01]  /*3c10*/  IMAD R39, R39, 0x32, RZ ;  /* 0x0000003227277824 */ /* 0x010fe200078e02ff */
[----:B------:R4:W2:Y:S01]  /*3c20*/  @P0 LDG.E.U8 R22, desc[UR38][R42.64] ;  /* 0x000000262a160981 */ /* 0x0008a2000c1e1100 */
[----:B-1----:R-:W1:Y:S01]  /*3c30*/  LDC R41, c[0x0][0x3c4] ;  /* 0x0000f100ff297b82 */ /* 0x002e620000000800 */
[----:B------:R-:W-:Y:S02]  /*3c40*/  LEA.HI.X.SX32 R45, R35, R135, 0x1, P1 ;  /* 0x00000087232d7211 */ /* 0x000fe400008f0eff */
[-C--:B------:R-:W-:Y:S02]  /*3c50*/  IADD3 R174, P1, PT, R39, R134.reuse, RZ ;  /* 0x0000008627ae7210 */ /* 0x080fe40007f3e0ff */
[----:B----4-:R-:W-:-:S02]  /*3c60*/  IADD3 R42, P2, PT, R37, R134, RZ ;  /* 0x00000086252a7210 */ /* 0x010fc40007f5e0ff */
[-C--:B------:R-:W-:Y:S01]  /*3c70*/  LEA.HI.X.SX32 R175, R39, R135.reuse, 0x1, P1 ;  /* 0x0000008727af7211 */ /* 0x080fe200008f0eff */
[----:B------:R-:W-:Y:S01]  /*3c80*/  IMAD R39, R36, 0x3a, RZ ;  /* 0x0000003a24277824 */ /* 0x000fe200078e02ff */
[----:B------:R-:W-:Y:S01]  /*3c90*/  LEA.HI.X.SX32 R43, R37, R135, 0x1, P2 ;  /* 0x00000087252b7211 */ /* 0x000fe200010f0eff */
[----:B------:R-:W-:Y:S01]  /*3ca0*/  IMAD R37, R30, 0xb, RZ ;  /* 0x0000000b1e257824 */ /* 0x000fe200078e02ff */
[----:B------:R-:W-:Y:S02]  /*3cb0*/  PRMT R26, RZ, 0x7610, R26 ;  /* 0x00007610ff1a7816 */ /* 0x000fe4000000001a */
[----:B------:R-:W-:Y:S01]  /*3cc0*/  PRMT R24, RZ, 0x7610, R24 ;  /* 0x00007610ff187816 */ /* 0x000fe20000000018 */
[----:B------:R-:W-:Y:S01]  /*3cd0*/  STL.64 [R1+0x168], R44 ;  /* 0x0001682c01007387 */ /* 0x000fe20000100a00 */
[-C--:B------:R-:W-:Y:S01]  /*3ce0*/  IADD3 R164, P2, PT, R39, R134.reuse, RZ ;  /* 0x0000008627a47210 */ /* 0x080fe20007f5e0ff */
[----:B------:R-:W4:Y:S01]  /*3cf0*/  LDC R36, c[0x0][0x3c4] ;  /* 0x0000f100ff247b82 */ /* 0x000f220000000800 */
[----:B------:R-:W-:Y:S01]  /*3d00*/  IADD3 R54, P1, PT, R37, R134, RZ ;  /* 0x0000008625367210 */ /* 0x000fe20007f3e0ff */
[----:B------:R0:W-:Y:S01]  /*3d10*/  STL.64 [R1+0x128], R42 ;  /* 0x0001282a01007387 */ /* 0x0001e20000100a00 */
[----:B------:R-:W-:-:S03]  /*3d20*/  PRMT R35, RZ, 0x7610, R35 ;  /* 0x00007610ff237816 */ /* 0x000fc60000000023 */
[----:B------:R0:W2:Y:S01]  /*3d30*/  @P0 LDG.E.U8 R26, desc[UR38][R42.64] ;  /* 0x000000262a1a0981 */ /* 0x0000a2000c1e1100 */
[-C--:B------:R-:W-:Y:S01]  /*3d40*/  LEA.HI.X.SX32 R165, R39, R135.reuse, 0x1, P2 ;  /* 0x0000008727a57211 */ /* 0x080fe200010f0eff */
[----:B------:R-:W3:Y:S02]  /*3d50*/  LDC R40, c[0x0][0x3c4] ;  /* 0x0000f100ff287b82 */ /* 0x000ee40000000800 */
[----:B------:R0:W2:Y:S01]  /*3d60*/  @P0 LDG.E.U8 R24, desc[UR38][R44.64] ;  /* 0x000000262c180981 */ /* 0x0000a2000c1e1100 */
[----:B------:R-:W-:Y:S01]  /*3d70*/  LEA.HI.X.SX32 R55, R37, R135, 0x1, P1 ;  /* 0x0000008725377211 */ /* 0x000fe200008f0eff */
[----:B------:R-:W-:Y:S02]  /*3d80*/  IMAD R39, R32, 0x13, RZ ;  /* 0x0000001320277824 */ /* 0x000fe400078e02ff */
[----:B-1----:R-:W-:Y:S01]  /*3d90*/  IMAD R41, R41, 0x1b, RZ ;  /* 0x0000001b29297824 */ /* 0x002fe200078e02ff */
[----:B------:R-:W-:Y:S01]  /*3da0*/  UIMAD UR4, UR4, 0x5, URZ ;  /* 0x00000005040478a4 */ /* 0x000fe2000f8e02ff */
[----:B0-----:R-:W0:Y:S01]  /*3db0*/  LDC R43, c[0x0][0x3c4] ;  /* 0x0000f100ff2b7b82 */ /* 0x001e220000000800 */
[----:B------:R1:W-:Y:S01]  /*3dc0*/  STL.64 [R1+0x220], R54 ;  /* 0x0002203601007387 */ /* 0x0003e20000100a00 */
[----:B------:R-:W-:-:S02]  /*3dd0*/  PRMT R17, RZ, 0x7610, R17 ;  /* 0x00007610ff117816 */ /* 0x000fc40000000011 */
[----:B------:R-:W-:Y:S01]  /*3de0*/  PRMT R31, RZ, 0x7610, R31 ;  /* 0x00007610ff1f7816 */ /* 0x000fe2000000001f */
[----:B------:R1:W2:Y:S03]  /*3df0*/  @P0 LDG.E.U8 R35, desc[UR38][R54.64] ;  /* 0x0000002636230981 */ /* 0x0002a6000c1e1100 */
[----:B------:R-:W3:Y:S01]  /*3e00*/  LDC R45, c[0x0][0x3c4] ;  /* 0x0000f100ff2d7b82 */ /* 0x000ee20000000800 */
[-C--:B------:R-:W-:Y:S01]  /*3e10*/  IADD3 R58, P1, PT, R39, R134.reuse, RZ ;  /* 0x00000086273a7210 */ /* 0x080fe20007f3e0ff */
[----:B------:R-:W2:Y:S01]  /*3e20*/  @P0 LDG.E.U8 R17, desc[UR38][R168.64] ;  /* 0x00000026a8110981 */ /* 0x000ea2000c1e1100 */
[----:B------:R-:W-:Y:S02]  /*3e30*/  PRMT R37, RZ, 0x7610, R37 ;  /* 0x00007610ff257816 */ /* 0x000fe40000000025 */
[----:B------:R-:W-:Y:S01]  /*3e40*/  PRMT R33, RZ, 0x7610, R33 ;  /* 0x00007610ff217816 */ /* 0x000fe20000000021 */
[----:B------:R-:W2:Y:S01]  /*3e50*/  @P0 LDG.E.U8 R31, desc[UR38][R176.64] ;  /* 0x00000026b01f0981 */ /* 0x000ea2000c1e1100 */
[----:B-1----:R-:W-:Y:S01]  /*3e60*/  IADD3 R54, P2, PT, R41, R134, RZ ;  /* 0x0000008629367210 */ /* 0x002fe20007f5e0ff */
[----:B------:R-:W1:Y:S01]  /*3e70*/  LDC R32, c[0x0][0x3c4] ;  /* 0x0000f100ff207b82 */ /* 0x000e620000000800 */
[-C--:B------:R-:W-:Y:S01]  /*3e80*/  LEA.HI.X.SX32 R59, R39, R135.reuse, 0x1, P1 ;  /* 0x00000087273b7211 */ /* 0x080fe200008f0eff */
[----:B------:R-:W2:Y:S01]  /*3e90*/  @P0 LDG.E.U8 R28, desc[UR38][R174.64] ;  /* 0x00000026ae1c0981 */ /* 0x000ea2000c1e1100 */
[----:B------:R-:W-:Y:S01]  /*3ea0*/  LEA.HI.X.SX32 R55, R41, R135, 0x1, P2 ;  /* 0x0000008729377211 */ /* 0x000fe200010f0eff */
[----:B------:R-:W-:Y:S01]  /*3eb0*/  IMAD R41, R34, 0x23, RZ ;  /* 0x0000002322297824 */ /* 0x000fe200078e02ff */
[----:B------:R-:W-:Y:S01]  /*3ec0*/  PRMT R39, RZ, 0x7610, R39 ;  /* 0x00007610ff277816 */ /* 0x000fe20000000027 */
[----:B------:R0:W-:Y:S02]  /*3ed0*/  STL.64 [R1+0x1e0], R58 ;  /* 0x0001e03a01007387 */ /* 0x0001e40000100a00 */
[----:B0-----:R-:W-:Y:S01]  /*3ee0*/  IMAD R43, R43, 0x2b, RZ ;  /* 0x0000002b2b2b7824 */ /* 0x001fe200078e02ff */
[----:B------:R-:W0:Y:S01]  /*3ef0*/  LDC R34, c[0x0][0x3c4] ;  /* 0x0000f100ff227b82 */ /* 0x000e220000000800 */
[----:B------:R4:W2:Y:S04]  /*3f00*/  @P0 LDG.E.U8 R37, desc[UR38][R58.64] ;  /* 0x000000263a250981 */ /* 0x0008a8000c1e1100 */
[----:B------:R1:W-:Y:S01]  /*3f10*/  STL.64 [R1+0x1a0], R54 ;  /* 0x0001a03601007387 */ /* 0x0003e20000100a00 */
[----:B---3--:R-:W-:-:S02]  /*3f20*/  IMAD R45, R45, 0x33, RZ ;  /* 0x000000332d2d7824 */ /* 0x008fc400078e02ff */
[----:B------:R-:W3:Y:S01]  /*3f30*/  LDC R44, c[0x0][0x3c4] ;  /* 0x0000f100ff2c7b82 */ /* 0x000ee20000000800 */
[----:B------:R1:W2:Y:S01]  /*3f40*/  @P0 LDG.E.U8 R39, desc[UR38][R54.64] ;  /* 0x0000002636270981 */ /* 0x0002a2000c1e1100 */
[CC--:B----4-:R-:W-:Y:S02]  /*3f50*/  IADD3 R58, P1, PT, R41.reuse, R134.reuse, RZ ;  /* 0x00000086293a7210 */ /* 0x0d0fe40007f3e0ff */
[----:B------:R-:W-:Y:S01]  /*3f60*/  PRMT R30, RZ, 0x7610, R30 ;  /* 0x00007610ff1e7816 */ /* 0x000fe2000000001e */
[----:B------:R-:W4:Y:S01]  /*3f70*/  @P0 LDG.E.U8 R33, desc[UR38][R166.64] ;  /* 0x00000026a6210981 */ /* 0x000f22000c1e1100 */
[-C--:B------:R-:W-:Y:S02]  /*3f80*/  LEA.HI.X.SX32 R59, R41, R135.reuse, 0x1, P1 ;  /* 0x00000087293b7211 */ /* 0x080fe400008f0eff */
[----:B------:R-:W0:Y:S01]  /*3f90*/  LDC R42, c[0x0][0x3c4] ;  /* 0x0000f100ff2a7b82 */ /* 0x000e220000000800 */
[----:B------:R-:W-:Y:S02]  /*3fa0*/  PRMT R41, RZ, 0x7610, R41 ;  /* 0x00007610ff297816 */ /* 0x000fe40000000029 */
[C---:B------:R-:W-:Y:S01]  /*3fb0*/  IADD3 R64, P1, PT, R43.reuse, R134, RZ ;  /* 0x000000862b407210 */ /* 0x040fe20007f3e0ff */
[----:B------:R1:W-:Y:S04]  /*3fc0*/  STL.64 [R1+0x160], R58 ;  /* 0x0001603a01007387 */ /* 0x0003e80000100a00 */
[----:B-1----:R-:W1:Y:S01]  /*3fd0*/  LDC R55, c[0x0][0x3c4] ;  /* 0x0000f100ff377b82 */ /* 0x002e620000000800 */
[----:B------:R3:W2:Y:S01]  /*3fe0*/  @P0 LDG.E.U8 R41, desc[UR38][R58.64] ;  /* 0x000000263a290981 */ /* 0x0006a2000c1e1100 */
[----:B------:R-:W-:-:S02]  /*3ff0*/  LEA.HI.X.SX32 R65, R43, R135, 0x1, P1 ;  /* 0x000000872b417211 */ /* 0x000fc400008f0eff */
[-C--:B------:R-:W-:Y:S01]  /*4000*/  IADD3 R162, P1, PT, R49, R134.reuse, RZ ;  /* 0x0000008631a27210 */ /* 0x080fe20007f3e0ff */
[----:B------:R-:W2:Y:S03]  /*4010*/  @P0 LDG.E.U8 R30, desc[UR38][R164.64] ;  /* 0x00000026a41e0981 */ /* 0x000ea6000c1e1100 */
[----:B------:R-:W0:Y:S01]  /*4020*/  LDC R54, c[0x0][0x3c4] ;  /* 0x0000f100ff367b82 */ /* 0x000e220000000800 */
[----:B---3--:R-:W-:-:S04]  /*4030*/  IADD3 R58, P2, PT, R45, R134, RZ ;  /* 0x000000862d3a7210 */ /* 0x008fc80007f5e0ff */
[-C--:B------:R-:W-:Y:S01]  /*4040*/  LEA.HI.X.SX32 R59, R45, R135.reuse, 0x1, P2 ;  /* 0x000000872d3b7211 */ /* 0x080fe200010f0eff */
[----:B------:R-:W-:Y:S01]  /*4050*/  STL.64 [R1+0x120], R64 ;  /* 0x0001204001007387 */ /* 0x000fe20000100a00 */
[----:B------:R-:W-:-:S03]  /*4060*/  LEA.HI.X.SX32 R163, R49, R135, 0x1, P1 ;  /* 0x0000008731a37211 */ /* 0x000fc600008f0eff */
[----:B------:R3:W-:Y:S01]  /*4070*/  STL.64 [R1+0xf0], R58 ;  /* 0x0000f03a01007387 */ /* 0x0007e20000100a00 */
[----:B------:R-:W-:Y:S02]  /*4080*/  IMAD R49, R32, 0xc, RZ ;  /* 0x0000000c20317824 */ /* 0x000fe400078e02ff */
[----:B------:R-:W0:Y:S01]  /*4090*/  LDC R32, c[0x0][0x3c4] ;  /* 0x0000f100ff207b82 */ /* 0x000e220000000800 */
[----:B------:R3:W2:Y:S01]  /*40a0*/  @P0 LDG.E.U8 R47, desc[UR38][R58.64] ;  /* 0x000000263a2f0981 */ /* 0x0006a2000c1e1100 */
[----:B------:R-:W-:Y:S02]  /*40b0*/  PRMT R43, RZ, 0x7610, R43 ;  /* 0x00007610ff2b7816 */ /* 0x000fe4000000002b */
[----:B------:R-:W-:-:S04]  /*40c0*/  IADD3 R88, P1, PT, R49, R134, RZ ;  /* 0x0000008631587210 */ /* 0x000fc80007f3e0ff */
[----:B---3--:R-:W3:Y:S01]  /*40d0*/  LDC R59, c[0x0][0x3c4] ;  /* 0x0000f100ff3b7b82 */ /* 0x008ee20000000800 */
[----:B-1----:R-:W-:Y:S01]  /*40e0*/  IMAD R55, R55, 0x1c, RZ ;  /* 0x0000001c37377824 */ /* 0x002fe200078e02ff */
[-C--:B------:R-:W-:Y:S01]  /*40f0*/  LEA.HI.X.SX32 R89, R49, R135.reuse, 0x1, P1 ;  /* 0x0000008731597211 */ /* 0x080fe200008f0eff */
[----:B------:R1:W2:Y:S01]  /*4100*/  @P0 LDG.E.U8 R43, desc[UR38][R64.64] ;  /* 0x00000026402b0981 */ /* 0x0002a2000c1e1100 */
[CC--:B------:R-:W-:Y:S02]  /*4110*/  IADD3 R86, P2, PT, R53.reuse, R134.reuse, RZ ;  /* 0x0000008635567210 */ /* 0x0c0fe40007f5e0ff */
[----:B------:R-:W-:Y:S02]  /*4120*/  PRMT R49, RZ, 0x7610, R49 ;  /* 0x00007610ff317816 */ /* 0x000fe40000000031 */
[-C--:B------:R-:W-:Y:S01]  /*4130*/  LEA.HI.X.SX32 R87, R53, R135.reuse, 0x1, P2 ;  /* 0x0000008735577211 */ /* 0x080fe200010f0eff */
[----:B------:R0:W-:Y:S01]  /*4140*/  STL.64 [R1+0x218], R88 ;  /* 0x0002185801007387 */ /* 0x0001e20000100a00 */
[----:B------:R-:W-:Y:S01]  /*4150*/  PRMT R53, RZ, 0x7610, R53 ;  /* 0x00007610ff357816 */ /* 0x000fe20000000035 */
[----:B------:R-:W2:Y:S01]  /*4160*/  LDC R58, c[0x0][0x3c4] ;  /* 0x0000f100ff3a7b82 */ /* 0x000ea20000000800 */
[CC--:B-1----:R-:W-:Y:S01]  /*4170*/  IADD3 R64, P1, PT, R55.reuse, R134.reuse, RZ ;  /* 0x0000008637407210 */ /* 0x0c2fe20007f3e0ff */
[----:B------:R0:W2:Y:S03]  /*4180*/  @P0 LDG.E.U8 R49, desc[UR38][R88.64] ;  /* 0x0000002658310981 */ /* 0x0000a6000c1e1100 */
[----:B------:R-:W-:Y:S01]  /*4190*/  LEA.HI.X.SX32 R65, R55, R135, 0x1, P1 ;  /* 0x0000008737417211 */ /* 0x000fe200008f0eff */
[----:B------:R1:W-:Y:S04]  /*41a0*/  STL.64 [R1+0x1d8], R86 ;  /* 0x0001d85601007387 */ /* 0x0003e80000100a00 */
[----:B------:R1:W2:Y:S01]  /*41b0*/  @P0 LDG.E.U8 R51, desc[UR38][R86.64] ;  /* 0x0000002656330981 */ /* 0x0002a2000c1e1100 */
[----:B0-----:R-:W-:Y:S01]  /*41c0*/  IADD3 R88, P1, PT, R57, R134, RZ ;  /* 0x0000008639587210 */ /* 0x001fe20007f3e0ff */
[----:B---3--:R-:W-:-:S02]  /*41d0*/  IMAD R59, R59, 0x2c, RZ ;  /* 0x0000002c3b3b7824 */ /* 0x008fc400078e02ff */
[----:B------:R0:W-:Y:S01]  /*41e0*/  STL.64 [R1+0x198], R64 ;  /* 0x0001984001007387 */ /* 0x0001e20000100a00 */
[----:B------:R-:W-:-:S03]  /*41f0*/  LEA.HI.X.SX32 R89, R57, R135, 0x1, P1 ;  /* 0x0000008739597211 */ /* 0x000fc600008f0eff */
[----:B------:R0:W3:Y:S01]  /*4200*/  @P0 LDG.E.U8 R53, desc[UR38][R64.64] ;  /* 0x0000002640350981 */ /* 0x0000e2000c1e1100 */
[-C--:B-1----:R-:W-:Y:S02]  /*4210*/  IADD3 R86, P2, PT, R59, R134.reuse, RZ ;  /* 0x000000863b567210 */ /* 0x082fe40007f5e0ff */
[----:B0-----:R-:W-:-:S04]  /*4220*/  IADD3 R64, P1, PT, R61, R134, RZ ;  /* 0x000000863d407210 */ /* 0x001fc80007f3e0ff */
[-C--:B------:R-:W-:Y:S01]  /*4230*/  LEA.HI.X.SX32 R65, R61, R135.reuse, 0x1, P1 ;  /* 0x000000873d417211 */ /* 0x080fe200008f0eff */
[----:B------:R-:W-:Y:S02]  /*4240*/  IMAD R61, R32, 0x5, RZ ;  /* 0x00000005203d7824 */ /* 0x000fe400078e02ff */
[----:B------:R-:W0:Y:S01]  /*4250*/  LDC R32, c[0x0][0x3c4] ;  /* 0x0000f100ff207b82 */ /* 0x000e220000000800 */
[----:B------:R-:W-:Y:S02]  /*4260*/  LEA.HI.X.SX32 R87, R59, R135, 0x1, P2 ;  /* 0x000000873b577211 */ /* 0x000fe400010f0eff */
[----:B------:R-:W-:Y:S02]  /*4270*/  IADD3 R160, P2, PT, R63, R134, RZ ;  /* 0x000000863fa07210 */ /* 0x000fe40007f5e0ff */
[----:B------:R-:W-:Y:S02]  /*4280*/  PRMT R57, RZ, 0x7610, R57 ;  /* 0x00007610ff397816 */ /* 0x000fe40000000039 */
[----:B------:R-:W-:-:S02]  /*4290*/  PRMT R59, RZ, 0x7610, R59 ;  /* 0x00007610ff3b7816 */ /* 0x000fc4000000003b */
[-C--:B------:R-:W-:Y:S01]  /*42a0*/  LEA.HI.X.SX32 R161, R63, R135.reuse, 0x1, P2 ;  /* 0x000000873fa17211 */ /* 0x080fe200010f0eff */
[----:B------:R-:W-:Y:S01]  /*42b0*/  IMAD R63, R34, 0xd, RZ ;  /* 0x0000000d223f7824 */ /* 0x000fe200078e02ff */
[CC--:B------:R-:W-:Y:S01]  /*42c0*/  IADD3 RZ, P1, PT, R61.reuse, R134.reuse, RZ ;  /* 0x000000863dff7210 */ /* 0x0c0fe20007f3e0ff */
[----:B------:R-:W-:Y:S01]  /*42d0*/  STL.64 [R1+0x158], R88 ;  /* 0x0001585801007387 */ /* 0x000fe20000100a00 */
[----:B------:R-:W1:Y:S03]  /*42e0*/  LDC R34, c[0x0][0x3c4] ;  /* 0x0000f100ff227b82 */ /* 0x000e660000000800 */
[----:B------:R0:W-:Y:S04]  /*42f0*/  STL.64 [R1+0x118], R86 ;  /* 0x0001185601007387 */ /* 0x0001e80000100a00 */
[----:B------:R0:W3:Y:S04]  /*4300*/  @P0 LDG.E.U8 R57, desc[UR38][R86.64] ;  /* 0x0000002656390981 */ /* 0x0000e8000c1e1100 */
[----:B------:R0:W-:Y:S04]  /*4310*/  STL.64 [R1+0xe8], R64 ;  /* 0x0000e84001007387 */ /* 0x0001e80000100a00 */
[----:B------:R0:W3:Y:S02]  /*4320*/  @P0 LDG.E.U8 R59, desc[UR38][R64.64] ;  /* 0x00000026403b0981 */ /* 0x0000e4000c1e1100 */
[----:B0-----:R-:W-:Y:S01]  /*4330*/  VIADD R86, R134, UR4 ;  /* 0x0000000486567c36 */ /* 0x001fe20008000000 */
[-C--:B------:R-:W-:Y:S01]  /*4340*/  LEA.HI.X.SX32 R87, R61, R135.reuse, 0x1, P1 ;  /* 0x000000873d577211 */ /* 0x080fe200008f0eff */
[----:B------:R-:W-:Y:S01]  /*4350*/  IMAD R61, R36, 0x15, RZ ;  /* 0x00000015243d7824 */ /* 0x000fe200078e02ff */
[----:B------:R-:W0:Y:S01]  /*4360*/  LDCU UR4, c[0x0][0x3c4] ;  /* 0x00007880ff0477ac */ /* 0x000e220008000800 */
[----:B------:R-:W0:Y:S01]  /*4370*/  LDC R36, c[0x0][0x3c4] ;  /* 0x0000f100ff247b82 */ /* 0x000e220000000800 */
[C---:B------:R-:W-:Y:S01]  /*4380*/  IADD3 R64, P1, PT, R63.reuse, R134, RZ ;  /* 0x000000863f407210 */ /* 0x040fe20007f3e0ff */
[----:B------:R1:W-:Y:S03]  /*4390*/  STL.64 [R1+0x258], R86 ;  /* 0x0002585601007387 */ /* 0x0003e60000100a00 */
[----:B------:R-:W-:Y:S01]  /*43a0*/  LEA.HI.X.SX32 R65, R63, R135, 0x1, P1 ;  /* 0x000000873f417211 */ /* 0x000fe200008f0eff */
[----:B------:R1:W3:Y:S01]  /*43b0*/  @P0 LDG.E.U8 R67, desc[UR38][R86.64] ;  /* 0x0000002656430981 */ /* 0x0002e2000c1e1100 */
[----:B------:R-:W-:-:S02]  /*43c0*/  IMAD R63, R38, 0x1d, RZ ;  /* 0x0000001d263f7824 */ /* 0x000fc400078e02ff */
[----:B------:R-:W0:Y:S01]  /*43d0*/  LDC R38, c[0x0][0x3c4] ;  /* 0x0000f100ff267b82 */ /* 0x000e220000000800 */
[----:B------:R1:W-:Y:S04]  /*43e0*/  STL.64 [R1+0x210], R64 ;  /* 0x0002104001007387 */ /* 0x0003e80000100a00 */
[----:B------:R1:W3:Y:S02]  /*43f0*/  @P0 LDG.E.U8 R69, desc[UR38][R64.64] ;  /* 0x0000002640450981 */ /* 0x0002e4000c1e1100 */
[----:B-1----:R-:W-:-:S04]  /*4400*/  IADD3 R86, P2, PT, R61, R134, RZ ;  /* 0x000000863d567210 */ /* 0x002fc80007f5e0ff */
[-C--:B------:R-:W-:Y:S01]  /*4410*/  LEA.HI.X.SX32 R87, R61, R135.reuse, 0x1, P2 ;  /* 0x000000873d577211 */ /* 0x080fe200010f0eff */
[----:B------:R-:W-:Y:S02]  /*4420*/  IMAD R61, R32, 0x25, RZ ;  /* 0x00000025203d7824 */ /* 0x000fe400078e02ff */
[----:B------:R-:W1:Y:S01]  /*4430*/  LDC R32, c[0x0][0x3c4] ;  /* 0x0000f100ff207b82 */ /* 0x000e620000000800 */
[CC--:B------:R-:W-:Y:S01]  /*4440*/  IADD3 R64, P1, PT, R63.reuse, R134.reuse, RZ ;  /* 0x000000863f407210 */ /* 0x0c0fe20007f3e0ff */
[----:B------:R0:W3:Y:S03]  /*4450*/  @P0 LDG.E.U8 R71, desc[UR38][R86.64] ;  /* 0x0000002656470981 */ /* 0x0000e6000c1e1100 */
[----:B------:R-:W-:Y:S01]  /*4460*/  LEA.HI.X.SX32 R65, R63, R135, 0x1, P1 ;  /* 0x000000873f417211 */ /* 0x000fe200008f0eff */
[----:B------:R-:W-:Y:S01]  /*4470*/  IMAD R63, R40, 0x2d, RZ ;  /* 0x0000002d283f7824 */ /* 0x000fe200078e02ff */
[----:B------:R0:W-:Y:S04]  /*4480*/  STL.64 [R1+0x1d0], R86 ;  /* 0x0001d05601007387 */ /* 0x0001e80000100a00 */
[----:B------:R0:W-:Y:S04]  /*4490*/  STL.64 [R1+0x190], R64 ;  /* 0x0001904001007387 */ /* 0x0001e80000100a00 */
[----:B------:R0:W3:Y:S02]  /*44a0*/  @P0 LDG.E.U8 R73, desc[UR38][R64.64] ;  /* 0x0000002640490981 */ /* 0x0000e4000c1e1100 */
[----:B0-----:R-:W-:-:S02]  /*44b0*/  IADD3 R86, P1, PT, R61, R134, RZ ;  /* 0x000000863d567210 */ /* 0x001fc40007f3e0ff */
[----:B------:R-:W-:Y:S02]  /*44c0*/  IADD3 R64, P2, PT, R63, R134, RZ ;  /* 0x000000863f407210 */ /* 0x000fe40007f5e0ff */
[-C--:B------:R-:W-:Y:S01]  /*44d0*/  LEA.HI.X.SX32 R87, R61, R135.reuse, 0x1, P1 ;  /* 0x000000873d577211 */ /* 0x080fe200008f0eff */
[----:B------:R-:W-:Y:S01]  /*44e0*/  IMAD R61, R36, 0x35, RZ ;  /* 0x00000035243d7824 */ /* 0x000fe200078e02ff */
[----:B------:R-:W-:-:S03]  /*44f0*/  LEA.HI.X.SX32 R65, R63, R135, 0x1, P2 ;  /* 0x000000873f417211 */ /* 0x000fc600010f0eff */
[----:B------:R-:W-:Y:S04]  /*4500*/  STL.64 [R1+0x150], R86 ;  /* 0x0001505601007387 */ /* 0x000fe80000100a00 */
[----:B------:R0:W-:Y:S04]  /*4510*/  STL.64 [R1+0x110], R64 ;  /* 0x0001104001007387 */ /* 0x0001e80000100a00 */
[----:B------:R0:W3:Y:S01]  /*4520*/  @P0 LDG.E.U8 R77, desc[UR38][R64.64] ;  /* 0x00000026404d0981 */ /* 0x0000e2000c1e1100 */
[----:B------:R-:W-:Y:S02]  /*4530*/  IMAD R63, R44, 0x3d, RZ ;  /* 0x0000003d2c3f7824 */ /* 0x000fe400078e02ff */
[----:B------:R-:W4:Y:S01]  /*4540*/  LDC R44, c[0x0][0x3c4] ;  /* 0x0000f100ff2c7b82 */ /* 0x000f220000000800 */
[----:B------:R-:W-:Y:S01]  /*4550*/  UIMAD UR4, UR4, 0x6, URZ ;  /* 0x00000006040478a4 */ /* 0x000fe2000f8e02ff */
[----:B------:R-:W-:Y:S01]  /*4560*/  PRMT R55, RZ, 0x7610, R55 ;  /* 0x00007610ff377816 */ /* 0x000fe20000000037 */
[----:B------:R-:W3:Y:S01]  /*4570*/  @P0 LDG.E.U8 R75, desc[UR38][R86.64] ;  /* 0x00000026564b0981 */ /* 0x000ee2000c1e1100 */
[----:B0-----:R-:W-:-:S04]  /*4580*/  IADD3 R64, P1, PT, R61, R134, RZ ;  /* 0x000000863d407210 */ /* 0x001fc80007f3e0ff */
[----:B------:R-:W3:Y:S01]  /*4590*/  @P0 LDG.E.U8 R55, desc[UR38][R88.64] ;  /* 0x0000002658370981 */ /* 0x000ee2000c1e1100 */
[----:B------:R-:W-:Y:S01]  /*45a0*/  LEA.HI.X.SX32 R65, R61, R135, 0x1, P1 ;  /* 0x000000873d417211 */ /* 0x000fe200008f0eff */
[----:B-1----:R-:W-:Y:S01]  /*45b0*/  IMAD R61, R32, 0x6, RZ ;  /* 0x00000006203d7824 */ /* 0x002fe200078e02ff */
[----:B------:R-:W-:Y:S02]  /*45c0*/  PRMT R32, RZ, 0x7610, R32 ;  /* 0x00007610ff207816 */ /* 0x000fe40000000020 */
[-C--:B------:R-:W-:Y:S01]  /*45d0*/  IADD3 R158, P2, PT, R63, R134.reuse, RZ ;  /* 0x000000863f9e7210 */ /* 0x080fe20007f5e0ff */
[----:B------:R0:W3:Y:S01]  /*45e0*/  @P0 LDG.E.U8 R79, desc[UR38][R64.64] ;  /* 0x00000026404f0981 */ /* 0x0000e2000c1e1100 */
[----:B------:R-:W-:-:S03]  /*45f0*/  IADD3 RZ, P1, PT, R61, R134, RZ ;  /* 0x000000863dff7210 */ /* 0x000fc60007f3e0ff */
[----:B------:R0:W-:Y:S01]  /*4600*/  STL.64 [R1+0xe0], R64 ;  /* 0x0000e04001007387 */ /* 0x0001e20000100a00 */
[-C--:B------:R-:W-:Y:S01]  /*4610*/  LEA.HI.X.SX32 R159, R63, R135.reuse, 0x1, P2 ;  /* 0x000000873f9f7211 */ /* 0x080fe200010f0eff */
[----:B------:R-:W-:Y:S01]  /*4620*/  IMAD R63, R38, 0x16, RZ ;  /* 0x00000016263f7824 */ /* 0x000fe200078e02ff */
[----:B------:R-:W-:Y:S01]  /*4630*/  PRMT R36, RZ, 0x7610, R36 ;  /* 0x00007610ff247816 */ /* 0x000fe20000000024 */
[----:B------:R-:W1:Y:S01]  /*4640*/  LDC R38, c[0x0][0x3c4] ;  /* 0x0000f100ff267b82 */ /* 0x000e620000000800 */
[----:B0-----:R-:W-:Y:S01]  /*4650*/  VIADD R64, R134, UR4 ;  /* 0x0000000486407c36 */ /* 0x001fe20008000000 */
[----:B------:R-:W-:Y:S01]  /*4660*/  LEA.HI.X.SX32 R65, R61, R135, 0x1, P1 ;  /* 0x000000873d417211 */ /* 0x000fe200008f0eff */
[----:B------:R-:W-:Y:S01]  /*4670*/  IMAD R61, R34, 0xe, RZ ;  /* 0x0000000e223d7824 */ /* 0x000fe200078e02ff */
[----:B------:R-:W-:-:S04]  /*4680*/  IADD3 R86, P2, PT, R63, R134, RZ ;  /* 0x000000863f567210 */ /* 0x000fc80007f5e0ff */
[----:B------:R-:W0:Y:S01]  /*4690*/  LDC R34, c[0x0][0x3c4] ;  /* 0x0000f100ff227b82 */ /* 0x000e220000000800 */
[----:B------:R-:W-:Y:S01]  /*46a0*/  PRMT R40, RZ, 0x7610, R40 ;  /* 0x00007610ff287816 */ /* 0x000fe20000000028 */
[----:B------:R4:W-:Y:S01]  /*46b0*/  STL.64 [R1+0x250], R64 ;  /* 0x0002504001007387 */ /* 0x0009e20000100a00 */
[----:B------:R-:W-:Y:S02]  /*46c0*/  PRMT R45, RZ, 0x7610, R45 ;  /* 0x00007610ff2d7816 */ /* 0x000fe4000000002d */
[----:B------:R-:W-:Y:S01]  /*46d0*/  PRMT R81, RZ, 0x7610, R81 ;  /* 0x00007610ff517816 */ /* 0x000fe20000000051 */
[----:B------:R4:W3:Y:S01]  /*46e0*/  @P0 LDG.E.U8 R32, desc[UR38][R64.64] ;  /* 0x0000002640200981 */ /* 0x0008e2000c1e1100 */
[----:B------:R-:W-:Y:S02]  /*46f0*/  IADD3 R88, P1, PT, R61, R134, RZ ;  /* 0x000000863d587210 */ /* 0x000fe40007f3e0ff */
[----:B------:R-:W-:Y:S01]  /*4700*/  PRMT R83, RZ, 0x7610, R83 ;  /* 0x00007610ff537816 */ /* 0x000fe20000000053 */
[----:B------:R-:W3:Y:S01]  /*4710*/  @P0 LDG.E.U8 R45, desc[UR38][R162.64] ;  /* 0x00000026a22d0981 */ /* 0x000ee2000c1e1100 */
[----:B------:R-:W-:-:S02]  /*4720*/  LEA.HI.X.SX32 R87, R63, R135, 0x1, P2 ;  /* 0x000000873f577211 */ /* 0x000fc400010f0eff */
[----:B------:R-:W-:Y:S01]  /*4730*/  PRMT R56, RZ, 0x7610, R56 ;  /* 0x00007610ff387816 */ /* 0x000fe20000000038 */
[----:B------:R-:W3:Y:S01]  /*4740*/  @P0 LDG.E.U8 R81, desc[UR38][R160.64] ;  /* 0x00000026a0510981 */ /* 0x000ee2000c1e1100 */
[----:B------:R-:W-:Y:S01]  /*4750*/  PRMT R60, RZ, 0x7610, R60 ;  /* 0x00007610ff3c7816 */ /* 0x000fe2000000003c */
[----:B----4-:R-:W4:Y:S01]  /*4760*/  LDC R65, c[0x0][0x3c4] ;  /* 0x0000f100ff417b82 */ /* 0x010f220000000800 */
[----:B------:R-:W-:Y:S01]  /*4770*/  LEA.HI.X.SX32 R89, R61, R135, 0x1, P1 ;  /* 0x000000873d597211 */ /* 0x000fe200008f0eff */
[----:B------:R-:W-:Y:S01]  /*4780*/  IMAD R61, R42, 0x1e, RZ ;  /* 0x0000001e2a3d7824 */ /* 0x000fe200078e02ff */
[----:B------:R-:W3:Y:S01]  /*4790*/  @P0 LDG.E.U8 R40, desc[UR38][R86.64] ;  /* 0x0000002656280981 */ /* 0x000ee2000c1e1100 */
[----:B------:R-:W-:Y:S01]  /*47a0*/  IMAD R63, R44, 0x26, RZ ;  /* 0x000000262c3f7824 */ /* 0x000fe200078e02ff */
[----:B------:R-:W-:Y:S01]  /*47b0*/  PRMT R62, RZ, 0x7610, R62 ;  /* 0x00007610ff3e7816 */ /* 0x000fe2000000003e */
[----:B------:R-:W-:Y:S01]  /*47c0*/  VOTEU.ALL UP2, P4 ;  /* 0x0000000000ff7886 */ /* 0x000fe20002040000 */
[----:B------:R1:W-:Y:S01]  /*47d0*/  STL.64 [R1+0x208], R88 ;  /* 0x0002085801007387 */ /* 0x0003e20000100a00 */
[----:B------:R-:W0:Y:S01]  /*47e0*/  LDC R42, c[0x0][0x3c4] ;  /* 0x0000f100ff2a7b82 */ /* 0x000e220000000800 */
[----:B------:R-:W-:-:S04]  /*47f0*/  @!UP1 UIADD3 UR8, UPT, UPT, -UR5, 0x100000, URZ ;  /* 0x0010000005089890 */ /* 0x000fc8000fffe1ff */
[----:B------:R-:W-:Y:S02]  /*4800*/  @!UP1 USHF.L.U32 UR9, UR8, 0xb, URZ ;  /* 0x0000000b08099899 */ /* 0x000fe400080006ff */
[----:B------:R-:W-:Y:S01]  /*4810*/  @!UP1 USHF.L.U32 UR8, UR8, 0x1, URZ ;  /* 0x0000000108089899 */ /* 0x000fe200080006ff */
[----:B------:R-:W4:Y:S01]  /*4820*/  LDCU UR4, c[0x0][0x3d0] ;  /* 0x00007a00ff0477ac */ /* 0x000f220008000800 */
[----:B------:R1:W3:Y:S04]  /*4830*/  @P0 LDG.E.U8 R36, desc[UR38][R88.64] ;  /* 0x0000002658240981 */ /* 0x0002e8000c1e1100 */
[----:B------:R1:W-:Y:S04]  /*4840*/  STL.64 [R1+0x1c8], R86 ;  /* 0x0001c85601007387 */ /* 0x0003e80000100a00 */
[----:B------:R-:W3:Y:S01]  /*4850*/  @P0 LDG.E.U8 R83, desc[UR38][R158.64] ;  /* 0x000000269e530981 */ /* 0x000ee2000c1e1100 */
[-C--:B-1----:R-:W-:Y:S01]  /*4860*/  IADD3 R88, P1, PT, R61, R134.reuse, RZ ;  /* 0x000000863d587210 */ /* 0x082fe20007f3e0ff */
[----:B------:R1:W0:Y:S01]  /*4870*/  @!UP2 SYNCS.EXCH.64 URZ, [UR13+0xc008], UR8 ;  /* 0x00c008080dffa5b2 */ /* 0x0002220008000100 */
[----:B------:R-:W-:-:S02]  /*4880*/  IADD3 R86, P2, PT, R63, R134, RZ ;  /* 0x000000863f567210 */ /* 0x000fc40007f5e0ff */
[-C--:B------:R-:W-:Y:S01]  /*4890*/  LEA.HI.X.SX32 R89, R61, R135.reuse, 0x1, P1 ;  /* 0x000000873d597211 */ /* 0x080fe200008f0eff */
[----:B------:R-:W-:Y:S01]  /*48a0*/  IMAD R61, R46, 0x2e, RZ ;  /* 0x0000002e2e3d7824 */ /* 0x000fe200078e02ff */
[----:B------:R-:W-:Y:S01]  /*48b0*/  LEA.HI.X.SX32 R87, R63, R135, 0x1, P2 ;  /* 0x000000873f577211 */ /* 0x000fe200010f0eff */
[----:B------:R-:W-:Y:S02]  /*48c0*/  IMAD R63, R50, 0x36, RZ ;  /* 0x00000036323f7824 */ /* 0x000fe400078e02ff */
[----:B------:R-:W-:Y:S01]  /*48d0*/  STL.64 [R1+0x188], R88 ;  /* 0x0001885801007387 */ /* 0x000fe20000100a00 */
[----:B----4-:R-:W-:Y:S01]  /*48e0*/  IMAD R65, R65, 0x3e, RZ ;  /* 0x0000003e41417824 */ /* 0x010fe200078e02ff */
[----:B------:R-:W-:Y:S01]  /*48f0*/  PRMT R44, RZ, 0x7610, R44 ;  /* 0x00007610ff2c7816 */ /* 0x000fe2000000002c */
[----:B-1----:R-:W1:Y:S01]  /*4900*/  LDCU UR8, c[0x0][0x3d8] ;  /* 0x00007b00ff0877ac */ /* 0x002e620008000800 */
[----:B------:R-:W4:Y:S01]  /*4910*/  LDC R46, c[0x0][0x3c4] ;  /* 0x0000f100ff2e7b82 */ /* 0x000f220000000800 */
[----:B------:R0:W-:Y:S01]  /*4920*/  STL.64 [R1+0x148], R86 ;  /* 0x0001485601007387 */ /* 0x0001e20000100a00 */
[----:B------:R-:W-:-:S03]  /*4930*/  UIMAD UR4, UR15, UR4, URZ ;  /* 0x000000040f0472a4 */ /* 0x000fc6000f8e02ff */
[----:B------:R0:W3:Y:S01]  /*4940*/  @P0 LDG.E.U8 R48, desc[UR38][R86.64] ;  /* 0x0000002656300981 */ /* 0x0000e2000c1e1100 */
[----:B------:R-:W1:Y:S02]  /*4950*/  LDCU UR9, c[0x0][0x3d8] ;  /* 0x00007b00ff0977ac */ /* 0x000e640008000800 */
[----:B------:R-:W1:Y:S01]  /*4960*/  LDC R50, c[0x0][0x3c4] ;  /* 0x0000f100ff327b82 */ /* 0x000e620000000800 */
[-C--:B------:R-:W-:Y:S01]  /*4970*/  IADD3 R172, P2, PT, R63, R134.reuse, RZ ;  /* 0x000000863fac7210 */ /* 0x080fe20007f5e0ff */
[----:B------:R0:W3:Y:S02]  /*4980*/  @P0 LDG.E.U8 R44, desc[UR38][R88.64] ;  /* 0x00000026582c0981 */ /* 0x0000e4000c1e1100 */
[----:B0-----:R-:W-:-:S04]  /*4990*/  IADD3 R86, P1, PT, R61, R134, RZ ;  /* 0x000000863d567210 */ /* 0x001fc80007f3e0ff */
[-C--:B------:R-:W-:Y:S01]  /*49a0*/  LEA.HI.X.SX32 R87, R61, R135.reuse, 0x1, P1 ;  /* 0x000000873d577211 */ /* 0x080fe200008f0eff */
[----:B------:R-:W-:Y:S01]  /*49b0*/  IMAD R61, R34, 0x7, RZ ;  /* 0x00000007223d7824 */ /* 0x000fe200078e02ff */
[-C--:B------:R-:W-:Y:S02]  /*49c0*/  IADD3 R156, P1, PT, R65, R134.reuse, RZ ;  /* 0x00000086419c7210 */ /* 0x080fe40007f3e0ff */
[-C--:B------:R-:W-:Y:S01]  /*49d0*/  LEA.HI.X.SX32 R173, R63, R135.reuse, 0x1, P2 ;  /* 0x000000873fad7211 */ /* 0x080fe200010f0eff */
[----:B------:R-:W-:Y:S01]  /*49e0*/  IMAD R63, R38, 0xf, RZ ;  /* 0x0000000f263f7824 */ /* 0x000fe200078e02ff */
[-C--:B------:R-:W-:Y:S01]  /*49f0*/  LEA.HI.X.SX32 R157, R65, R135.reuse, 0x1, P1 ;  /* 0x00000087419d7211 */ /* 0x080fe200008f0eff */
[----:B------:R0:W3:Y:S01]  /*4a00*/  @P0 LDG.E.U8 R52, desc[UR38][R86.64] ;  /* 0x0000002656340981 */ /* 0x0000e2000c1e1100 */
[CC--:B------:R-:W-:Y:S01]  /*4a10*/  IADD3 R88, P1, PT, R61.reuse, R134.reuse, RZ ;  /* 0x000000863d587210 */ /* 0x0c0fe20007f3e0ff */
[----:B------:R-:W2:Y:S01]  /*4a20*/  LDC R65, c[0x0][0x3c4] ;  /* 0x0000f100ff417b82 */ /* 0x000ea20000000800 */
[----:B------:R-:W-:Y:S01]  /*4a30*/  PRMT R34, RZ, 0x7610, R34 ;  /* 0x00007610ff227816 */ /* 0x000fe20000000022 */
[----:B------:R0:W-:Y:S01]  /*4a40*/  STL.64 [R1+0x108], R86 ;  /* 0x0001085601007387 */ /* 0x0001e20000100a00 */
[----:B------:R-:W-:Y:S01]  /*4a50*/  LEA.HI.X.SX32 R89, R61, R135, 0x1, P1 ;  /* 0x000000873d597211 */ /* 0x000fe200008f0eff */
[----:B------:R-:W-:Y:S01]  /*4a60*/  IMAD R61, R42, 0x17, RZ ;  /* 0x000000172a3d7824 */ /* 0x000fe200078e02ff */
[----:B------:R-:W-:Y:S01]  /*4a70*/  PRMT R38, RZ, 0x7610, R38 ;  /* 0x00007610ff267816 */ /* 0x000fe20000000026 */
[----:B------:R-:W3:Y:S04]  /*4a80*/  @P0 LDG.E.U8 R56, desc[UR38][R172.64] ;  /* 0x00000026ac380981 */ /* 0x000ee8000c1e1100 */
[----:B------:R1:W-:Y:S01]  /*4a90*/  STL.64 [R1+0x240], R88 ;  /* 0x0002405801007387 */ /* 0x0003e20000100a00 */
[----:B0-----:R-:W-:-:S03]  /*4aa0*/  IADD3 R86, P2, PT, R63, R134, RZ ;  /* 0x000000863f567210 */ /* 0x001fc60007f5e0ff */
[----:B------:R1:W3:Y:S01]  /*4ab0*/  @P0 LDG.E.U8 R34, desc[UR38][R88.64] ;  /* 0x0000002658220981 */ /* 0x0002e2000c1e1100 */
[----:B------:R-:W-:Y:S01]  /*4ac0*/  LEA.HI.X.SX32 R87, R63, R135, 0x1, P2 ;  /* 0x000000873f577211 */ /* 0x000fe200010f0eff */
[----:B----4-:R-:W-:Y:S01]  /*4ad0*/  IMAD R63, R46, 0x1f, RZ ;  /* 0x0000001f2e3f7824 */ /* 0x010fe200078e02ff */
[----:B------:R-:W-:Y:S01]  /*4ae0*/  PRMT R42, RZ, 0x7610, R42 ;  /* 0x00007610ff2a7816 */ /* 0x000fe2000000002a */
[----:B------:R-:W4:Y:S01]  /*4af0*/  @P0 LDG.E.U8 R60, desc[UR38][R156.64] ;  /* 0x000000269c3c0981 */ /* 0x000f22000c1e1100 */
[----:B-1----:R-:W-:-:S03]  /*4b00*/  IADD3 R88, P1, PT, R61, R134, RZ ;  /* 0x000000863d587210 */ /* 0x002fc60007f3e0ff */
[----:B------:R0:W-:Y:S01]  /*4b10*/  STL.64 [R1+0x200], R86 ;  /* 0x0002005601007387 */ /* 0x0001e20000100a00 */
[----:B------:R-:W-:-:S03]  /*4b20*/  LEA.HI.X.SX32 R89, R61, R135, 0x1, P1 ;  /* 0x000000873d597211 */ /* 0x000fc600008f0eff */
[----:B------:R0:W4:Y:S01]  /*4b30*/  @P0 LDG.E.U8 R38, desc[UR38][R86.64] ;  /* 0x0000002656260981 */ /* 0x000122000c1e1100 */
[----:B------:R-:W-:Y:S01]  /*4b40*/  IMAD R61, R50, 0x27, RZ ;  /* 0x00000027323d7824 */ /* 0x000fe200078e02ff */
[----:B------:R-:W-:Y:S02]  /*4b50*/  PRMT R46, RZ, 0x7610, R46 ;  /* 0x00007610ff2e7816 */ /* 0x000fe4000000002e */
[----:B------:R1:W-:Y:S04]  /*4b60*/  STL.64 [R1+0x1c0], R88 ;  /* 0x0001c05801007387 */ /* 0x0003e80000100a00 */
[----:B------:R1:W4:Y:S01]  /*4b70*/  @P0 LDG.E.U8 R42, desc[UR38][R88.64] ;  /* 0x00000026582a0981 */ /* 0x000322000c1e1100 */
[----:B0-----:R-:W-:-:S04]  /*4b80*/  IADD3 R86, P2, PT, R63, R134, RZ ;  /* 0x000000863f567210 */ /* 0x001fc80007f5e0ff */
[----:B------:R-:W-:Y:S01]  /*4b90*/  LEA.HI.X.SX32 R87, R63, R135, 0x1, P2 ;  /* 0x000000873f577211 */ /* 0x000fe200010f0eff */
[----:B------:R-:W-:Y:S01]  /*4ba0*/  IMAD R63, R54, 0x2f, RZ ;  /* 0x0000002f363f7824 */ /* 0x000fe200078e02ff */
[----:B-1----:R-:W-:-:S03]  /*4bb0*/  IADD3 R88, P1, PT, R61, R134, RZ ;  /* 0x000000863d587210 */ /* 0x002fc60007f3e0ff */
[----:B------:R0:W-:Y:S01]  /*4bc0*/  STL.64 [R1+0x180], R86 ;  /* 0x0001805601007387 */ /* 0x0001e20000100a00 */
[----:B--2---:R-:W-:Y:S01]  /*4bd0*/  IMAD R65, R65, 0x3f, RZ ;  /* 0x0000003f41417824 */ /* 0x004fe200078e02ff */
[----:B------:R-:W-:Y:S02]  /*4be0*/  LEA.HI.X.SX32 R89, R61, R135, 0x1, P1 ;  /* 0x000000873d597211 */ /* 0x000fe400008f0eff */
[----:B------:R0:W2:Y:S01]  /*4bf0*/  @P0 LDG.E.U8 R46, desc[UR38][R86.64] ;  /* 0x00000026562e0981 */ /* 0x0000a2000c1e1100 */
[----:B------:R-:W-:Y:S01]  /*4c00*/  IMAD R61, R58, 0x37, RZ ;  /* 0x000000373a3d7824 */ /* 0x000fe200078e02ff */
[----:B------:R-:W-:Y:S02]  /*4c10*/  PRMT R50, RZ, 0x7610, R50 ;  /* 0x00007610ff327816 */ /* 0x000fe40000000032 */
[----:B0-----:R-:W-:-:S04]  /*4c20*/  IADD3 R86, P2, PT, R63, R134, RZ ;  /* 0x000000863f567210 */ /* 0x001fc80007f5e0ff */
[----:B------:R-:W2:Y:S01]  /*4c30*/  @P0 LDG.E.U8 R50, desc[UR38][R88.64] ;  /* 0x0000002658320981 */ /* 0x000ea2000c1e1100 */
[-C--:B------:R-:W-:Y:S02]  /*4c40*/  IADD3 R170, P1, PT, R61, R134.reuse, RZ ;  /* 0x000000863daa7210 */ /* 0x080fe40007f3e0ff */
[-C--:B------:R-:W-:Y:S02]  /*4c50*/  LEA.HI.X.SX32 R87, R63, R135.reuse, 0x1, P2 ;  /* 0x000000873f577211 */ /* 0x080fe400010f0eff */
[----:B------:R-:W-:Y:S02]  /*4c60*/  IADD3 R154, P2, PT, R65, R134, RZ ;  /* 0x00000086419a7210 */ /* 0x000fe40007f5e0ff */
[----:B------:R-:W-:Y:S02]  /*4c70*/  PRMT R54, RZ, 0x7610, R54 ;  /* 0x00007610ff367816 */ /* 0x000fe40000000036 */
[----:B------:R-:W-:Y:S02]  /*4c80*/  PRMT R58, RZ, 0x7610, R58 ;  /* 0x00007610ff3a7816 */ /* 0x000fe4000000003a */
[----:B------:R-:W-:-:S02]  /*4c90*/  LEA.HI.X.SX32 R171, R61, R135, 0x1, P1 ;  /* 0x000000873dab7211 */ /* 0x000fc400008f0eff */
[----:B------:R-:W-:Y:S01]  /*4ca0*/  LEA.HI.X.SX32 R155, R65, R135, 0x1, P2 ;  /* 0x00000087419b7211 */ /* 0x000fe200010f0eff */
[----:B------:R-:W2:Y:S04]  /*4cb0*/  @P0 LDG.E.U8 R54, desc[UR38][R86.64] ;  /* 0x0000002656360981 */ /* 0x000ea8000c1e1100 */
[----:B------:R-:W2:Y:S04]  /*4cc0*/  @P0 LDG.E.U8 R58, desc[UR38][R170.64] ;  /* 0x00000026aa3a0981 */ /* 0x000ea8000c1e1100 */
[----:B------:R-:W2:Y:S04]  /*4cd0*/  @P0 LDG.E.U8 R62, desc[UR38][R154.64] ;  /* 0x000000269a3e0981 */ /* 0x000ea8000c1e1100 */
        /* <DEDUP_REMOVED lines=31> */
[----:B------:R-:W-:-:S03]  /*4ed0*/  USHF.R.S32.HI UR6, URZ, 0x1f, UR4 ;  /* 0x0000001fff067899 */ /* 0x000fc60008011404 */
[----:B------:R-:W-:Y:S04]  /*4ee0*/  STL.64 [R1+0x140], R88 ;  /* 0x0001405801007387 */ /* 0x000fe80000100a00 */
[----:B---3--:R0:W-:Y:S02]  /*4ef0*/  STS.U8 [R0+UR13+0x7d80], R45 ;  /* 0x007d802d00007988 */ /* 0x0081e4000800000d */
[----:B0-----:R-:W-:-:S05]  /*4f00*/  LOP3.LUT R0, R93, 0x3f, RZ, 0xc0, !PT ;  /* 0x0000003f5d007812 */ /* 0x001fca00078ec0ff */
[----:B------:R-:W-:Y:S01]  /*4f10*/  IMAD R3, R0, UR34, RZ ;  /* 0x0000002200037c24 */ /* 0x000fe2000f8e02ff */
[----:B------:R-:W-:Y:S04]  /*4f20*/  STL.64 [R1+0x100], R86 ;  /* 0x0001005601007387 */ /* 0x000fe80000100a00 */
[----:B------:R-:W-:Y:S01]  /*4f30*/  IADD3 R178, P1, P2, R3, UR4, R178 ;  /* 0x0000000403b27c10 */ /* 0x000fe2000fa3e0b2 */
[----:B------:R-:W-:Y:S01]  /*4f40*/  STS.U8 [R2+UR13+0x6200], R9 ;  /* 0x0062000902007988 */ /* 0x000fe2000800000d */
[----:B------:R-:W-:-:S03]  /*4f50*/  SHF.R.S32.HI R0, RZ, 0x1f, R3 ;  /* 0x0000001fff007819 */ /* 0x000fc60000011403 */
[----:B------:R-:W-:Y:S01]  /*4f60*/  STS.U8 [R2+UR13+0x6600], R49 ;  /* 0x0066003102007988 */ /* 0x000fe2000800000d */
[----:B------:R-:W-:-:S03]  /*4f70*/  IADD3.X R0, PT, PT, R0, UR6, R179, P1, P2 ;  /* 0x0000000600007c10 */ /* 0x000fc60008fe44b3 */
[----:B------:R-:W-:Y:S01]  /*4f80*/  STS.U8 [R2+UR13+0x6a00], R51 ;  /* 0x006a003302007988 */ /* 0x000fe2000800000d */
[----:B------:R-:W-:-:S04]  /*4f90*/  @!UP1 UIADD3 UR4, UPT, UPT, -UR5, 0x100000, URZ ;  /* 0x0010000005049890 */ /* 0x000fc8000fffe1ff */
[----:B------:R-:W-:Y:S02]  /*4fa0*/  @!UP1 USHF.L.U32 UR5, UR4, 0xb, URZ ;  /* 0x0000000b04059899 */ /* 0x000fe400080006ff */
[----:B------:R-:W-:Y:S01]  /*4fb0*/  @!UP1 USHF.L.U32 UR4, UR4, 0x1, URZ ;  /* 0x0000000104049899 */ /* 0x000fe200080006ff */
[----:B------:R-:W-:Y:S04]  /*4fc0*/  STS.U8 [R2+UR13+0x6e00], R53 ;  /* 0x006e003502007988 */ /* 0x000fe8000800000d */
[----:B------:R-:W-:Y:S04]  /*4fd0*/  STS.U8 [R2+UR13+0x7200], R55 ;  /* 0x0072003702007988 */ /* 0x000fe8000800000d */
[----:B------:R-:W-:Y:S04]  /*4fe0*/  STS.U8 [R2+UR13+0x7600], R57 ;  /* 0x0076003902007988 */ /* 0x000fe8000800000d */
[----:B------:R-:W-:Y:S04]  /*4ff0*/  STS.U8 [R2+UR13+0x7a00], R59 ;  /* 0x007a003b02007988 */ /* 0x000fe8000800000d */
[----:B------:R0:W-:Y:S01]  /*5000*/  STS.U8 [R2+UR13+0x7e00], R81 ;  /* 0x007e005102007988 */ /* 0x0001e2000800000d */
[----:B------:R-:W-:-:S02]  /*5010*/  ISETP.EQ.U32.AND P1, PT, RZ, UR7, P0 ;  /* 0x00000007ff007c0c */ /* 0x000fc40008722070 */
[----:B0-----:R-:W-:-:S04]  /*5020*/  SHF.R.U32.HI R2, RZ, 0x6, R93 ;  /* 0x00000006ff027819 */ /* 0x001fc8000001165d */
[----:B------:R-:W-:Y:S01]  /*5030*/  SGXT.U32 R2, R2, 0x1 ;  /* 0x000000010202781a */ /* 0x000fe20000000000 */
[----:B------:R0:W-:Y:S01]  /*5040*/  STS.U8 [R4+UR13+0x6680], R69 ;  /* 0x0066804504007988 */ /* 0x0001e2000800000d */
[C---:B------:R-:W-:Y:S01]  /*5050*/  LEA.HI R3, R93.reuse, 0x1e, RZ, 0x1a ;  /* 0x0000001e5d037811 */ /* 0x040fe200078fd0ff */
[----:B------:R-:W-:Y:S02]  /*5060*/  VOTEU.ALL UP2, P4 ;  /* 0x0000000000ff7886 */ /* 0x000fe40002040000 */
[----:B------:R-:W-:Y:S04]  /*5070*/  STS.U8 [R4+UR13+0x6280], R67 ;  /* 0x0062804304007988 */ /* 0x000fe8000800000d */
[----:B------:R1:W-:Y:S01]  /*5080*/  STS.U8 [R4+UR13+0x6a80], R71 ;  /* 0x006a804704007988 */ /* 0x0003e2000800000d */
[----:B0-----:R-:W-:Y:S01]  /*5090*/  IMAD R69, R2, UR8, RZ ;  /* 0x0000000802457c24 */ /* 0x001fe2000f8e02ff */
[----:B------:R-:W-:-:S02]  /*50a0*/  LEA.HI R2, R93, 0xe, RZ, 0x1a ;  /* 0x0000000e5d027811 */ /* 0x000fc400078fd0ff */
[----:B------:R0:W-:Y:S04]  /*50b0*/  STS.U8 [R4+UR13+0x6e80], R73 ;  /* 0x006e804904007988 */ /* 0x0001e8000800000d */
[----:B------:R0:W-:Y:S04]  /*50c0*/  STS.U8 [R4+UR13+0x7280], R75 ;  /* 0x0072804b04007988 */ /* 0x0001e8000800000d */
[----:B------:R0:W-:Y:S04]  /*50d0*/  STS.U8 [R4+UR13+0x7680], R77 ;  /* 0x0076804d04007988 */ /* 0x0001e8000800000d */
[----:B------:R0:W-:Y:S04]  /*50e0*/  STS.U8 [R4+UR13+0x7a80], R79 ;  /* 0x007a804f04007988 */ /* 0x0001e8000800000d */
[----:B------:R0:W-:Y:S01]  /*50f0*/  STS.U8 [R4+UR13+0x7e80], R83 ;  /* 0x007e805304007988 */ /* 0x0001e2000800000d */
[----:B------:R-:W-:-:S03]  /*5100*/  IADD3 R152, P2, PT, R69, R178, RZ ;  /* 0x000000b245987210 */ /* 0x000fc60007f5e0ff */
[----:B------:R0:W-:Y:S01]  /*5110*/  STS.U8 [R5+UR13+0x6300], R32 ;  /* 0x0063002005007988 */ /* 0x0001e2000800000d */
[----:B------:R-:W-:-:S03]  /*5120*/  IMAD R3, R3, UR10, RZ ;  /* 0x0000000a03037c24 */ /* 0x000fc6000f8e02ff */
[----:B------:R0:W-:Y:S04]  /*5130*/  STS.U8 [R5+UR13+0x6700], R36 ;  /* 0x0067002405007988 */ /* 0x0001e8000800000d */
[----:B------:R0:W-:Y:S04]  /*5140*/  STS.U8 [R5+UR13+0x6b00], R40 ;  /* 0x006b002805007988 */ /* 0x0001e8000800000d */
[----:B------:R0:W-:Y:S04]  /*5150*/  STS.U8 [R5+UR13+0x6f00], R44 ;  /* 0x006f002c05007988 */ /* 0x0001e8000800000d */
[----:B------:R0:W-:Y:S04]  /*5160*/  STS.U8 [R5+UR13+0x7300], R48 ;  /* 0x0073003005007988 */ /* 0x0001e8000800000d */
[----:B------:R0:W-:Y:S04]  /*5170*/  STS.U8 [R5+UR13+0x7700], R52 ;  /* 0x0077003405007988 */ /* 0x0001e8000800000d */
[----:B------:R0:W-:Y:S04]  /*5180*/  STS.U8 [R5+UR13+0x7b00], R56 ;  /* 0x007b003805007988 */ /* 0x0001e8000800000d */
[----:B----4-:R0:W-:Y:S01]  /*5190*/  STS.U8 [R5+UR13+0x7f00], R60 ;  /* 0x007f003c05007988 */ /* 0x0101e2000800000d */
[----:B-1----:R-:W-:-:S03]  /*51a0*/  IMAD R71, R2, UR9, RZ ;  /* 0x0000000902477c24 */ /* 0x002fc6000f8e02ff */
[----:B------:R0:W-:Y:S01]  /*51b0*/  STS.U8 [R7+UR13+0x6380], R34 ;  /* 0x0063802207007988 */ /* 0x0001e2000800000d */
[----:B------:R-:W-:-:S03]  /*51c0*/  UIADD3 UR6, UPT, UPT, UR13, 0x8000, URZ ;  /* 0x000080000d067890 */ /* 0x000fc6000fffe0ff */
[----:B------:R0:W-:Y:S01]  /*51d0*/  STS.U8 [R7+UR13+0x6780], R38 ;  /* 0x0067802607007988 */ /* 0x0001e2000800000d */
[----:B------:R-:W-:-:S03]  /*51e0*/  UIADD3 UR10, UPT, UPT, UR12, 0x80, URZ ;  /* 0x000000800c0a7890 */ /* 0x000fc6000fffe0ff */
[----:B------:R0:W-:Y:S04]  /*51f0*/  STS.U8 [R7+UR13+0x6b80], R42 ;  /* 0x006b802a07007988 */ /* 0x0001e8000800000d */
[----:B--2---:R0:W-:Y:S04]  /*5200*/  STS.U8 [R7+UR13+0x6f80], R46 ;  /* 0x006f802e07007988 */ /* 0x0041e8000800000d */
[----:B------:R0:W-:Y:S04]  /*5210*/  STS.U8 [R7+UR13+0x7380], R50 ;  /* 0x0073803207007988 */ /* 0x0001e8000800000d */
[----:B------:R0:W-:Y:S04]  /*5220*/  STS.U8 [R7+UR13+0x7780], R54 ;  /* 0x0077803607007988 */ /* 0x0001e8000800000d */
[----:B------:R0:W-:Y:S04]  /*5230*/  STS.U8 [R7+UR13+0x7b80], R58 ;  /* 0x007b803a07007988 */ /* 0x0001e8000800000d */
[----:B------:R0:W-:Y:S01]  /*5240*/  STS.U8 [R7+UR13+0x7f80], R62 ;  /* 0x007f803e07007988 */ /* 0x0001e2000800000d */
[----:B------:R1:W-:Y:S06]  /*5250*/  MEMBAR.ALL.CTA ;  /* 0x0000000000007992 */ /* 0x0003ec0000008000 */
[----:B-1----:R-:W-:Y:S04]  /*5260*/  FENCE.VIEW.ASYNC.S ;  /* 0x00000000000073c6 */ /* 0x002fe80000000000 */
[----:B------:R-:W1:Y:S02]  /*5270*/  FENCE.VIEW.ASYNC.S ;  /* 0x00000000000073c6 */ /* 0x000e640000000000 */
[----:B-1----:R0:W1:Y:S01]  /*5280*/  @!UP2 SYNCS.EXCH.64 URZ, [UR13+0x8000], UR4 ;  /* 0x008000040dffa5b2 */ /* 0x0020620008000100 */
[----:B------:R-:W-:-:S02]  /*5290*/  PRMT R129, RZ, 0x7610, R129 ;  /* 0x00007610ff817816 */ /* 0x000fc40000000081 */
[----:B------:R-:W-:Y:S01]  /*52a0*/  LEA.HI.X.SX32 R153, R69, R0, 0x1, P2 ;  /* 0x0000000045997211 */ /* 0x000fe200010f0eff */
[----:B-1----:R-:W-:Y:S06]  /*52b0*/  BAR.SYNC.DEFER_BLOCKING 0x0 ;  /* 0x0000000000007b1d */ /* 0x002fec0000010000 */
[----:B0-----:R-:W-:Y:S05]  /*52c0*/  @!P1 BRA `(.L_x_6) ;  /* 0x0000000000849947 */ /* 0x001fea0003800000 */
[----:B------:R-:W-:Y:S02]  /*52d0*/  UIADD3 UR4, UPT, UPT, UR13, 0x6000, URZ ;  /* 0x000060000d047890 */ /* 0x000fe4000fffe0ff */
[----:B------:R-:W-:Y:S02]  /*52e0*/  USHF.R.U32.HI UR8, URZ, 0x4, UR13 ;  /* 0x00000004ff087899 */ /* 0x000fe4000801160d */
[----:B------:R-:W-:Y:S02]  /*52f0*/  USHF.R.U32.HI UR4, URZ, 0x4, UR4 ;  /* 0x00000004ff047899 */ /* 0x000fe40008011604 */
[----:B------:R-:W-:Y:S02]  /*5300*/  USGXT.U32 UR8, UR8, 0xe ;  /* 0x0000000e0808789a */ /* 0x000fe40008000000 */
[----:B------:R-:W-:Y:S02]  /*5310*/  USGXT.U32 UR16, UR4, 0xe ;  /* 0x0000000e0410789a */ /* 0x000fe40008000000 */
[----:B------:R-:W-:-:S02]  /*5320*/  UIADD3 UR28, UP2, UPT, UR8, 0x100, URZ ;  /* 0x00000100081c7890 */ /* 0x000fc4000ff5e0ff */
[----:B------:R-:W-:Y:S01]  /*5330*/  UIADD3 UR26, UP3, UPT, UR16, 0x2, URZ ;  /* 0x00000002101a7890 */ /* 0x000fe2000ff7e0ff */
[----:B------:R-:W-:Y:S01]  /*5340*/  UMOV UR4, URZ ;  /* 0x000000ff00047c82 */ /* 0x000fe20008000000 */
[----:B------:R-:W-:Y:S01]  /*5350*/  UMOV UR30, 0x0 ;  /* 0x00000000001e7882 */ /* 0x000fe20000000000 */
[----:B------:R-:W-:Y:S02]  /*5360*/  UIADD3.X UR29, UPT, UPT, UR4, 0x40004040, URZ, UP2, !UPT ;  /* 0x40004040041d7890 */ /* 0x000fe400097fe4ff */
[----:B------:R-:W-:Y:S02]  /*5370*/  UIADD3.X UR27, UPT, UPT, UR4, 0x40004040, URZ, UP3, !UPT ;  /* 0x40004040041b7890 */ /* 0x000fe40009ffe4ff */
[----:B------:R-:W-:Y:S02]  /*5380*/  UIADD3.64 UR18, UPT, UPT, UR28, 0x100, URZ ;  /* 0x000001001c127897 */ /* 0x000fe4000fffe0ff */
[----:B------:R-:W-:Y:S02]  /*5390*/  UIADD3.64 UR20, UPT, UPT, UR26, 0x2, URZ ;  /* 0x000000021a147897 */ /* 0x000fe4000fffe0ff */
[----:B------:R-:W-:-:S02]  /*53a0*/  UIADD3.64 UR22, UPT, UPT, UR28, 0x200, URZ ;  /* 0x000002001c167897 */ /* 0x000fc4000fffe0ff */
[----:B------:R-:W-:Y:S01]  /*53b0*/  UIADD3.64 UR24, UPT, UPT, UR26, 0x4, URZ ;  /* 0x000000041a187897 */ /* 0x000fe2000fffe0ff */
[----:B------:R-:W-:Y:S01]  /*53c0*/  UMOV UR31, 0x8108010 ;  /* 0x08108010001f7882 */ /* 0x000fe20000000000 */
[----:B------:R-:W-:Y:S01]  /*53d0*/  UMOV UR9, 0x40004040 ;  /* 0x4000404000097882 */ /* 0x000fe20000000000 */
[----:B------:R-:W-:Y:S01]  /*53e0*/  UMOV UR17, 0x40004040 ;  /* 0x4000404000117882 */ /* 0x000fe20000000000 */
[----:B------:R-:W-:Y:S01]  /*53f0*/  UMOV UR36, 0x0 ;  /* 0x0000000000247882 */ /* 0x000fe20000000000 */
[----:B------:R-:W-:Y:S01]  /*5400*/  UMOV UR37, 0x8108010 ;  /* 0x0810801000257882 */ /* 0x000fe20000000000 */
[----:B------:R-:W-:Y:S01]  /*5410*/  UMOV UR42, 0x0 ;  /* 0x00000000002a7882 */ /* 0x000fe20000000000 */
[----:B------:R-:W-:Y:S01]  /*5420*/  UMOV UR43, 0x8108010 ;  /* 0x08108010002b7882 */ /* 0x000fe20000000000 */
[----:B------:R-:W-:Y:S01]  /*5430*/  UMOV UR4, UR6 ;  /* 0x0000000600047c82 */ /* 0x000fe20008000000 */
[----:B------:R-:W-:Y:S01]  /*5440*/  UMOV UR5, URZ ;  /* 0x000000ff00057c82 */ /* 0x000fe20008000000 */
[----:B------:R0:W-:Y:S01]  /*5450*/  UTCQMMA gdesc[UR8], gdesc[UR16], tmem[UR10], tmem[UR30], idesc[UR31], !UPT ;  /* 0x00ff1e10080075ea */ /* 0x0001e2000f80030a */
[----:B------:R-:W-:Y:S01]  /*5460*/  UMOV UR44, 0x0 ;  /* 0x00000000002c7882 */ /* 0x000fe20000000000 */
[----:B------:R-:W-:Y:S01]  /*5470*/  UMOV UR45, 0x8108010 ;  /* 0x08108010002d7882 */ /* 0x000fe20000000000 */
[----:B------:R0:W-:Y:S01]  /*5480*/  UTCQMMA gdesc[UR28], gdesc[UR26], tmem[UR10], tmem[UR36], idesc[UR37], UPT ;  /* 0x00ff241a1c0075ea */ /* 0x0001e2000b80030a */
[----:B------:R-:W-:Y:S01]  /*5490*/  UMOV UR4, UR4 ;  /* 0x0000000400047c82 */ /* 0x000fe20008000000 */
[----:B------:R0:W-:Y:S01]  /*54a0*/  UTCQMMA gdesc[UR18], gdesc[UR20], tmem[UR10], tmem[UR42], idesc[UR43], UPT ;  /* 0x00ff2a14120075ea */ /* 0x0001e2000b80030a */
[----:B------:R0:W-:Y:S01]  /*54b0*/  UTCQMMA gdesc[UR22], gdesc[UR24], tmem[UR10], tmem[UR44], idesc[UR45], UPT ;  /* 0x00ff2c18160075ea */ /* 0x0001e2000b80030a */
[----:B------:R0:W-:Y:S01]  /*54c0*/  UTCBAR [UR4], URZ ;  /* 0x000000ff040073e9 */ /* 0x0001e200080000ff */
[----:B------:R-:W-:Y:S01]  /*54d0*/  NOP ;  /* 0x0000000000007918 */ /* 0x000fe20000000000 */
.L_x_6:
[----:B------:R-:W-:Y:S05]  /*54e0*/  @!P0 BRA `(.L_x_7) ;  /* 0x0000000000088947 */ /* 0x000fea0003800000 */
[----:B------:R-:W1:Y:S02]  /*54f0*/  SYNCS.PHASECHK.TRANS64.TRYWAIT P2, [UR13+0x8000], RZ ;  /* 0x008000ffff0075a7 */ /* 0x000e64000804110d */
[----:B-1----:R-:W-:Y:S05]  /*5500*/  @!P2 BRA `(.L_x_8) ;  /* 0x000001080088a947 */ /* 0x002fea0003800000 */
.L_x_7:
[----:B------:R-:W1:Y:S01]  /*5510*/  S2R R237, SR_TID.X ;  /* 0x0000000000ed7919 */ /* 0x000e620000002100 */
[----:B------:R-:W-:Y:S01]  /*5520*/  BAR.SYNC.DEFER_BLOCKING 0x0 ;  /* 0x0000000000007b1d */ /* 0x000fe20000010000 */
[----:B------:R-:W-:-:S07]  /*5530*/  PRMT R227, RZ, 0x7610, R227 ;  /* 0x00007610ffe37816 */ /* 0x000fce00000000e3 */
[----:B------:R-:W2:Y:S01]  /*5540*/  LDC R68, c[0x0][0x3d8] ;  /* 0x0000f600ff447b82 */ /* 0x000ea20000000800 */
[----:B0-----:R-:W0:Y:S01]  /*5550*/  LDCU UR4, c[0x0][0x3d8] ;  /* 0x00007b00ff0477ac */ /* 0x001e220008000800 */
[----:B------:R-:W3:Y:S01]  /*5560*/  LDTM.x64 R4, tmem[UR11+0x80] ;  /* 0x0000800b000479ee */ /* 0x000ee20008340000 */
[----:B------:R-:W-:Y:S01]  /*5570*/  IADD3 R72, P3, PT, R3, R178, RZ ;  /* 0x000000b203487210 */ /* 0x000fe20007f7e0ff */
[----:B------:R-:W4:Y:S01]  /*5580*/  LDCU UR5, c[0x0][0x3d8] ;  /* 0x00007b00ff0577ac */ /* 0x000f220008000800 */
[----:B------:R-:W-:-:S03]  /*5590*/  PRMT R224, RZ, 0x7610, R224 ;  /* 0x00007610ffe07816 */ /* 0x000fc600000000e0 */
[----:B------:R-:W5:Y:S01]  /*55a0*/  LDC R70, c[0x0][0x3d8] ;  /* 0x0000f600ff467b82 */ /* 0x000f620000000800 */
[----:B------:R-:W0:Y:S01]  /*55b0*/  LDCU UR8, c[0x0][0x3d8] ;  /* 0x00007b00ff0877ac */ /* 0x000e220008000800 */
[----:B------:R-:W-:-:S06]  /*55c0*/  PRMT R225, RZ, 0x7610, R225 ;  /* 0x00007610ffe17816 */ /* 0x000fcc00000000e1 */
[----:B------:R-:W0:Y:S01]  /*55d0*/  LDC R74, c[0x0][0x3d8] ;  /* 0x0000f600ff4a7b82 */ /* 0x000e220000000800 */
[C---:B-1----:R-:W-:Y:S02]  /*55e0*/  LOP3.LUT P2, RZ, R237.reuse, 0x7f, RZ, 0xc0, !PT ;  /* 0x0000007fedff7812 */ /* 0x042fe4000784c0ff */
[----:B------:R-:W-:-:S05]  /*55f0*/  LEA.HI R2, R237, 0x2e, RZ, 0x1a ;  /* 0x0000002eed027811 */ /* 0x000fca00078fd0ff */
[----:B------:R-:W1:Y:S06]  /*5600*/  LDC R76, c[0x0][0x3d8] ;  /* 0x0000f600ff4c7b82 */ /* 0x000e6c0000000800 */
[----:B------:R-:W0:Y:S01]  /*5610*/  @!P2 SYNCS.CCTL.IV [UR13+0x8000] ;  /* 0x00800000ff00a9b1 */ /* 0x000e22000800000d */
[----:B------:R-:W-:Y:S01]  /*5620*/  IADD3 R140, P2, PT, R71, R178, RZ ;  /* 0x000000b2478c7210 */ /* 0x000fe20007f5e0ff */
[----:B------:R-:W-:Y:S01]  /*5630*/  NOP ;  /* 0x0000000000007918 */ /* 0x000fe20000000000 */
[-C--:B------:R-:W-:Y:S01]  /*5640*/  LEA.HI.X.SX32 R73, R3, R0.reuse, 0x1, P3 ;  /* 0x0000000003497211 */ /* 0x080fe200018f0eff */
[----:B--2---:R-:W-:Y:S01]  /*5650*/  IMAD R69, R68, 0x2, R69 ;  /* 0x0000000244457824 */ /* 0x004fe200078e0245 */
[----:B------:R-:W-:Y:S01]  /*5660*/  LEA.HI.X.SX32 R141, R71, R0, 0x1, P2 ;  /* 0x00000000478d7211 */ /* 0x000fe200010f0eff */
[----:B------:R-:W-:Y:S01]  /*5670*/  IMAD R71, R2, UR32, RZ ;  /* 0x0000002002477c24 */ /* 0x000fe2000f8e02ff */
[C---:B------:R-:W-:Y:S01]  /*5680*/  LEA.HI R2, R237.reuse, 0x3e, RZ, 0x1a ;  /* 0x0000003eed027811 */ /* 0x040fe200078fd0ff */
[----:B------:R-:W2:Y:S01]  /*5690*/  @P0 LDG.E.U8 R225, desc[UR38][R72.64] ;  /* 0x0000002648e10981 */ /* 0x000ea2000c1e1100 */
[----:B------:R-:W-:Y:S01]  /*56a0*/  LEA.HI R3, R237, 0x4e, RZ, 0x1a ;  /* 0x0000004eed037811 */ /* 0x000fe200078fd0ff */
[----:B------:R-:W0:Y:S02]  /*56b0*/  LDC R68, c[0x0][0x3d8] ;  /* 0x0000f600ff447b82 */ /* 0x000e240000000800 */
[----:B------:R0:W-:Y:S04]  /*56c0*/  STL.64 [R1+0xd8], R140 ;  /* 0x0000d88c01007387 */ /* 0x0001e80000100a00 */
[----:B------:R0:W2:Y:S01]  /*56d0*/  @P0 LDG.E.U8 R227, desc[UR38][R140.64] ;  /* 0x000000268ce30981 */ /* 0x0000a2000c1e1100 */
[----:B------:R-:W-:-:S02]  /*56e0*/  PRMT R223, RZ, 0x7610, R223 ;  /* 0x00007610ffdf7816 */ /* 0x000fc400000000df */
[----:B------:R-:W-:Y:S02]  /*56f0*/  PRMT R131, RZ, 0x7610, R131 ;  /* 0x00007610ff837816 */ /* 0x000fe40000000083 */
[----:B------:R-:W-:Y:S02]  /*5700*/  PRMT R123, RZ, 0x7610, R123 ;  /* 0x00007610ff7b7816 */ /* 0x000fe4000000007b */
[----:B------:R-:W-:Y:S02]  /*5710*/  PRMT R122, RZ, 0x7610, R122 ;  /* 0x00007610ff7a7816 */ /* 0x000fe4000000007a */
[----:B------:R-:W-:Y:S02]  /*5720*/  PRMT R120, RZ, 0x7610, R120 ;  /* 0x00007610ff787816 */ /* 0x000fe40000000078 */
[----:B------:R-:W-:Y:S02]  /*5730*/  PRMT R121, RZ, 0x7610, R121 ;  /* 0x00007610ff797816 */ /* 0x000fe40000000079 */
        /* <DEDUP_REMOVED lines=18> */
[----:B------:R-:W-:Y:S01]  /*5860*/  PRMT R103, RZ, 0x7610, R103 ;  /* 0x00007610ff677816 */ /* 0x000fe20000000067 */
[----:B------:R-:W-:Y:S01]  /*5870*/  UISETP.GT.AND UP2, UPT, UR14, -0x1, UPT ;  /* 0xffffffff0e00788c */ /* 0x000fe2000bf44270 */
[C---:B0-----:R-:W-:Y:S01]  /*5880*/  IADD3 R140, P2, PT, R71.reuse, R178, RZ ;  /* 0x000000b2478c7210 */ /* 0x041fe20007f5e0ff */
[----:B------:R-:W2:Y:S03]  /*5890*/  @P0 LDG.E.U8 R129, desc[UR38][R152.64] ;  /* 0x0000002698810981 */ /* 0x000ea6000c1e1100 */
[----:B------:R-:W-:Y:S01]  /*58a0*/  LEA.HI.X.SX32 R141, R71, R0, 0x1, P2 ;  /* 0x00000000478d7211 */ /* 0x000fe200010f0eff */
[----:B------:R-:W-:Y:S01]  /*58b0*/  IMAD R71, R2, UR33, RZ ;  /* 0x0000002102477c24 */ /* 0x000fe2000f8e02ff */
[----:B------:R0:W-:Y:S01]  /*58c0*/  STL.64 [R1+0x98], R72 ;  /* 0x0000984801007387 */ /* 0x0001e20000100a00 */
[----:B------:R-:W-:-:S03]  /*58d0*/  LEA.HI R2, R237, 0x5e, RZ, 0x1a ;  /* 0x0000005eed027811 */ /* 0x000fc600078fd0ff */
[----:B------:R1:W-:Y:S04]  /*58e0*/  STL.64 [R1+0x58], R140 ;  /* 0x0000588c01007387 */ /* 0x0003e80000100a00 */
[----:B------:R1:W2:Y:S01]  /*58f0*/  @P0 LDG.E.U8 R224, desc[UR38][R140.64] ;  /* 0x000000268ce00981 */ /* 0x0002a2000c1e1100 */
[----:B0-----:R-:W-:Y:S01]  /*5900*/  IMAD R73, R3, UR4, RZ ;  /* 0x0000000403497c24 */ /* 0x001fe2000f8e02ff */
[----:B------:R-:W-:Y:S01]  /*5910*/  LEA.HI R3, R237, 0x6e, RZ, 0x1a ;  /* 0x0000006eed037811 */ /* 0x000fe200078fd0ff */
[----:B------:R-:W0:Y:S01]  /*5920*/  LDC R72, c[0x0][0x3d8] ;  /* 0x0000f600ff487b82 */ /* 0x000e220000000800 */
[----:B------:R-:W3:Y:S01]  /*5930*/  LDCU UR4, c[0x0][0x3a8] ;  /* 0x00007500ff0477ac */ /* 0x000ee20008000800 */
[----:B-1----:R-:W-:-:S04]  /*5940*/  IADD3 R140, P2, PT, R71, R178, RZ ;  /* 0x000000b2478c7210 */ /* 0x002fc80007f5e0ff */
[----:B------:R-:W-:Y:S01]  /*5950*/  LEA.HI.X.SX32 R141, R71, R0, 0x1, P2 ;  /* 0x00000000478d7211 */ /* 0x000fe200010f0eff */
[----:B----4-:R-:W-:Y:S01]  /*5960*/  IMAD R71, R2, UR5, RZ ;  /* 0x0000000502477c24 */ /* 0x010fe2000f8e02ff */
[----:B------:R-:W-:Y:S01]  /*5970*/  IADD3 R242, P3, PT, R73, R178, RZ ;  /* 0x000000b249f27210 */ /* 0x000fe20007f7e0ff */
[----:B------:R-:W1:Y:S01]  /*5980*/  LDC R2, c[0x0][0x3d8] ;  /* 0x0000f600ff027b82 */ /* 0x000e620000000800 */
[----:B------:R-:W-:Y:S01]  /*5990*/  IMAD R3, R3, UR8, RZ ;  /* 0x0000000803037c24 */ /* 0x000fe2000f8e02ff */
[----:B------:R4:W-:Y:S01]  /*59a0*/  STL.64 [R1+0x18], R140 ;  /* 0x0000188c01007387 */ /* 0x0009e20000100a00 */
[----:B------:R-:W-:Y:S01]  /*59b0*/  LEA.HI.X.SX32 R243, R73, R0, 0x1, P3 ;  /* 0x0000000049f37211 */ /* 0x000fe200018f0eff */
[----:B------:R-:W0:Y:S01]  /*59c0*/  LDCU UR5, c[0x0][0x3d8] ;  /* 0x00007b00ff0577ac */ /* 0x000e220008000800 */
[-C--:B------:R-:W-:Y:S01]  /*59d0*/  IADD3 R210, P2, PT, R71, R178.reuse, RZ ;  /* 0x000000b247d27210 */ /* 0x080fe20007f5e0ff */
[----:B------:R4:W2:Y:S01]  /*59e0*/  @P0 LDG.E.U8 R223, desc[UR38][R140.64] ;  /* 0x000000268cdf0981 */ /* 0x0008a2000c1e1100 */
[----:B------:R-:W-:-:S02]  /*59f0*/  IADD3 R194, P3, PT, R3, R178, RZ ;  /* 0x000000b203c27210 */ /* 0x000fc40007f7e0ff */
[-C--:B------:R-:W-:Y:S02]  /*5a00*/  LEA.HI.X.SX32 R211, R71, R0.reuse, 0x1, P2 ;  /* 0x0000000047d37211 */ /* 0x080fe400010f0eff */
[----:B------:R-:W-:Y:S01]  /*5a10*/  LEA.HI.X.SX32 R195, R3, R0, 0x1, P3 ;  /* 0x0000000003c37211 */ /* 0x000fe200018f0eff */
[----:B-----5:R-:W-:Y:S01]  /*5a20*/  IMAD R3, R70, 0x2, R69 ;  /* 0x0000000246037824 */ /* 0x020fe200078e0245 */
[C---:B------:R-:W-:Y:S01]  /*5a30*/  IADD3 R150, P2, PT, R69.reuse, R178, RZ ;  /* 0x000000b245967210 */ /* 0x040fe20007f5e0ff */
[----:B------:R-:W5:Y:S03]  /*5a40*/  LDC R70, c[0x0][0x3d8] ;  /* 0x0000f600ff467b82 */ /* 0x000f660000000800 */
[----:B------:R-:W-:Y:S02]  /*5a50*/  LEA.HI.X.SX32 R151, R69, R0, 0x1, P2 ;  /* 0x0000000045977211 */ /* 0x000fe400010f0eff */
[----:B------:R-:W-:-:S04]  /*5a60*/  IADD3 R148, P2, PT, R3, R178, RZ ;  /* 0x000000b203947210 */ /* 0x000fc80007f5e0ff */
[----:B------:R-:W-:Y:S01]  /*5a70*/  LEA.HI.X.SX32 R149, R3, R0, 0x1, P2 ;  /* 0x0000000003957211 */ /* 0x000fe200010f0eff */
[----:B-1----:R-:W-:Y:S02]  /*5a80*/  IMAD R3, R2, 0x2, R3 ;  /* 0x0000000202037824 */ /* 0x002fe400078e0203 */
[----:B------:R-:W1:Y:S02]  /*5a90*/  LDC R2, c[0x0][0x3d8] ;  /* 0x0000f600ff027b82 */ /* 0x000e640000000800 */
[----:B------:R-:W-:Y:S01]  /*5aa0*/  IMAD R69, R68, 0x2, R3 ;  /* 0x0000000244457824 */ /* 0x000fe200078e0203 */
[----:B------:R-:W-:-:S05]  /*5ab0*/  IADD3 R146, P2, PT, R3, R178, RZ ;  /* 0x000000b203927210 */ /* 0x000fca0007f5e0ff */
[----:B------:R-:W1:Y:S01]  /*5ac0*/  LDC R68, c[0x0][0x3d8] ;  /* 0x0000f600ff447b82 */ /* 0x000e620000000800 */
[----:B------:R-:W-:Y:S01]  /*5ad0*/  LEA.HI.X.SX32 R147, R3, R0, 0x1, P2 ;  /* 0x0000000003937211 */ /* 0x000fe200010f0eff */
[----:B0-----:R-:W-:Y:S01]  /*5ae0*/  IMAD R3, R72, 0x2, R69 ;  /* 0x0000000248037824 */ /* 0x001fe200078e0245 */
[----:B------:R-:W-:-:S03]  /*5af0*/  IADD3 R144, P2, PT, R69, R178, RZ ;  /* 0x000000b245907210 */ /* 0x000fc60007f5e0ff */
[----:B------:R-:W-:Y:S01]  /*5b00*/  IMAD R71, R74, 0x2, R3 ;  /* 0x000000024a477824 */ /* 0x000fe200078e0203 */
[----:B------:R-:W-:Y:S02]  /*5b10*/  IADD3 R142, P3, PT, R3, R178, RZ ;  /* 0x000000b2038e7210 */ /* 0x000fe40007f7e0ff */
[-C--:B------:R-:W-:Y:S01]  /*5b20*/  LEA.HI.X.SX32 R145, R69, R0.reuse, 0x1, P2 ;  /* 0x0000000045917211 */ /* 0x080fe200010f0eff */
[----:B------:R-:W-:Y:S01]  /*5b30*/  IMAD R73, R76, 0x4, R71 ;  /* 0x000000044c497824 */ /* 0x000fe200078e0247 */
[----:B------:R-:W-:Y:S01]  /*5b40*/  LEA.HI.X.SX32 R143, R3, R0, 0x1, P3 ;  /* 0x00000000038f7211 */ /* 0x000fe200018f0eff */
[----:B------:R-:W0:Y:S01]  /*5b50*/  LDC R69, c[0x0][0x3d8] ;  /* 0x0000f600ff457b82 */ /* 0x000e220000000800 */
[----:B----4-:R-:W-:-:S04]  /*5b60*/  IADD3 R140, P2, PT, R71, R178, RZ ;  /* 0x000000b2478c7210 */ /* 0x010fc80007f5e0ff */
[----:B------:R-:W-:-:S03]  /*5b70*/  LEA.HI.X.SX32 R141, R71, R0, 0x1, P2 ;  /* 0x00000000478d7211 */ /* 0x000fc600010f0eff */
[----:B------:R-:W4:Y:S01]  /*5b80*/  LDC R3, c[0x0][0x3d8] ;  /* 0x0000f600ff037b82 */ /* 0x000f220000000800 */
[----:B------:R-:W-:Y:S01]  /*5b90*/  IADD3 R182, P2, PT, R73, R178, RZ ;  /* 0x000000b249b67210 */ /* 0x000fe20007f5e0ff */
[----:B-----5:R-:W-:-:S03]  /*5ba0*/  IMAD R71, R70, 0x2, R73 ;  /* 0x0000000246477824 */ /* 0x020fc600078e0249 */
[----:B------:R-:W-:Y:S01]  /*5bb0*/  LEA.HI.X.SX32 R183, R73, R0, 0x1, P2 ;  /* 0x0000000049b77211 */ /* 0x000fe200010f0eff */
[----:B-1----:R-:W-:Y:S01]  /*5bc0*/  IMAD R68, R68, 0x2, R71 ;  /* 0x0000000244447824 */ /* 0x002fe200078e0247 */
[C---:B------:R-:W-:Y:S01]  /*5bd0*/  IADD3 R180, P2, PT, R71.reuse, R178, RZ ;  /* 0x000000b247b47210 */ /* 0x040fe20007f5e0ff */
[----:B------:R-:W1:Y:S02]  /*5be0*/  LDC R70, c[0x0][0x3d8] ;  /* 0x0000f600ff467b82 */ /* 0x000e640000000800 */
[----:B------:R5:W2:Y:S01]  /*5bf0*/  @P0 LDG.E.U8 R123, desc[UR38][R182.64] ;  /* 0x00000026b67b0981 */ /* 0x000aa2000c1e1100 */
[----:B------:R-:W-:Y:S02]  /*5c00*/  LEA.HI.X.SX32 R181, R71, R0, 0x1, P2 ;  /* 0x0000000047b57211 */ /* 0x000fe400010f0eff */
[----:B------:R-:W-:Y:S01]  /*5c10*/  IADD3 R72, P2, PT, R68, R178, RZ ;  /* 0x000000b244487210 */ /* 0x000fe20007f5e0ff */
[----:B------:R-:W-:Y:S02]  /*5c20*/  IMAD R2, R2, 0x2, R68 ;  /* 0x0000000202027824 */ /* 0x000fe400078e0244 */
[----:B------:R-:W3:Y:S01]  /*5c30*/  LDC R71, c[0x0][0x3d8] ;  /* 0x0000f600ff477b82 */ /* 0x000ee20000000800 */
[----:B------:R-:W-:Y:S01]  /*5c40*/  LEA.HI.X.SX32 R73, R68, R0, 0x1, P2 ;  /* 0x0000000044497211 */ /* 0x000fe200010f0eff */
[----:B------:R5:W-:Y:S01]  /*5c50*/  STL.64 [R1+0xd0], R182 ;  /* 0x0000d0b601007387 */ /* 0x000be20000100a00 */
[----:B------:R-:W-:-:S03]  /*5c60*/  IADD3 R184, P2, PT, R2, R178, RZ ;  /* 0x000000b202b87210 */ /* 0x000fc60007f5e0ff */
[----:B------:R5:W2:Y:S02]  /*5c70*/  @P0 LDG.E.U8 R122, desc[UR38][R180.64] ;  /* 0x00000026b47a0981 */ /* 0x000aa4000c1e1100 */
[----:B------:R-:W3:Y:S01]  /*5c80*/  LDC R68, c[0x0][0x3d8] ;  /* 0x0000f600ff447b82 */ /* 0x000ee20000000800 */
[----:B----4-:R-:W-:Y:S01]  /*5c90*/  IMAD R3, R3, 0x2, R2 ;  /* 0x0000000203037824 */ /* 0x010fe200078e0202 */
[----:B------:R4:W-:Y:S01]  /*5ca0*/  STL.64 [R1+0xc8], R180 ;  /* 0x0000c8b401007387 */ /* 0x0009e20000100a00 */
[----:B------:R-:W-:Y:S02]  /*5cb0*/  LEA.HI.X.SX32 R185, R2, R0, 0x1, P2 ;  /* 0x0000000002b97211 */ /* 0x000fe400010f0eff */
[----:B0-----:R-:W-:Y:S01]  /*5cc0*/  IMAD R2, R69, 0x2, R3 ;  /* 0x0000000245027824 */ /* 0x001fe200078e0203 */
[----:B------:R0:W-:Y:S04]  /*5cd0*/  STL.64 [R1+0xc0], R72 ;  /* 0x0000c04801007387 */ /* 0x0001e80000100a00 */
[----:B------:R0:W2:Y:S01]  /*5ce0*/  @P0 LDG.E.U8 R131, desc[UR38][R72.64] ;  /* 0x0000002648830981 */ /* 0x0000a2000c1e1100 */
[CC--:B-----5:R-:W-:Y:S01]  /*5cf0*/  IADD3 R182, P2, PT, R3.reuse, R178.reuse, RZ ;  /* 0x000000b203b67210 */ /* 0x0e0fe20007f5e0ff */
[----:B------:R-:W5:Y:S01]  /*5d00*/  LDC R69, c[0x0][0x3d8] ;  /* 0x0000f600ff457b82 */ /* 0x000f620000000800 */
[----:B----4-:R-:W-:Y:S01]  /*5d10*/  IADD3 R180, P3, PT, R2, R178, RZ ;  /* 0x000000b202b47210 */ /* 0x010fe20007f7e0ff */
[----:B------:R-:W4:Y:S06]  /*5d20*/  @P0 LDG.E.U8 R226, desc[UR38][R184.64] ;  /* 0x00000026b8e20981 */ /* 0x000f2c000c1e1100 */
[----:B0-----:R-:W0:Y:S01]  /*5d30*/  LDC R72, c[0x0][0x3d8] ;  /* 0x0000f600ff487b82 */ /* 0x001e220000000800 */
[----:B------:R-:W-:-:S02]  /*5d40*/  LEA.HI.X.SX32 R183, R3, R0, 0x1, P2 ;  /* 0x0000000003b77211 */ /* 0x000fc400010f0eff */
[----:B------:R-:W-:Y:S01]  /*5d50*/  LEA.HI.X.SX32 R181, R2, R0, 0x1, P3 ;  /* 0x0000000002b57211 */ /* 0x000fe200018f0eff */
[----:B-1----:R-:W-:Y:S01]  /*5d60*/  IMAD R2, R70, 0x2, R2 ;  /* 0x0000000246027824 */ /* 0x002fe200078e0202 */
[----:B------:R-:W-:Y:S03]  /*5d70*/  STL.64 [R1+0xb8], R184 ;  /* 0x0000b8b801007387 */ /* 0x000fe60000100a00 */
[----:B------:R-:W1:Y:S01]  /*5d80*/  LDC R70, c[0x0][0x3d8] ;  /* 0x0000f600ff467b82 */ /* 0x000e620000000800 */
[----:B------:R-:W-:Y:S01]  /*5d90*/  STL.64 [R1+0xb0], R182 ;  /* 0x0000b0b601007387 */ /* 0x000fe20000100a00 */
[----:B---3--:R-:W-:-:S03]  /*5da0*/  IMAD R3, R68, 0x4, R2 ;  /* 0x0000000444037824 */ /* 0x008fc600078e0202 */
[----:B------:R3:W-:Y:S03]  /*5db0*/  STL.64 [R1+0xa8], R180 ;  /* 0x0000a8b401007387 */ /* 0x0007e60000100a00 */
[----:B------:R-:W1:Y:S01]  /*5dc0*/  LDC R68, c[0x0][0x3d8] ;  /* 0x0000f600ff447b82 */ /* 0x000e620000000800 */
[----:B------:R3:W2:Y:S04]  /*5dd0*/  @P0 LDG.E.U8 R120, desc[UR38][R180.64] ;  /* 0x00000026b4780981 */ /* 0x0006a8000c1e1100 */
[----:B------:R0:W2:Y:S01]  /*5de0*/  @P0 LDG.E.U8 R121, desc[UR38][R182.64] ;  /* 0x00000026b6790981 */ /* 0x0000a2000c1e1100 */
[----:B---3--:R-:W-:-:S04]  /*5df0*/  IADD3 R180, P2, PT, R2, R178, RZ ;  /* 0x000000b202b47210 */ /* 0x008fc80007f5e0ff */
[----:B------:R-:W-:Y:S01]  /*5e00*/  LEA.HI.X.SX32 R181, R2, R0, 0x1, P2 ;  /* 0x0000000002b57211 */ /* 0x000fe200010f0eff */
[----:B------:R-:W-:Y:S01]  /*5e10*/  IMAD R2, R71, 0x2, R3 ;  /* 0x0000000247027824 */ /* 0x000fe200078e0203 */
[C---:B0-----:R-:W-:Y:S01]  /*5e20*/  IADD3 R182, P2, PT, R3.reuse, R178, RZ ;  /* 0x000000b203b67210 */ /* 0x041fe20007f5e0ff */
[----:B------:R-:W0:Y:S02]  /*5e30*/  LDC R71, c[0x0][0x3d8] ;  /* 0x0000f600ff477b82 */ /* 0x000e240000000800 */
[----:B------:R3:W-:Y:S01]  /*5e40*/  STL.64 [R1+0xa0], R180 ;  /* 0x0000a0b401007387 */ /* 0x0007e20000100a00 */
[----:B------:R-:W-:Y:S01]  /*5e50*/  LEA.HI.X.SX32 R183, R3, R0, 0x1, P2 ;  /* 0x0000000003b77211 */ /* 0x000fe200010f0eff */
[----:B------:R-:W-:Y:S02]  /*5e60*/  IMAD R3, R72, 0x2, R2 ;  /* 0x0000000248037824 */ /* 0x000fe400078e0202 */
[----:B------:R3:W2:Y:S04]  /*5e70*/  @P0 LDG.E.U8 R130, desc[UR38][R180.64] ;  /* 0x00000026b4820981 */ /* 0x0006a8000c1e1100 */
[----:B------:R1:W2:Y:S01]  /*5e80*/  @P0 LDG.E.U8 R119, desc[UR38][R182.64] ;  /* 0x00000026b6770981 */ /* 0x0002a2000c1e1100 */
[----:B---3--:R-:W-:-:S04]  /*5e90*/  IADD3 R180, P2, PT, R2, R178, RZ ;  /* 0x000000b202b47210 */ /* 0x008fc80007f5e0ff */
[----:B------:R-:W-:Y:S02]  /*5ea0*/  LEA.HI.X.SX32 R181, R2, R0, 0x1, P2 ;  /* 0x0000000002b57211 */ /* 0x000fe400010f0eff */
[C---:B------:R-:W-:Y:S01]  /*5eb0*/  IADD3 R72, P2, PT, R3.reuse, R178, RZ ;  /* 0x000000b203487210 */ /* 0x040fe20007f5e0ff */
[----:B------:R3:W-:Y:S03]  /*5ec0*/  STL.64 [R1+0x90], R182 ;  /* 0x000090b601007387 */ /* 0x0007e60000100a00 */
[----:B------:R-:W-:Y:S01]  /*5ed0*/  LEA.HI.X.SX32 R73, R3, R0, 0x1, P2 ;  /* 0x0000000003497211 */ /* 0x000fe200010f0eff */
[----:B-----5:R-:W-:Y:S01]  /*5ee0*/  IMAD R3, R69, 0x2, R3 ;  /* 0x0000000245037824 */ /* 0x020fe200078e0203 */
[----:B------:R5:W2:Y:S01]  /*5ef0*/  @P0 LDG.E.U8 R118, desc[UR38][R180.64] ;  /* 0x00000026b4760981 */ /* 0x000aa2000c1e1100 */
[----:B------:R-:W0:Y:S02]  /*5f00*/  LDC R69, c[0x0][0x3d8] ;  /* 0x0000f600ff457b82 */ /* 0x000e240000000800 */
[----:B-1----:R-:W-:Y:S01]  /*5f10*/  IMAD R2, R68, 0x2, R3 ;  /* 0x0000000244027824 */ /* 0x002fe200078e0203 */
[C---:B------:R-:W-:Y:S01]  /*5f20*/  IADD3 R184, P2, PT, R3.reuse, R178, RZ ;  /* 0x000000b203b87210 */ /* 0x040fe20007f5e0ff */
[----:B------:R5:W-:Y:S04]  /*5f30*/  STL.64 [R1+0x88], R180 ;  /* 0x000088b401007387 */ /* 0x000be80000100a00 */
[----:B------:R-:W1:Y:S01]  /*5f40*/  LDC R68, c[0x0][0x3d8] ;  /* 0x0000f600ff447b82 */ /* 0x000e620000000800 */
[----:B------:R-:W-:Y:S01]  /*5f50*/  LEA.HI.X.SX32 R185, R3, R0, 0x1, P2 ;  /* 0x0000000003b97211 */ /* 0x000fe200010f0eff */
[----:B------:R0:W-:Y:S01]  /*5f60*/  STL.64 [R1+0x80], R72 ;  /* 0x0000804801007387 */ /* 0x0001e20000100a00 */
[----:B------:R-:W-:-:S03]  /*5f70*/  IMAD R3, R70, 0x2, R2 ;  /* 0x0000000246037824 */ /* 0x000fc600078e0202 */
[----:B------:R0:W2:Y:S01]  /*5f80*/  @P0 LDG.E.U8 R127, desc[UR38][R72.64] ;  /* 0x00000026487f0981 */ /* 0x0000a2000c1e1100 */
[CC--:B---3--:R-:W-:Y:S01]  /*5f90*/  IADD3 R182, P2, PT, R2.reuse, R178.reuse, RZ ;  /* 0x000000b202b67210 */ /* 0x0c8fe20007f5e0ff */
[----:B------:R-:W3:Y:S01]  /*5fa0*/  LDC R70, c[0x0][0x3d8] ;  /* 0x0000f600ff467b82 */ /* 0x000ee20000000800 */
[----:B-----5:R-:W-:Y:S01]  /*5fb0*/  IADD3 R180, P3, PT, R3, R178, RZ ;  /* 0x000000b203b47210 */ /* 0x020fe20007f7e0ff */
[----:B------:R-:W5:Y:S06]  /*5fc0*/  @P0 LDG.E.U8 R124, desc[UR38][R184.64] ;  /* 0x00000026b87c0981 */ /* 0x000f6c000c1e1100 */
[----:B0-----:R-:W0:Y:S01]  /*5fd0*/  LDC R72, c[0x0][0x3d8] ;  /* 0x0000f600ff487b82 */ /* 0x001e220000000800 */
[----:B------:R-:W-:-:S02]  /*5fe0*/  LEA.HI.X.SX32 R183, R2, R0, 0x1, P2 ;  /* 0x0000000002b77211 */ /* 0x000fc400010f0eff */
[----:B------:R-:W-:Y:S01]  /*5ff0*/  LEA.HI.X.SX32 R181, R3, R0, 0x1, P3 ;  /* 0x0000000003b57211 */ /* 0x000fe200018f0eff */
[----:B------:R-:W-:Y:S01]  /*6000*/  IMAD R3, R71, 0x2, R3 ;  /* 0x0000000247037824 */ /* 0x000fe200078e0203 */
[----:B------:R-:W-:Y:S03]  /*6010*/  STL.64 [R1+0x78], R184 ;  /* 0x000078b801007387 */ /* 0x000fe60000100a00 */
[----:B------:R-:W3:Y:S01]  /*6020*/  LDC R71, c[0x0][0x3d8] ;  /* 0x0000f600ff477b82 */ /* 0x000ee20000000800 */
[----:B------:R-:W-:Y:S01]  /*6030*/  STL.64 [R1+0x70], R182 ;  /* 0x000070b601007387 */ /* 0x000fe20000100a00 */
[----:B------:R-:W-:-:S03]  /*6040*/  IMAD R2, R69, 0x4, R3 ;  /* 0x0000000445027824 */ /* 0x000fc600078e0203 */
[----:B------:R1:W-:Y:S03]  /*6050*/  STL.64 [R1+0x68], R180 ;  /* 0x000068b401007387 */ /* 0x0003e60000100a00 */
[----:B------:R-:W3:Y:S01]  /*6060*/  LDC R69, c[0x0][0x3d8] ;  /* 0x0000f600ff457b82 */ /* 0x000ee20000000800 */
[----:B------:R1:W2:Y:S04]  /*6070*/  @P0 LDG.E.U8 R116, desc[UR38][R180.64] ;  /* 0x00000026b4740981 */ /* 0x0002a8000c1e1100 */
[----:B------:R0:W2:Y:S01]  /*6080*/  @P0 LDG.E.U8 R117, desc[UR38][R182.64] ;  /* 0x00000026b6750981 */ /* 0x0000a2000c1e1100 */
[----:B-1----:R-:W-:-:S04]  /*6090*/  IADD3 R180, P2, PT, R3, R178, RZ ;  /* 0x000000b203b47210 */ /* 0x002fc80007f5e0ff */
        /* <DEDUP_REMOVED lines=9> */
[----:B-1----:R-:W-:-:S04]  /*6130*/  IADD3 R180, P2, PT, R3, R178, RZ ;  /* 0x000000b203b47210 */ /* 0x002fc80007f5e0ff */
[----:B------:R-:W-:Y:S02]  /*6140*/  LEA.HI.X.SX32 R181, R3, R0, 0x1, P2 ;  /* 0x0000000003b57211 */ /* 0x000fe400010f0eff */
[C---:B------:R-:W-:Y:S01]  /*6150*/  IADD3 R72, P2, PT, R2.reuse, R178, RZ ;  /* 0x000000b202487210 */ /* 0x040fe20007f5e0ff */
[----:B------:R1:W-:Y:S03]  /*6160*/  STL.64 [R1+0x50], R182 ;  /* 0x000050b601007387 */ /* 0x0003e60000100a00 */
[----:B------:R-:W-:Y:S01]  /*6170*/  LEA.HI.X.SX32 R73, R2, R0, 0x1, P2 ;  /* 0x0000000002497211 */ /* 0x000fe200010f0eff */
[----:B---3--:R-:W-:Y:S01]  /*6180*/  IMAD R2, R70, 0x2, R2 ;  /* 0x0000000246027824 */ /* 0x008fe200078e0202 */
[----:B------:R3:W2:Y:S01]  /*6190*/  @P0 LDG.E.U8 R111, desc[UR38][R180.64] ;  /* 0x00000026b46f0981 */ /* 0x0006a2000c1e1100 */
[----:B------:R-:W0:Y:S02]  /*61a0*/  LDC R70, c[0x0][0x3d8] ;  /* 0x0000f600ff467b82 */ /* 0x000e240000000800 */
[----:B------:R-:W-:Y:S01]  /*61b0*/  IMAD R3, R69, 0x2, R2 ;  /* 0x0000000245037824 */ /* 0x000fe200078e0202 */
[C---:B------:R-:W-:Y:S01]  /*61c0*/  IADD3 R184, P2, PT, R2.reuse, R178, RZ ;  /* 0x000000b202b87210 */ /* 0x040fe20007f5e0ff */
[----:B------:R3:W-:Y:S04]  /*61d0*/  STL.64 [R1+0x48], R180 ;  /* 0x000048b401007387 */ /* 0x0007e80000100a00 */
[----:B------:R-:W0:Y:S01]  /*61e0*/  LDC R69, c[0x0][0x3d8] ;  /* 0x0000f600ff457b82 */ /* 0x000e220000000800 */
[----:B------:R-:W-:Y:S01]  /*61f0*/  LEA.HI.X.SX32 R185, R2, R0, 0x1, P2 ;  /* 0x0000000002b97211 */ /* 0x000fe200010f0eff */
[----:B------:R0:W-:Y:S01]  /*6200*/  STL.64 [R1+0x40], R72 ;  /* 0x0000404801007387 */ /* 0x0001e20000100a00 */
[----:B------:R-:W-:-:S03]  /*6210*/  IMAD R2, R71, 0x2, R3 ;  /* 0x0000000247027824 */ /* 0x000fc600078e0203 */
[----:B------:R0:W2:Y:S01]  /*6220*/  @P0 LDG.E.U8 R112, desc[UR38][R72.64] ;  /* 0x0000002648700981 */ /* 0x0000a2000c1e1100 */
[CC--:B-1----:R-:W-:Y:S01]  /*6230*/  IADD3 R182, P2, PT, R3.reuse, R178.reuse, RZ ;  /* 0x000000b203b67210 */ /* 0x0c2fe20007f5e0ff */
[----:B------:R-:W1:Y:S01]  /*6240*/  LDC R71, c[0x0][0x3d8] ;  /* 0x0000f600ff477b82 */ /* 0x000e620000000800 */
[----:B---3--:R-:W-:Y:S01]  /*6250*/  IADD3 R180, P3, PT, R2, R178, RZ ;  /* 0x000000b202b47210 */ /* 0x008fe20007f7e0ff */
[----:B------:R-:W3:Y:S06]  /*6260*/  @P0 LDG.E.U8 R110, desc[UR38][R184.64] ;  /* 0x00000026b86e0981 */ /* 0x000eec000c1e1100 */
[----:B0-----:R-:W0:Y:S01]  /*6270*/  LDC R72, c[0x0][0x3d8] ;  /* 0x0000f600ff487b82 */ /* 0x001e220000000800 */
[----:B------:R-:W-:-:S02]  /*6280*/  LEA.HI.X.SX32 R183, R3, R0, 0x1, P2 ;  /* 0x0000000003b77211 */ /* 0x000fc400010f0eff */
[----:B------:R-:W-:Y:S01]  /*6290*/  LEA.HI.X.SX32 R181, R2, R0, 0x1, P3 ;  /* 0x0000000002b57211 */ /* 0x000fe200018f0eff */
[----:B------:R-:W-:Y:S01]  /*62a0*/  IMAD R2, R68, 0x2, R2 ;  /* 0x0000000244027824 */ /* 0x000fe200078e0202 */
[----:B------:R-:W-:Y:S03]  /*62b0*/  STL.64 [R1+0x38], R184 ;  /* 0x000038b801007387 */ /* 0x000fe60000100a00 */
[----:B------:R-:W1:Y:S01]  /*62c0*/  LDC R68, c[0x0][0x3d8] ;  /* 0x0000f600ff447b82 */ /* 0x000e620000000800 */
[----:B------:R-:W-:Y:S01]  /*62d0*/  STL.64 [R1+0x30], R182 ;  /* 0x000030b601007387 */ /* 0x000fe20000100a00 */
[----:B------:R-:W-:-:S03]  /*62e0*/  IMAD R3, R70, 0x4, R2 ;  /* 0x0000000446037824 */ /* 0x000fc600078e0202 */
[----:B------:R0:W-:Y:S03]  /*62f0*/  STL.64 [R1+0x28], R180 ;  /* 0x000028b401007387 */ /* 0x0001e60000100a00 */
[----:B------:R-:W1:Y:S01]  /*6300*/  LDC R70, c[0x0][0x3d8] ;  /* 0x0000f600ff467b82 */ /* 0x000e620000000800 */
[----:B------:R0:W2:Y:S04]  /*6310*/  @P0 LDG.E.U8 R108, desc[UR38][R180.64] ;  /* 0x00000026b46c0981 */ /* 0x0000a8000c1e1100 */
[----:B------:R0:W2:Y:S02]  /*6320*/  @P0 LDG.E.U8 R109, desc[UR38][R182.64] ;  /* 0x00000026b66d0981 */ /* 0x0000a4000c1e1100 */
[----:B0-----:R-:W-:-:S04]  /*6330*/  IADD3 R180, P2, PT, R2, R178, RZ ;  /* 0x000000b202b47210 */ /* 0x001fc80007f5e0ff */
[----:B------:R-:W-:Y:S01]  /*6340*/  LEA.HI.X.SX32 R181, R2, R0, 0x1, P2 ;  /* 0x0000000002b57211 */ /* 0x000fe200010f0eff */
[----:B------:R-:W-:Y:S01]  /*6350*/  IMAD R2, R69, 0x2, R3 ;  /* 0x0000000245027824 */ /* 0x000fe200078e0203 */
[C---:B------:R-:W-:Y:S01]  /*6360*/  IADD3 R182, P2, PT, R3.reuse, R178, RZ ;  /* 0x000000b203b67210 */ /* 0x040fe20007f5e0ff */
[----:B------:R-:W0:Y:S02]  /*6370*/  LDC R69, c[0x0][0x3d8] ;  /* 0x0000f600ff457b82 */ /* 0x000e240000000800 */
[----:B------:R1:W-:Y:S01]  /*6380*/  STL.64 [R1+0x20], R180 ;  /* 0x000020b401007387 */ /* 0x0003e20000100a00 */
[----:B------:R-:W-:Y:S01]  /*6390*/  LEA.HI.X.SX32 R183, R3, R0, 0x1, P2 ;  /* 0x0000000003b77211 */ /* 0x000fe200010f0eff */
[----:B------:R-:W-:Y:S02]  /*63a0*/  IMAD R3, R72, 0x2, R2 ;  /* 0x0000000248037824 */ /* 0x000fe400078e0202 */
[----:B------:R1:W2:Y:S04]  /*63b0*/  @P0 LDG.E.U8 R106, desc[UR38][R180.64] ;  /* 0x00000026b46a0981 */ /* 0x0002a8000c1e1100 */
[----:B------:R-:W2:Y:S01]  /*63c0*/  @P0 LDG.E.U8 R105, desc[UR38][R182.64] ;  /* 0x00000026b6690981 */ /* 0x000ea2000c1e1100 */
[----:B-1----:R-:W-:-:S04]  /*63d0*/  IADD3 R180, P2, PT, R2, R178, RZ ;  /* 0x000000b202b47210 */ /* 0x002fc80007f5e0ff */
[----:B------:R-:W-:Y:S02]  /*63e0*/  LEA.HI.X.SX32 R181, R2, R0, 0x1, P2 ;  /* 0x0000000002b57211 */ /* 0x000fe400010f0eff */
[C---:B------:R-:W-:Y:S01]  /*63f0*/  IADD3 R72, P2, PT, R3.reuse, R178, RZ ;  /* 0x000000b203487210 */ /* 0x040fe20007f5e0ff */
[----:B------:R-:W-:Y:S03]  /*6400*/  STL.64 [R1+0x10], R182 ;  /* 0x000010b601007387 */ /* 0x000fe60000100a00 */
[----:B------:R-:W-:Y:S01]  /*6410*/  LEA.HI.X.SX32 R73, R3, R0, 0x1, P2 ;  /* 0x0000000003497211 */ /* 0x000fe200010f0eff */
[----:B------:R-:W-:Y:S01]  /*6420*/  IMAD R3, R68, 0x2, R3 ;  /* 0x0000000244037824 */ /* 0x000fe200078e0203 */
[----:B------:R-:W2:Y:S01]  /*6430*/  @P0 LDG.E.U8 R103, desc[UR38][R180.64] ;  /* 0x00000026b4670981 */ /* 0x000ea2000c1e1100 */
[----:B------:R-:W1:Y:S02]  /*6440*/  LDC R68, c[0x0][0x3d8] ;  /* 0x0000f600ff447b82 */ /* 0x000e640000000800 */
[----:B------:R-:W-:Y:S01]  /*6450*/  IMAD R2, R70, 0x2, R3 ;  /* 0x0000000246027824 */ /* 0x000fe200078e0203 */
[C---:B------:R-:W-:Y:S01]  /*6460*/  IADD3 R250, P2, PT, R3.reuse, R178, RZ ;  /* 0x000000b203fa7210 */ /* 0x040fe20007f5e0ff */
[----:B------:R-:W-:Y:S03]  /*6470*/  STL.64 [R1+0x8], R180 ;  /* 0x000008b401007387 */ /* 0x000fe60000100a00 */
[----:B------:R-:W-:Y:S01]  /*6480*/  LEA.HI.X.SX32 R251, R3, R0, 0x1, P2 ;  /* 0x0000000003fb7211 */ /* 0x000fe200010f0eff */
[----:B------:R-:W4:Y:S01]  /*6490*/  LDC R70, c[0x0][0x3d8] ;  /* 0x0000f600ff467b82 */ /* 0x000f220000000800 */
[C---:B------:R-:W-:Y:S01]  /*64a0*/  IADD3 R248, P2, PT, R2.reuse, R178, RZ ;  /* 0x000000b202f87210 */ /* 0x040fe20007f5e0ff */
[----:B------:R-:W-:Y:S01]  /*64b0*/  IMAD R3, R71, 0x2, R2 ;  /* 0x0000000247037824 */ /* 0x000fe200078e0202 */
[----:B------:R0:W-:Y:S02]  /*64c0*/  STL.64 [R1], R72 ;  /* 0x0000004801007387 */ /* 0x0001e40000100a00 */
[----:B------:R-:W-:-:S02]  /*64d0*/  LEA.HI.X.SX32 R249, R2, R0, 0x1, P2 ;  /* 0x0000000002f97211 */ /* 0x000fc400010f0eff */
[----:B------:R0:W2:Y:S01]  /*64e0*/  @P0 LDG.E.U8 R104, desc[UR38][R72.64] ;  /* 0x0000002648680981 */ /* 0x0000a2000c1e1100 */
[C---:B------:R-:W-:Y:S01]  /*64f0*/  IADD3 R246, P2, PT, R3.reuse, R178, RZ ;  /* 0x000000b203f67210 */ /* 0x040fe20007f5e0ff */
[----:B------:R-:W5:Y:S03]  /*6500*/  LDC R71, c[0x0][0x3d8] ;  /* 0x0000f600ff477b82 */ /* 0x000f660000000800 */
[----:B------:R-:W-:-:S05]  /*6510*/  LEA.HI.X.SX32 R247, R3, R0, 0x1, P2 ;  /* 0x0000000003f77211 */ /* 0x000fca00010f0eff */
[----:B0-----:R-:W0:Y:S01]  /*6520*/  LDC R72, c[0x0][0x3d8] ;  /* 0x0000f600ff487b82 */ /* 0x001e220000000800 */
[----:B------:R-:W-:-:S04]  /*6530*/  IMAD R3, R69, 0x2, R3 ;  /* 0x0000000245037824 */ /* 0x000fc800078e0203 */
[----:B-1----:R-:W-:-:S03]  /*6540*/  IMAD R2, R68, 0x4, R3 ;  /* 0x0000000444027824 */ /* 0x002fc600078e0203 */
[----:B------:R-:W1:Y:S01]  /*6550*/  LDC R69, c[0x0][0x3d8] ;  /* 0x0000f600ff457b82 */ /* 0x000e620000000800 */
[----:B------:R-:W-:-:S07]  /*6560*/  IADD3 R244, P2, PT, R3, R178, RZ ;  /* 0x000000b203f47210 */ /* 0x000fce0007f5e0ff */
[----:B------:R-:W1:Y:S01]  /*6570*/  LDC R68, c[0x0][0x3d8] ;  /* 0x0000f600ff447b82 */ /* 0x000e620000000800 */
[----:B------:R-:W-:Y:S01]  /*6580*/  LEA.HI.X.SX32 R245, R3, R0, 0x1, P2 ;  /* 0x0000000003f57211 */ /* 0x000fe200010f0eff */
[----:B----4-:R-:W-:Y:S01]  /*6590*/  IMAD R3, R70, 0x2, R2 ;  /* 0x0000000246037824 */ /* 0x010fe200078e0202 */
[----:B------:R-:W-:-:S04]  /*65a0*/  IADD3 R238, P2, PT, R2, R178, RZ ;  /* 0x000000b202ee7210 */ /* 0x000fc80007f5e0ff */
[----:B------:R-:W-:Y:S01]  /*65b0*/  LEA.HI.X.SX32 R239, R2, R0, 0x1, P2 ;  /* 0x0000000002ef7211 */ /* 0x000fe200010f0eff */
[----:B0-----:R-:W-:Y:S01]  /*65c0*/  IMAD R2, R72, 0x2, R3 ;  /* 0x0000000248027824 */ /* 0x001fe200078e0203 */
[C---:B------:R-:W-:Y:S01]  /*65d0*/  IADD3 R234, P2, PT, R3.reuse, R178, RZ ;  /* 0x000000b203ea7210 */ /* 0x040fe20007f5e0ff */
[----:B------:R-:W0:Y:S03]  /*65e0*/  LDC R70, c[0x0][0x3d8] ;  /* 0x0000f600ff467b82 */ /* 0x000e260000000800 */
[----:B------:R-:W-:Y:S02]  /*65f0*/  LEA.HI.X.SX32 R235, R3, R0, 0x1, P2 ;  /* 0x0000000003eb7211 */ /* 0x000fe400010f0eff */
[C---:B------:R-:W-:Y:S01]  /*6600*/  IADD3 R220, P2, PT, R2.reuse, R178, RZ ;  /* 0x000000b202dc7210 */ /* 0x040fe20007f5e0ff */
[----:B-1----:R-:W-:Y:S02]  /*6610*/  IMAD R3, R69, 0x2, R2 ;  /* 0x0000000245037824 */ /* 0x002fe400078e0202 */
[----:B------:R-:W1:Y:S01]  /*6620*/  LDC R69, c[0x0][0x3d8] ;  /* 0x0000f600ff457b82 */ /* 0x000e620000000800 */
[----:B------:R-:W-:Y:S01]  /*6630*/  LEA.HI.X.SX32 R221, R2, R0, 0x1, P2 ;  /* 0x0000000002dd7211 */ /* 0x000fe200010f0eff */
[----:B------:R-:W-:-:S06]  /*6640*/  IMAD R2, R68, 0x2, R3 ;  /* 0x0000000244027824 */ /* 0x000fcc00078e0203 */
[----:B------:R-:W4:Y:S01]  /*6650*/  LDC R68, c[0x0][0x3d8] ;  /* 0x0000f600ff447b82 */ /* 0x000f220000000800 */
[CC--:B------:R-:W-:Y:S02]  /*6660*/  IADD3 R218, P2, PT, R3.reuse, R178.reuse, RZ ;  /* 0x000000b203da7210 */ /* 0x0c0fe40007f5e0ff */
[C---:B------:R-:W-:Y:S02]  /*6670*/  IADD3 R216, P3, PT, R2.reuse, R178, RZ ;  /* 0x000000b202d87210 */ /* 0x040fe40007f7e0ff */
[-C--:B------:R-:W-:Y:S01]  /*6680*/  LEA.HI.X.SX32 R219, R3, R0.reuse, 0x1, P2 ;  /* 0x0000000003db7211 */ /* 0x080fe200010f0eff */
[----:B-----5:R-:W-:Y:S02]  /*6690*/  IMAD R3, R71, 0x2, R2 ;  /* 0x0000000247037824 */ /* 0x020fe400078e0202 */
[----:B------:R-:W5:Y:S01]  /*66a0*/  LDC R71, c[0x0][0x3d8] ;  /* 0x0000f600ff477b82 */ /* 0x000f620000000800 */
[----:B------:R-:W-:Y:S01]  /*66b0*/  LEA.HI.X.SX32 R217, R2, R0, 0x1, P3 ;  /* 0x0000000002d97211 */ /* 0x000fe200018f0eff */
[----:B0-----:R-:W-:Y:S01]  /*66c0*/  IMAD R2, R70, 0x2, R3 ;  /* 0x0000000246027824 */ /* 0x001fe200078e0203 */
[----:B------:R-:W-:-:S05]  /*66d0*/  IADD3 R214, P2, PT, R3, R178, RZ ;  /* 0x000000b203d67210 */ /* 0x000fca0007f5e0ff */
[----:B------:R-:W0:Y:S01]  /*66e0*/  LDC R70, c[0x0][0x3d8] ;  /* 0x0000f600ff467b82 */ /* 0x000e220000000800 */
[----:B------:R-:W-:Y:S01]  /*66f0*/  LEA.HI.X.SX32 R215, R3, R0, 0x1, P2 ;  /* 0x0000000003d77211 */ /* 0x000fe200010f0eff */
[----:B-1----:R-:W-:Y:S01]  /*6700*/  IMAD R3, R69, 0x4, R2 ;  /* 0x0000000445037824 */ /* 0x002fe200078e0202 */
[----:B------:R-:W-:-:S05]  /*6710*/  IADD3 R212, P2, PT, R2, R178, RZ ;  /* 0x000000b202d47210 */ /* 0x000fca0007f5e0ff */
[----:B------:R-:W1:Y:S01]  /*6720*/  LDC R72, c[0x0][0x3d8] ;  /* 0x0000f600ff487b82 */ /* 0x000e620000000800 */
[----:B------:R-:W-:Y:S01]  /*6730*/  LEA.HI.X.SX32 R213, R2, R0, 0x1, P2 ;  /* 0x0000000002d57211 */ /* 0x000fe200010f0eff */
[----:B----4-:R-:W-:Y:S01]  /*6740*/  IMAD R2, R68, 0x2, R3 ;  /* 0x0000000244027824 */ /* 0x010fe200078e0203 */
[----:B------:R-:W-:-:S05]  /*6750*/  IADD3 R208, P2, PT, R3, R178, RZ ;  /* 0x000000b203d07210 */ /* 0x000fca0007f5e0ff */
[----:B------:R-:W4:Y:S01]  /*6760*/  LDC R68, c[0x0][0x3d8] ;  /* 0x0000f600ff447b82 */ /* 0x000f220000000800 */
[----:B------:R-:W-:Y:S01]  /*6770*/  LEA.HI.X.SX32 R209, R3, R0, 0x1, P2 ;  /* 0x0000000003d17211 */ /* 0x000fe200010f0eff */
[----:B-----5:R-:W-:Y:S01]  /*6780*/  IMAD R3, R71, 0x2, R2 ;  /* 0x0000000247037824 */ /* 0x020fe200078e0202 */
[----:B------:R-:W-:-:S05]  /*6790*/  IADD3 R206, P3, PT, R2, R178, RZ ;  /* 0x000000b202ce7210 */ /* 0x000fca0007f7e0ff */
[----:B------:R-:W5:Y:S01]  /*67a0*/  LDC R69, c[0x0][0x3d8] ;  /* 0x0000f600ff457b82 */ /* 0x000f620000000800 */
[----:B------:R-:W-:Y:S01]  /*67b0*/  LEA.HI.X.SX32 R207, R2, R0, 0x1, P3 ;  /* 0x0000000002cf7211 */ /* 0x000fe200018f0eff */
[----:B0-----:R-:W-:Y:S01]  /*67c0*/  IMAD R2, R70, 0x2, R3 ;  /* 0x0000000246027824 */ /* 0x001fe200078e0203 */
[----:B------:R-:W-:-:S04]  /*67d0*/  IADD3 R204, P2, PT, R3, R178, RZ ;  /* 0x000000b203cc7210 */ /* 0x000fc80007f5e0ff */
[----:B------:R-:W-:Y:S01]  /*67e0*/  LEA.HI.X.SX32 R205, R3, R0, 0x1, P2 ;  /* 0x0000000003cd7211 */ /* 0x000fe200010f0eff */
[----:B-1----:R-:W-:Y:S01]  /*67f0*/  IMAD R3, R72, 0x2, R2 ;  /* 0x0000000248037824 */ /* 0x002fe200078e0202 */
[C---:B------:R-:W-:Y:S01]  /*6800*/  IADD3 R202, P2, PT, R2.reuse, R178, RZ ;  /* 0x000000b202ca7210 */ /* 0x040fe20007f5e0ff */
[----:B------:R-:W0:Y:S03]  /*6810*/  LDC R70, c[0x0][0x3d8] ;  /* 0x0000f600ff467b82 */ /* 0x000e260000000800 */
[----:B------:R-:W-:Y:S02]  /*6820*/  LEA.HI.X.SX32 R203, R2, R0, 0x1, P2 ;  /* 0x0000000002cb7211 */ /* 0x000fe400010f0eff */
[C---:B------:R-:W-:Y:S01]  /*6830*/  IADD3 R200, P2, PT, R3.reuse, R178, RZ ;  /* 0x000000b203c87210 */ /* 0x040fe20007f5e0ff */
[----:B----4-:R-:W-:Y:S02]  /*6840*/  IMAD R2, R68, 0x2, R3 ;  /* 0x0000000244027824 */ /* 0x010fe400078e0203 */
[----:B------:R-:W1:Y:S01]  /*6850*/  LDC R68, c[0x0][0x3d8] ;  /* 0x0000f600ff447b82 */ /* 0x000e620000000800 */
[----:B------:R-:W-:-:S02]  /*6860*/  LEA.HI.X.SX32 R201, R3, R0, 0x1, P2 ;  /* 0x0000000003c97211 */ /* 0x000fc400010f0eff */
[----:B------:R-:W-:-:S04]  /*6870*/  IADD3 R198, P2, PT, R2, R178, RZ ;  /* 0x000000b202c67210 */ /* 0x000fc80007f5e0ff */
[----:B------:R-:W-:Y:S01]  /*6880*/  LEA.HI.X.SX32 R199, R2, R0, 0x1, P2 ;  /* 0x0000000002c77211 */ /* 0x000fe200010f0eff */
[----:B-----5:R-:W-:Y:S01]  /*6890*/  IMAD R2, R69, 0x2, R2 ;  /* 0x0000000245027824 */ /* 0x020fe200078e0202 */
[----:B------:R-:W4:Y:S08]  /*68a0*/  LDC R71, c[0x0][0x3d8] ;  /* 0x0000f600ff477b82 */ /* 0x000f300000000800 */
[----:B------:R-:W5:Y:S01]  /*68b0*/  LDC R69, c[0x0][0x3d8] ;  /* 0x0000f600ff457b82 */ /* 0x000f620000000800 */
[----:B------:R-:W-:Y:S01]  /*68c0*/  IADD3 R196, P2, PT, R2, R178, RZ ;  /* 0x000000b202c47210 */ /* 0x000fe20007f5e0ff */
[----:B0-----:R-:W-:-:S03]  /*68d0*/  IMAD R3, R70, 0x4, R2 ;  /* 0x0000000446037824 */ /* 0x001fc600078e0202 */
[----:B------:R-:W-:-:S03]  /*68e0*/  LEA.HI.X.SX32 R197, R2, R0, 0x1, P2 ;  /* 0x0000000002c57211 */ /* 0x000fc600010f0eff */
[----:B------:R-:W0:Y:S01]  /*68f0*/  LDC R70, c[0x0][0x3d8] ;  /* 0x0000f600ff467b82 */ /* 0x000e220000000800 */
[----:B------:R-:W-:Y:S01]  /*6900*/  IADD3 R192, P2, PT, R3, R178, RZ ;  /* 0x000000b203c07210 */ /* 0x000fe20007f5e0ff */
[----:B-1----:R-:W-:-:S03]  /*6910*/  IMAD R2, R68, 0x2, R3 ;  /* 0x0000000244027824 */ /* 0x002fc600078e0203 */
[----:B------:R-:W-:-:S03]  /*6920*/  LEA.HI.X.SX32 R193, R3, R0, 0x1, P2 ;  /* 0x0000000003c17211 */ /* 0x000fc600010f0eff */
[----:B------:R-:W1:Y:S01]  /*6930*/  LDC R68, c[0x0][0x3d8] ;  /* 0x0000f600ff447b82 */ /* 0x000e620000000800 */
[----:B-----5:R-:W-:-:S07]  /*6940*/  IMAD R3, R69, 0x2, R2 ;  /* 0x0000000245037824 */ /* 0x020fce00078e0202 */
[----:B------:R-:W5:Y:S01]  /*6950*/  LDC R69, c[0x0][0x3d8] ;  /* 0x0000f600ff457b82 */ /* 0x000f620000000800 */
[----:B------:R-:W-:-:S04]  /*6960*/  IADD3 R190, P2, PT, R2, R178, RZ ;  /* 0x000000b202be7210 */ /* 0x000fc80007f5e0ff */
[----:B------:R-:W-:Y:S01]  /*6970*/  LEA.HI.X.SX32 R191, R2, R0, 0x1, P2 ;  /* 0x0000000002bf7211 */ /* 0x000fe200010f0eff */
[----:B0-----:R-:W-:Y:S01]  /*6980*/  IMAD R2, R70, 0x2, R3 ;  /* 0x0000000246027824 */ /* 0x001fe200078e0203 */
[----:B------:R-:W-:-:S04]  /*6990*/  IADD3 R188, P2, PT, R3, R178, RZ ;  /* 0x000000b203bc7210 */ /* 0x000fc80007f5e0ff */
[----:B------:R-:W-:Y:S02]  /*69a0*/  LEA.HI.X.SX32 R189, R3, R0, 0x1, P2 ;  /* 0x0000000003bd7211 */ /* 0x000fe400010f0eff */
[----:B------:R-:W-:Y:S01]  /*69b0*/  IADD3 R186, P2, PT, R2, R178, RZ ;  /* 0x000000b202ba7210 */ /* 0x000fe20007f5e0ff */
[----:B-1----:R-:W-:-:S03]  /*69c0*/  IMAD R3, R68, 0x2, R2 ;  /* 0x0000000244037824 */ /* 0x002fc600078e0202 */
[----:B------:R-:W-:Y:S02]  /*69d0*/  LEA.HI.X.SX32 R187, R2, R0, 0x1, P2 ;  /* 0x0000000002bb7211 */ /* 0x000fe400010f0eff */
[----:B------:R-:W-:Y:S01]  /*69e0*/  IADD3 R184, P2, PT, R3, R178, RZ ;  /* 0x000000b203b87210 */ /* 0x000fe20007f5e0ff */
[----:B-----5:R-:W-:-:S03]  /*69f0*/  IMAD R2, R69, 0x2, R3 ;  /* 0x0000000245027824 */ /* 0x020fc600078e0203 */
[----:B------:R-:W-:Y:S01]  /*6a00*/  LEA.HI.X.SX32 R185, R3, R0, 0x1, P2 ;  /* 0x0000000003b97211 */ /* 0x000fe200010f0eff */
[----:B----4-:R-:W-:Y:S01]  /*6a10*/  IMAD R3, R71, 0x2, R2 ;  /* 0x0000000247037824 */ /* 0x010fe200078e0202 */
[----:B------:R-:W-:-:S04]  /*6a20*/  IADD3 R182, P2, PT, R2, R178, RZ ;  /* 0x000000b202b67210 */ /* 0x000fc80007f5e0ff */
[----:B------:R-:W-:Y:S02]  /*6a30*/  LEA.HI.X.SX32 R183, R2, R0, 0x1, P2 ;  /* 0x0000000002b77211 */ /* 0x000fe400010f0eff */
[----:B------:R-:W-:-:S04]  /*6a40*/  IADD3 R180, P2, PT, R3, R178, RZ ;  /* 0x000000b203b47210 */ /* 0x000fc80007f5e0ff */
[----:B------:R-:W-:Y:S01]  /*6a50*/  LEA.HI.X.SX32 R181, R3, R0, 0x1, P2 ;  /* 0x0000000003b57211 */ /* 0x000fe200010f0eff */
[----:B------:R-:W-:Y:S01]  /*6a60*/  FMUL R3, R7, UR4 ;  /* 0x0000000407037c20 */ /* 0x000fe20008400000 */
        /* <DEDUP_REMOVED lines=12> */
[----:B------:R-:W-:Y:S01]  /*6b30*/  ISETP.GT.AND P4, PT, R133, RZ, PT ;  /* 0x000000ff8500720c */ /* 0x000fe20003f84270 */
[----:B------:R-:W-:Y:S01]  /*6b40*/  FMUL R20, R21, UR4 ;  /* 0x0000000415147c20 */ /* 0x000fe20008400000 */
[----:B------:R-:W-:Y:S01]  /*6b50*/  PLOP3.LUT P2, PT, PT, PT, UP2, 0x80, 0x8 ;  /* 0x000000000008781c */ /* 0x000fe20003f4f028 */
[----:B------:R-:W-:Y:S01]  /*6b60*/  FMUL R21, R22, UR4 ;  /* 0x0000000416157c20 */ /* 0x000fe20008400000 */
[----:B------:R-:W-:Y:S01]  /*6b70*/  ISETP.GT.AND P5, PT, R133, 0x1, PT ;  /* 0x000000018500780c */ /* 0x000fe20003fa4270 */
[----:B------:R-:W-:Y:S01]  /*6b80*/  FMUL R22, R23, UR4 ;  /* 0x0000000417167c20 */ /* 0x000fe20008400000 */
[----:B------:R-:W-:Y:S01]  /*6b90*/  FMUL R6, R8, UR4 ;  /* 0x0000000408067c20 */ /* 0x000fe20008400000 */
[----:B------:R-:W-:Y:S01]  /*6ba0*/  FMUL R23, R24, UR4 ;  /* 0x0000000418177c20 */ /* 0x000fe20008400000 */
[----:B------:R-:W-:-:S02]  /*6bb0*/  ISETP.GT.AND P3, PT, R133, 0x2, PT ;  /* 0x000000028500780c */ /* 0x000fc40003f64270 */
[----:B------:R-:W-:Y:S02]  /*6bc0*/  FSEL R5, R5, -INF , P4 ;  /* 0xff80000005057808 */ /* 0x000fe40002000000 */
[----:B------:R-:W-:Y:S02]  /*6bd0*/  ISETP.GT.AND P4, PT, R133, 0x3, PT ;  /* 0x000000038500780c */ /* 0x000fe40003f84270 */
[----:B------:R-:W-:Y:S02]  /*6be0*/  FSEL R4, R4, -INF , P5 ;  /* 0xff80000004047808 */ /* 0x000fe40002800000 */
[----:B------:R-:W-:Y:S01]  /*6bf0*/  FSEL R24, R74, -INF , P2 ;  /* 0xff8000004a187808 */ /* 0x000fe20001000000 */
[----:B------:R-:W-:Y:S01]  /*6c00*/  FMUL R9, R9, UR4 ;  /* 0x0000000409097c20 */ /* 0x000fe20008400000 */
[----:B------:R-:W-:Y:S01]  /*6c10*/  FMUL R8, R10, UR4 ;  /* 0x000000040a087c20 */ /* 0x000fe20008400000 */
[----:B------:R-:W-:Y:S01]  /*6c20*/  FMUL R10, R12, UR4 ;  /* 0x000000040c0a7c20 */ /* 0x000fe20008400000 */
[----:B------:R-:W-:-:S02]  /*6c30*/  ISETP.GT.AND P5, PT, R133, 0x4, PT ;  /* 0x000000048500780c */ /* 0x000fc40003fa4270 */
[----:B------:R-:W-:Y:S02]  /*6c40*/  FSEL R3, R3, -INF , P3 ;  /* 0xff80000003037808 */ /* 0x000fe40001800000 */
[C---:B------:R-:W-:Y:S02]  /*6c50*/  ISETP.GT.AND P3, PT, R133.reuse, 0x5, PT ;  /* 0x000000058500780c */ /* 0x040fe40003f64270 */
[----:B------:R-:W-:Y:S02]  /*6c60*/  FSEL R6, R6, -INF , P4 ;  /* 0xff80000006067808 */ /* 0x000fe40002000000 */
[----:B------:R-:W-:Y:S02]  /*6c70*/  FMNMX3 R12, R24, R5, R4, !PT ;  /* 0x00000005180c7276 */ /* 0x000fe40007800004 */
[----:B------:R-:W-:Y:S02]  /*6c80*/  ISETP.GT.AND P4, PT, R133, 0x6, PT ;  /* 0x000000068500780c */ /* 0x000fe40003f84270 */
[----:B------:R-:W-:-:S02]  /*6c90*/  FSEL R9, R9, -INF , P5 ;  /* 0xff80000009097808 */ /* 0x000fc40002800000 */
[C---:B------:R-:W-:Y:S02]  /*6ca0*/  ISETP.GT.AND P5, PT, R133.reuse, 0x7, PT ;  /* 0x000000078500780c */ /* 0x040fe40003fa4270 */
[----:B------:R-:W-:Y:S02]  /*6cb0*/  FSEL R8, R8, -INF , P3 ;  /* 0xff80000008087808 */ /* 0x000fe40001800000 */
[----:B------:R-:W-:Y:S02]  /*6cc0*/  FMNMX3 R12, R12, R3, R6, !PT ;  /* 0x000000030c0c7276 */ /* 0x000fe40007800006 */
[----:B------:R-:W-:Y:S02]  /*6cd0*/  ISETP.GT.AND P3, PT, R133, 0x8, PT ;  /* 0x000000088500780c */ /* 0x000fe40003f64270 */
[----:B------:R-:W-:Y:S02]  /*6ce0*/  FSEL R7, R7, -INF , P4 ;  /* 0xff80000007077808 */ /* 0x000fe40002000000 */
[----:B------:R-:W-:-:S02]  /*6cf0*/  ISETP.GT.AND P4, PT, R133, 0x9, PT ;  /* 0x000000098500780c */ /* 0x000fc40003f84270 */
[----:B------:R-:W-:Y:S02]  /*6d00*/  FSEL R10, R10, -INF , P5 ;  /* 0xff8000000a0a7808 */ /* 0x000fe40002800000 */
[----:B------:R-:W-:Y:S02]  /*6d10*/  FMNMX3 R12, R12, R9, R8, !PT ;  /* 0x000000090c0c7276 */ /* 0x000fe40007800008 */
[----:B------:R-:W-:Y:S02]  /*6d20*/  ISETP.GT.AND P5, PT, R133, 0xa, PT ;  /* 0x0000000a8500780c */ /* 0x000fe40003fa4270 */
[----:B------:R-:W-:Y:S02]  /*6d30*/  FSEL R11, R11, -INF , P3 ;  /* 0xff8000000b0b7808 */ /* 0x000fe40001800000 */
[----:B------:R-:W-:Y:S02]  /*6d40*/  ISETP.GT.AND P3, PT, R133, 0xb, PT ;  /* 0x0000000b8500780c */ /* 0x000fe40003f64270 */
[----:B------:R-:W-:-:S02]  /*6d50*/  FSEL R13, R13, -INF , P4 ;  /* 0xff8000000d0d7808 */ /* 0x000fc40002000000 */
[----:B------:R-:W-:Y:S02]  /*6d60*/  FMNMX3 R12, R12, R7, R10, !PT ;  /* 0x000000070c0c7276 */ /* 0x000fe4000780000a */
[C---:B------:R-:W-:Y:S02]  /*6d70*/  ISETP.GT.AND P4, PT, R133.reuse, 0xc, PT ;  /* 0x0000000c8500780c */ /* 0x040fe40003f84270 */
[----:B------:R-:W-:Y:S02]  /*6d80*/  FSEL R14, R14, -INF , P5 ;  /* 0xff8000000e0e7808 */ /* 0x000fe40002800000 */
[----:B------:R-:W-:Y:S02]  /*6d90*/  ISETP.GT.AND P5, PT, R133, 0xd, PT ;  /* 0x0000000d8500780c */ /* 0x000fe40003fa4270 */
[----:B------:R-:W-:Y:S02]  /*6da0*/  FSEL R15, R15, -INF , P3 ;  /* 0xff8000000f0f7808 */ /* 0x000fe40001800000 */
[----:B------:R-:W-:-:S02]  /*6db0*/  FMNMX3 R12, R12, R11, R13, !PT ;  /* 0x0000000b0c0c7276 */ /* 0x000fc4000780000d */
[C---:B------:R-:W-:Y:S02]  /*6dc0*/  ISETP.GT.AND P3, PT, R133.reuse, 0xe, PT ;  /* 0x0000000e8500780c */ /* 0x040fe40003f64270 */
[----:B------:R-:W-:Y:S02]  /*6dd0*/  FSEL R16, R16, -INF , P4 ;  /* 0xff80000010107808 */ /* 0x000fe40002000000 */
[----:B------:R-:W-:Y:S02]  /*6de0*/  ISETP.GT.AND P4, PT, R133, 0xf, PT ;  /* 0x0000000f8500780c */ /* 0x000fe40003f84270 */
[----:B------:R-:W-:Y:S02]  /*6df0*/  FSEL R17, R17, -INF , P5 ;  /* 0xff80000011117808 */ /* 0x000fe40002800000 */
[----:B------:R-:W-:Y:S02]  /*6e00*/  FMNMX3 R12, R12, R14, R15, !PT ;  /* 0x0000000e0c0c7276 */ /* 0x000fe4000780000f */
[----:B------:R-:W-:-:S02]  /*6e10*/  FSEL R18, R18, -INF , P3 ;  /* 0xff80000012127808 */ /* 0x000fc40001800000 */
[C---:B------:R-:W-:Y:S02]  /*6e20*/  ISETP.GT.AND P5, PT, R133.reuse, 0x10, PT ;  /* 0x000000108500780c */ /* 0x040fe40003fa4270 */
[----:B------:R-:W-:Y:S02]  /*6e30*/  ISETP.GT.AND P3, PT, R133, 0x11, PT ;  /* 0x000000118500780c */ /* 0x000fe40003f64270 */
[----:B------:R-:W-:Y:S02]  /*6e40*/  FSEL R19, R19, -INF , P4 ;  /* 0xff80000013137808 */ /* 0x000fe40002000000 */
[----:B------:R-:W-:Y:S02]  /*6e50*/  FMNMX3 R12, R12, R16, R17, !PT ;  /* 0x000000100c0c7276 */ /* 0x000fe40007800011 */
[----:B------:R-:W-:Y:S02]  /*6e60*/  ISETP.GT.AND P4, PT, R133, 0x12, PT ;  /* 0x000000128500780c */ /* 0x000fe40003f84270 */
[----:B------:R-:W-:-:S02]  /*6e70*/  FSEL R20, R20, -INF , P5 ;  /* 0xff80000014147808 */ /* 0x000fc40002800000 */
[----:B------:R-:W-:Y:S02]  /*6e80*/  ISETP.GT.AND P2, PT, R133, 0x13, PT ;  /* 0x000000138500780c */ /* 0x000fe40003f44270 */
[----:B------:R-:W-:Y:S02]  /*6e90*/  FSEL R21, R21, -INF , P3 ;  /* 0xff80000015157808 */ /* 0x000fe40001800000 */
[----:B------:R-:W-:Y:S01]  /*6ea0*/  FMNMX3 R12, R12, R18, R19, !PT ;  /* 0x000000120c0c7276 */ /* 0x000fe20007800013 */
[----:B------:R-:W-:Y:S01]  /*6eb0*/  FMUL R25, R25, UR4 ;  /* 0x0000000419197c20 */ /* 0x000fe20008400000 */
[----:B------:R-:W-:Y:S01]  /*6ec0*/  FMUL R26, R26, UR4 ;  /* 0x000000041a1a7c20 */ /* 0x000fe20008400000 */
[C---:B------:R-:W-:Y:S02]  /*6ed0*/  ISETP.GT.AND P3, PT, R133.reuse, 0x14, PT ;  /* 0x000000148500780c */ /* 0x040fe40003f64270 */
[----:B------:R-:W-:Y:S02]  /*6ee0*/  ISETP.GT.AND P5, PT, R133, 0x15, PT ;  /* 0x000000158500780c */ /* 0x000fe40003fa4270 */
[----:B------:R-:W-:-:S02]  /*6ef0*/  FSEL R22, R22, -INF , P4 ;  /* 0xff80000016167808 */ /* 0x000fc40002000000 */
[----:B------:R-:W-:Y:S02]  /*6f00*/  FSEL R23, R23, -INF , P2 ;  /* 0xff80000017177808 */ /* 0x000fe40001000000 */
[----:B------:R-:W-:Y:S01]  /*6f10*/  FMNMX3 R12, R12, R20, R21, !PT ;  /* 0x000000140c0c7276 */ /* 0x000fe20007800015 */
[----:B------:R-:W-:Y:S01]  /*6f20*/  FMUL R27, R27, UR4 ;  /* 0x000000041b1b7c20 */ /* 0x000fe20008400000 */
[----:B------:R-:W-:Y:S01]  /*6f30*/  FMUL R28, R28, UR4 ;  /* 0x000000041c1c7c20 */ /* 0x000fe20008400000 */
[C---:B------:R-:W-:Y:S02]  /*6f40*/  ISETP.GT.AND P4, PT, R133.reuse, 0x16, PT ;  /* 0x000000168500780c */ /* 0x040fe40003f84270 */
[----:B------:R-:W-:Y:S02]  /*6f50*/  ISETP.GT.AND P2, PT, R133, 0x17, PT ;  /* 0x000000178500780c */ /* 0x000fe40003f44270 */
[----:B------:R-:W-:Y:S02]  /*6f60*/  FSEL R25, R25, -INF , P3 ;  /* 0xff80000019197808 */ /* 0x000fe40001800000 */
[----:B------:R-:W-:-:S02]  /*6f70*/  FSEL R26, R26, -INF , P5 ;  /* 0xff8000001a1a7808 */ /* 0x000fc40002800000 */
[----:B------:R-:W-:Y:S01]  /*6f80*/  FMNMX3 R12, R12, R22, R23, !PT ;  /* 0x000000160c0c7276 */ /* 0x000fe20007800017 */
[----:B------:R-:W-:Y:S01]  /*6f90*/  FMUL R29, R29, UR4 ;  /* 0x000000041d1d7c20 */ /* 0x000fe20008400000 */
[----:B------:R-:W-:Y:S01]  /*6fa0*/  FMUL R30, R30, UR4 ;  /* 0x000000041e1e7c20 */ /* 0x000fe20008400000 */
[C---:B------:R-:W-:Y:S02]  /*6fb0*/  ISETP.GT.AND P3, PT, R133.reuse, 0x18, PT ;  /* 0x000000188500780c */ /* 0x040fe40003f64270 */
[----:B------:R-:W-:Y:S02]  /*6fc0*/  ISETP.GT.AND P5, PT, R133, 0x19, PT ;  /* 0x000000198500780c */ /* 0x000fe40003fa4270 */
[----:B------:R-:W-:Y:S02]  /*6fd0*/  FSEL R27, R27, -INF , P4 ;  /* 0xff8000001b1b7808 */ /* 0x000fe40002000000 */
[----:B------:R-:W-:Y:S02]  /*6fe0*/  FSEL R28, R28, -INF , P2 ;  /* 0xff8000001c1c7808 */ /* 0x000fe40001000000 */
[----:B------:R-:W-:Y:S01]  /*6ff0*/  FMNMX3 R12, R12, R25, R26, !PT ;  /* 0x000000190c0c7276 */ /* 0x000fe2000780001a */
[----:B------:R-:W-:Y:S01]  /*7000*/  FMUL R31, R31, UR4 ;  /* 0x000000041f1f7c20 */ /* 0x000fe20008400000 */
[----:B------:R-:W-:Y:S01]  /*7010*/  FMUL R32, R32, UR4 ;  /* 0x0000000420207c20 */ /* 0x000fe20008400000 */
[----:B------:R-:W-:-:S02]  /*7020*/  ISETP.GT.AND P4, PT, R133, 0x1a, PT ;  /* 0x0000001a8500780c */ /* 0x000fc40003f84270 */
[----:B------:R-:W-:Y:S02]  /*7030*/  ISETP.GT.AND P2, PT, R133, 0x1b, PT ;  /* 0x0000001b8500780c */ /* 0x000fe40003f44270 */
[----:B------:R-:W-:Y:S02]  /*7040*/  FSEL R29, R29, -INF , P3 ;  /* 0xff8000001d1d7808 */ /* 0x000fe40001800000 */
[----:B------:R-:W-:Y:S02]  /*7050*/  FSEL R30, R30, -INF , P5 ;  /* 0xff8000001e1e7808 */ /* 0x000fe40002800000 */
[----:B------:R-:W-:Y:S01]  /*7060*/  FMNMX3 R12, R12, R27, R28, !PT ;  /* 0x0000001b0c0c7276 */ /* 0x000fe2000780001c */
[----:B------:R-:W-:Y:S01]  /*7070*/  FMUL R33, R33, UR4 ;  /* 0x0000000421217c20 */ /* 0x000fe20008400000 */
[----:B------:R-:W-:Y:S01]  /*7080*/  FMUL R34, R34, UR4 ;  /* 0x0000000422227c20 */ /* 0x000fe20008400000 */
[C---:B------:R-:W-:Y:S02]  /*7090*/  ISETP.GT.AND P3, PT, R133.reuse, 0x1c, PT ;  /* 0x0000001c8500780c */ /* 0x040fe40003f64270 */
[----:B------:R-:W-:-:S02]  /*70a0*/  ISETP.GT.AND P5, PT, R133, 0x1d, PT ;  /* 0x0000001d8500780c */ /* 0x000fc40003fa4270 */
[----:B------:R-:W-:Y:S02]  /*70b0*/  FSEL R31, R31, -INF , P4 ;  /* 0xff8000001f1f7808 */ /* 0x000fe40002000000 */
        /* <DEDUP_REMOVED lines=78> */
[----:B------:R-:W-:Y:S02]  /*75a0*/  FMNMX3 R12, R12, R64, R65, !PT ;  /* 0x000000400c0c7276 */ /* 0x000fe40007800041 */
        /* <DEDUP_REMOVED lines=13> */
[----:B------:R-:W-:-:S02]  /*7680*/  ISETP.GT.AND P4, PT, R133, 0x36, PT ;  /* 0x000000368500780c */ /* 0x000fc40003f84270 */
[----:B------:R-:W-:Y:S02]  /*7690*/  ISETP.GT.AND P2, PT, R133, 0x37, PT ;  /* 0x000000378500780c */ /* 0x000fe40003f44270 */
[----:B------:R-:W-:Y:S02]  /*76a0*/  FSEL R73, R57, -INF , P3 ;  /* 0xff80000039497808 */ /* 0x000fe40001800000 */
[----:B------:R-:W-:Y:S02]  /*76b0*/  FSEL R74, R58, -INF , P5 ;  /* 0xff8000003a4a7808 */ /* 0x000fe40002800000 */
[----:B------:R-:W-:Y:S01]  /*76c0*/  FMNMX3 R12, R12, R71, R72, !PT ;  /* 0x000000470c0c7276 */ /* 0x000fe20007800048 */
[----:B------:R-:W-:Y:S01]  /*76d0*/  FMUL R62, R62, UR4 ;  /* 0x000000043e3e7c20 */ /* 0x000fe20008400000 */
[C---:B------:R-:W-:Y:S02]  /*76e0*/  ISETP.GT.AND P3, PT, R133.reuse, 0x38, PT ;  /* 0x000000388500780c */ /* 0x040fe40003f64270 */
[----:B------:R-:W-:-:S02]  /*76f0*/  ISETP.GT.AND P5, PT, R133, 0x39, PT ;  /* 0x000000398500780c */ /* 0x000fc40003fa4270 */
[----:B------:R-:W-:Y:S02]  /*7700*/  FSEL R85, R59, -INF , P4 ;  /* 0xff8000003b557808 */ /* 0x000fe40002000000 */
[----:B------:R-:W-:Y:S02]  /*7710*/  FSEL R94, R137, -INF , P2 ;  /* 0xff800000895e7808 */ /* 0x000fe40001000000 */
[----:B------:R-:W-:Y:S01]  /*7720*/  FMNMX3 R12, R12, R73, R74, !PT ;  /* 0x000000490c0c7276 */ /* 0x000fe2000780004a */
[----:B------:R-:W-:Y:S01]  /*7730*/  FMUL R63, R63, UR4 ;  /* 0x000000043f3f7c20 */ /* 0x000fe20008400000 */
[C---:B------:R-:W-:Y:S02]  /*7740*/  ISETP.GT.AND P4, PT, R133.reuse, 0x3a, PT ;  /* 0x0000003a8500780c */ /* 0x040fe40003f84270 */
[----:B------:R-:W-:Y:S02]  /*7750*/  ISETP.GT.AND P2, PT, R133, 0x3b, PT ;  /* 0x0000003b8500780c */ /* 0x000fe40003f44270 */
[----:B------:R-:W-:-:S02]  /*7760*/  FSEL R107, R179, -INF , P3 ;  /* 0xff800000b36b7808 */ /* 0x000fc40001800000 */
[----:B------:R-:W-:Y:S02]  /*7770*/  FSEL R137, R62, -INF , P5 ;  /* 0xff8000003e897808 */ /* 0x000fe40002800000 */
[----:B------:R-:W-:Y:S02]  /*7780*/  FMNMX3 R12, R12, R85, R94, !PT ;  /* 0x000000550c0c7276 */ /* 0x000fe4000780005e */
[----:B------:R-:W-:Y:S01]  /*7790*/  LEA.HI R2, R237, 0x7e, RZ, 0x1a ;  /* 0x0000007eed027811 */ /* 0x000fe200078fd0ff */
[----:B------:R-:W-:Y:S01]  /*77a0*/  FMUL R66, R66, UR4 ;  /* 0x0000000442427c20 */ /* 0x000fe20008400000 */
[C---:B------:R-:W-:Y:S02]  /*77b0*/  ISETP.GT.AND P3, PT, R133.reuse, 0x3c, PT ;  /* 0x0000003c8500780c */ /* 0x040fe40003f64270 */
[----:B------:R-:W-:Y:S02]  /*77c0*/  ISETP.GT.AND P5, PT, R133, 0x3d, PT ;  /* 0x0000003d8500780c */ /* 0x000fe40003fa4270 */
[----:B------:R-:W-:-:S02]  /*77d0*/  FSEL R229, R63, -INF , P4 ;  /* 0xff8000003fe57808 */ /* 0x000fc40002000000 */
[----:B------:R-:W-:Y:S02]  /*77e0*/  FSEL R230, R230, -INF , P2 ;  /* 0xff800000e6e67808 */ /* 0x000fe40001000000 */
[----:B------:R-:W-:Y:S01]  /*77f0*/  FMNMX3 R12, R12, R107, R137, !PT ;  /* 0x0000006b0c0c7276 */ /* 0x000fe20007800089 */
[----:B------:R-:W-:Y:S01]  /*7800*/  IMAD R2, R2, UR5, RZ ;  /* 0x0000000502027c24 */ /* 0x000fe2000f8e02ff */
[----:B------:R-:W-:Y:S02]  /*7810*/  ISETP.GT.AND P2, PT, R133, 0x3e, PT ;  /* 0x0000003e8500780c */ /* 0x000fe40003f44270 */
[----:B------:R-:W-:Y:S02]  /*7820*/  FSEL R232, R232, -INF , P3 ;  /* 0xff800000e8e87808 */ /* 0x000fe40001800000 */
[----:B------:R-:W-:Y:S02]  /*7830*/  FSEL R233, R66, -INF , P5 ;  /* 0xff80000042e97808 */ /* 0x000fe40002800000 */
[----:B------:R-:W-:-:S02]  /*7840*/  FMNMX3 R12, R12, R229, R230, !PT ;  /* 0x000000e50c0c7276 */ /* 0x000fc400078000e6 */
[----:B------:R-:W-:Y:S02]  /*7850*/  IADD3 R178, P3, PT, R2, R178, RZ ;  /* 0x000000b202b27210 */ /* 0x000fe40007f7e0ff */
[----:B------:R-:W-:Y:S02]  /*7860*/  FSEL R236, R236, -INF , P2 ;  /* 0xff800000ecec7808 */ /* 0x000fe40001000000 */
[----:B------:R-:W-:Y:S02]  /*7870*/  FMNMX3 R12, R12, R232, R233, !PT ;  /* 0x000000e80c0c7276 */ /* 0x000fe400078000e9 */
[----:B------:R-:W-:Y:S02]  /*7880*/  LEA.HI.X.SX32 R179, R2, R0, 0x1, P3 ;  /* 0x0000000002b37211 */ /* 0x000fe400018f0eff */
[----:B------:R-:W-:-:S05]  /*7890*/  FMNMX3 R2, R12, -INF , R236, !PT ;  /* 0xff8000000c027876 */ /* 0x000fca00078000ec */
[--C-:B------:R-:W-:Y:S01]  /*78a0*/  FADD R6, R6, -R2.reuse ;  /* 0x8000000206067221 */ /* 0x100fe20000000000 */
[----:B------:R-:W-:-:S03]  /*78b0*/  FADD R11, R11, -R2 ;  /* 0x800000020b0b7221 */ /* 0x000fc60000000000 */
[----:B------:R-:W-:Y:S01]  /*78c0*/  FMUL R6, R6, 1.4426950216293334961 ;  /* 0x3fb8aa3b06067820 */ /* 0x000fe20000400000 */
[----:B------:R-:W-:Y:S01]  /*78d0*/  FMUL R11, R11, 1.4426950216293334961 ;  /* 0x3fb8aa3b0b0b7820 */ /* 0x000fe20000400000 */
[--C-:B------:R-:W-:Y:S02]  /*78e0*/  FADD R10, R10, -R2.reuse ;  /* 0x800000020a0a7221 */ /* 0x100fe40000000000 */
[----:B------:R0:W-:Y:S01]  /*78f0*/  MUFU.EX2 R63, R6 ;  /* 0x00000006003f7308 */ /* 0x0001e20000000800 */
[--C-:B------:R-:W-:Y:S01]  /*7900*/  FADD R0, R24, -R2.reuse ;  /* 0x8000000218007221 */ /* 0x100fe20000000000 */
[----:B------:R-:W-:Y:S01]  /*7910*/  FMUL R10, R10, 1.4426950216293334961 ;  /* 0x3fb8aa3b0a0a7820 */ /* 0x000fe20000400000 */
[----:B0-----:R-:W-:-:S05]  /*7920*/  FADD R6, R13, -R2 ;  /* 0x800000020d067221 */ /* 0x001fca0000000000 */
[----:B------:R0:W-:Y:S01]  /*7930*/  MUFU.EX2 R58, R11 ;  /* 0x0000000b003a7308 */ /* 0x0001e20000000800 */
[----:B------:R-:W-:Y:S01]  /*7940*/  FMUL R0, R0, 1.4426950216293334961 ;  /* 0x3fb8aa3b00007820 */ /* 0x000fe20000400000 */
[--C-:B------:R-:W-:Y:S01]  /*7950*/  FADD R7, R7, -R2.reuse ;  /* 0x8000000207077221 */ /* 0x100fe20000000000 */
[----:B0-----:R-:W-:Y:S01]  /*7960*/  FMUL R11, R6, 1.4426950216293334961 ;  /* 0x3fb8aa3b060b7820 */ /* 0x001fe20000400000 */
[----:B------:R-:W-:-:S04]  /*7970*/  FADD R6, R14, -R2 ;  /* 0x800000020e067221 */ /* 0x000fc80000000000 */
[----:B------:R0:W-:Y:S01]  /*7980*/  MUFU.EX2 R59, R10 ;  /* 0x0000000a003b7308 */ /* 0x0001e20000000800 */
[--C-:B------:R-:W-:Y:S01]  /*7990*/  FADD R9, R9, -R2.reuse ;  /* 0x8000000209097221 */ /* 0x100fe20000000000 */
[--C-:B------:R-:W-:Y:S01]  /*79a0*/  FADD R5, R5, -R2.reuse ;  /* 0x8000000205057221 */ /* 0x100fe20000000000 */
[----:B0-----:R-:W-:Y:S01]  /*79b0*/  FMUL R10, R6, 1.4426950216293334961 ;  /* 0x3fb8aa3b060a7820 */ /* 0x001fe20000400000 */
[----:B------:R-:W-:-:S04]  /*79c0*/  FADD R6, R15, -R2 ;  /* 0x800000020f067221 */ /* 0x000fc80000000000 */
[----:B------:R0:W-:Y:S01]  /*79d0*/  MUFU.EX2 R115, R0 ;  /* 0x0000000000737308 */ /* 0x0001e20000000800 */
[--C-:B------:R-:W-:Y:S01]  /*79e0*/  FADD R4, R4, -R2.reuse ;  /* 0x8000000204047221 */ /* 0x100fe20000000000 */
[--C-:B------:R-:W-:Y:S01]  /*79f0*/  FADD R3, R3, -R2.reuse ;  /* 0x8000000203037221 */ /* 0x100fe20000000000 */
[----:B------:R-:W-:Y:S01]  /*7a00*/  FMUL R9, R9, 1.4426950216293334961 ;  /* 0x3fb8aa3b09097820 */ /* 0x000fe20000400000 */
[----:B0-----:R-:W-:Y:S01]  /*7a10*/  FMUL R0, R7, 1.4426950216293334961 ;  /* 0x3fb8aa3b07007820 */ /* 0x001fe20000400000 */
[----:B------:R-:W-:Y:S01]  /*7a20*/  FMUL R7, R6, 1.4426950216293334961 ;  /* 0x3fb8aa3b06077820 */ /* 0x000fe20000400000 */
[--C-:B------:R-:W-:Y:S01]  /*7a30*/  FADD R6, R16, -R2.reuse ;  /* 0x8000000210067221 */ /* 0x100fe20000000000 */
[----:B------:R-:W-:Y:S02]  /*7a40*/  FMUL R5, R5, 1.4426950216293334961 ;  /* 0x3fb8aa3b05057820 */ /* 0x000fe40000400000 */
[----:B------:R0:W-:Y:S01]  /*7a50*/  MUFU.EX2 R54, R7 ;  /* 0x0000000700367308 */ /* 0x0001e20000000800 */
[----:B------:R-:W-:Y:S01]  /*7a60*/  FMUL R4, R4, 1.4426950216293334961 ;  /* 0x3fb8aa3b04047820 */ /* 0x000fe20000400000 */
[----:B------:R-:W-:Y:S01]  /*7a70*/  FMUL R3, R3, 1.4426950216293334961 ;  /* 0x3fb8aa3b03037820 */ /* 0x000fe20000400000 */
[--C-:B------:R-:W-:Y:S01]  /*7a80*/  FADD R8, R8, -R2.reuse ;  /* 0x8000000208087221 */ /* 0x100fe20000000000 */
[----:B0-----:R-:W-:Y:S01]  /*7a90*/  FMUL R7, R6, 1.4426950216293334961 ;  /* 0x3fb8aa3b06077820 */ /* 0x001fe20000400000 */
[----:B------:R-:W-:-:S03]  /*7aa0*/  FADD R6, R17, -R2 ;  /* 0x8000000211067221 */ /* 0x000fc60000000000 */
[----:B------:R0:W-:Y:S08]  /*7ab0*/  MUFU.EX2 R62, R9 ;  /* 0x00000009003e7308 */ /* 0x0001f00000000800 */
[----:B------:R-:W1:Y:S01]  /*7ac0*/  MUFU.EX2 R66, R5 ;  /* 0x0000000500427308 */ /* 0x000e620000000800 */
[----:B0-----:R-:W-:Y:S01]  /*7ad0*/  FMUL R9, R6, 1.4426950216293334961 ;  /* 0x3fb8aa3b06097820 */ /* 0x001fe20000400000 */
[----:B------:R-:W-:-:S06]  /*7ae0*/  FADD R6, R18, -R2 ;  /* 0x8000000212067221 */ /* 0x000fcc0000000000 */
[----:B------:R-:W0:Y:S08]  /*7af0*/  MUFU.EX2 R5, R4 ;  /* 0x0000000400057308 */ /* 0x000e300000000800 */
[----:B------:R4:W5:Y:S02]  /*7b00*/  MUFU.EX2 R4, R3 ;  /* 0x0000000300047308 */ /* 0x0009640000000800 */
[----:B----4-:R-:W-:Y:S01]  /*7b10*/  FMUL R3, R8, 1.4426950216293334961 ;  /* 0x3fb8aa3b08037820 */ /* 0x010fe20000400000 */
[----:B------:R-:W-:Y:S01]  /*7b20*/  FMUL R8, R6, 1.4426950216293334961 ;  /* 0x3fb8aa3b06087820 */ /* 0x000fe20000400000 */
[----:B------:R-:W-:-:S04]  /*7b30*/  FADD R6, R19, -R2 ;  /* 0x8000000213067221 */ /* 0x000fc80000000000 */
[----:B------:R4:W-:Y:S02]  /*7b40*/  MUFU.EX2 R52, R7 ;  /* 0x0000000700347308 */ /* 0x0009e40000000800 */
[----:B----4-:R-:W-:Y:S01]  /*7b50*/  FMUL R7, R6, 1.4426950216293334961 ;  /* 0x3fb8aa3b06077820 */ /* 0x010fe20000400000 */
[----:B------:R-:W-:-:S05]  /*7b60*/  FADD R6, R20, -R2 ;  /* 0x8000000214067221 */ /* 0x000fca0000000000 */
[----:B------:R4:W-:Y:S02]  /*7b70*/  MUFU.EX2 R50, R7 ;  /* 0x0000000700327308 */ /* 0x0009e40000000800 */
[----:B----4-:R-:W-:Y:S01]  /*7b80*/  FMUL R7, R6, 1.4426950216293334961 ;  /* 0x3fb8aa3b06077820 */ /* 0x010fe20000400000 */
[----:B------:R-:W-:-:S04]  /*7b90*/  FADD R6, R21, -R2 ;  /* 0x8000000215067221 */ /* 0x000fc80000000000 */
[----:B------:R-:W-:Y:S01]  /*7ba0*/  FMUL R15, R6, 1.4426950216293334961 ;  /* 0x3fb8aa3b060f7820 */ /* 0x000fe20000400000 */
[----:B------:R-:W-:-:S04]  /*7bb0*/  FADD R6, R22, -R2 ;  /* 0x8000000216067221 */ /* 0x000fc80000000000 */
[----:B------:R-:W-:Y:S01]  /*7bc0*/  FMUL R14, R6, 1.4426950216293334961 ;  /* 0x3fb8aa3b060e7820 */ /* 0x000fe20000400000 */
[--C-:B------:R-:W-:Y:S01]  /*7bd0*/  FADD R6, R23, -R2.reuse ;  /* 0x8000000217067221 */ /* 0x100fe20000000000 */
[----:B------:R4:W-:Y:S03]  /*7be0*/  MUFU.EX2 R49, R7 ;  /* 0x0000000700317308 */ /* 0x0009e60000000800 */
[----:B----4-:R-:W-:Y:S01]  /*7bf0*/  FMUL R7, R6, 1.4426950216293334961 ;  /* 0x3fb8aa3b06077820 */ /* 0x010fe20000400000 */
[----:B------:R-:W-:-:S04]  /*7c00*/  FADD R6, R25, -R2 ;  /* 0x8000000219067221 */ /* 0x000fc80000000000 */
[----:B------:R4:W-:Y:S01]  /*7c10*/  MUFU.EX2 R45, R7 ;  /* 0x00000007002d7308 */ /* 0x0009e20000000800 */
[----:B------:R-:W-:Y:S02]  /*7c20*/  PRMT R126, RZ, 0x7610, R126 ;  /* 0x00007610ff7e7816 */ /* 0x000fe4000000007e */
[----:B------:R-:W-:-:S04]  /*7c30*/  PRMT R101, RZ, 0x7610, R101 ;  /* 0x00007610ff657816 */ /* 0x000fc80000000065 */
[----:B------:R-:W2:Y:S01]  /*7c40*/  @P0 LDG.E.U8 R126, desc[UR38][R144.64] ;  /* 0x00000026907e0981 */ /* 0x000ea2000c1e1100 */
[----:B----4-:R-:W-:Y:S01]  /*7c50*/  FMUL R7, R6, 1.4426950216293334961 ;  /* 0x3fb8aa3b06077820 */ /* 0x010fe20000400000 */
[--C-:B------:R-:W-:Y:S01]  /*7c60*/  FADD R6, R26, -R2.reuse ;  /* 0x800000021a067221 */ /* 0x100fe20000000000 */
[----:B------:R-:W-:Y:S01]  /*7c70*/  PRMT R97, RZ, 0x7610, R97 ;  /* 0x00007610ff617816 */ /* 0x000fe20000000061 */
[----:B------:R-:W4:Y:S02]  /*7c80*/  @P0 LDG.E.U8 R101, desc[UR38][R248.64] ;  /* 0x00000026f8650981 */ /* 0x000f24000c1e1100 */
[----:B------:R-:W-:Y:S01]  /*7c90*/  FMUL R13, R6, 1.4426950216293334961 ;  /* 0x3fb8aa3b060d7820 */ /* 0x000fe20000400000 */
[----:B------:R-:W-:Y:S01]  /*7ca0*/  FADD R6, R27, -R2 ;  /* 0x800000021b067221 */ /* 0x000fe20000000000 */
[----:B------:R0:W-:Y:S01]  /*7cb0*/  MUFU.EX2 R44, R7 ;  /* 0x00000007002c7308 */ /* 0x0001e20000000800 */
[----:B------:R-:W-:Y:S01]  /*7cc0*/  PRMT R92, RZ, 0x7610, R92 ;  /* 0x00007610ff5c7816 */ /* 0x000fe2000000005c */
[----:B------:R-:W2:Y:S01]  /*7cd0*/  @P0 LDG.E.U8 R97, desc[UR38][R238.64] ;  /* 0x00000026ee610981 */ /* 0x000ea2000c1e1100 */
[----:B------:R-:W-:Y:S01]  /*7ce0*/  FMUL R12, R6, 1.4426950216293334961 ;  /* 0x3fb8aa3b060c7820 */ /* 0x000fe20000400000 */
[----:B------:R-:W-:Y:S01]  /*7cf0*/  FADD R6, R28, -R2 ;  /* 0x800000021c067221 */ /* 0x000fe20000000000 */
[----:B------:R-:W-:-:S02]  /*7d00*/  PRMT R89, RZ, 0x7610, R89 ;  /* 0x00007610ff597816 */ /* 0x000fc40000000059 */
[----:B------:R-:W-:Y:S01]  /*7d10*/  PRMT R84, RZ, 0x7610, R84 ;  /* 0x00007610ff547816 */ /* 0x000fe20000000054 */
[----:B------:R-:W2:Y:S01]  /*7d20*/  @P0 LDG.E.U8 R92, desc[UR38][R216.64] ;  /* 0x00000026d85c0981 */ /* 0x000ea2000c1e1100 */
[----:B0-----:R-:W-:Y:S01]  /*7d30*/  FMUL R7, R6, 1.4426950216293334961 ;  /* 0x3fb8aa3b06077820 */ /* 0x001fe20000400000 */
[----:B------:R-:W-:Y:S01]  /*7d40*/  FADD R6, R29, -R2 ;  /* 0x800000021d067221 */ /* 0x000fe20000000000 */
[----:B------:R-:W-:Y:S01]  /*7d50*/  PRMT R81, RZ, 0x7610, R81 ;  /* 0x00007610ff517816 */ /* 0x000fe20000000051 */
[----:B------:R-:W2:Y:S01]  /*7d60*/  @P0 LDG.E.U8 R89, desc[UR38][R208.64] ;  /* 0x00000026d0590981 */ /* 0x000ea2000c1e1100 */
[----:B------:R0:W-:Y:S01]  /*7d70*/  MUFU.EX2 R41, R7 ;  /* 0x0000000700297308 */ /* 0x0001e20000000800 */
[----:B------:R-:W-:Y:S02]  /*7d80*/  PRMT R77, RZ, 0x7610, R77 ;  /* 0x00007610ff4d7816 */ /* 0x000fe4000000004d */
[----:B------:R-:W-:Y:S01]  /*7d90*/  PRMT R128, RZ, 0x7610, R128 ;  /* 0x00007610ff807816 */ /* 0x000fe20000000080 */
[----:B------:R-:W2:Y:S01]  /*7da0*/  @P0 LDG.E.U8 R84, desc[UR38][R200.64] ;  /* 0x00000026c8540981 */ /* 0x000ea2000c1e1100 */
[----:B------:R-:W-:-:S02]  /*7db0*/  PRMT R125, RZ, 0x7610, R125 ;  /* 0x00007610ff7d7816 */ /* 0x000fc4000000007d */
[----:B------:R-:W-:Y:S01]  /*7dc0*/  PRMT R100, RZ, 0x7610, R100 ;  /* 0x00007610ff647816 */ /* 0x000fe20000000064 */
[----:B------:R-:W2:Y:S01]  /*7dd0*/  @P0 LDG.E.U8 R81, desc[UR38][R192.64] ;  /* 0x00000026c0510981 */ /* 0x000ea2000c1e1100 */
[----:B0-----:R-:W-:Y:S01]  /*7de0*/  FMUL R7, R6, 1.4426950216293334961 ;  /* 0x3fb8aa3b06077820 */ /* 0x001fe20000400000 */
[----:B------:R-:W-:Y:S01]  /*7df0*/  PRMT R93, RZ, 0x7610, R93 ;  /* 0x00007610ff5d7816 */ /* 0x000fe2000000005d */
[----:B------:R-:W-:Y:S01]  /*7e00*/  FADD R6, R30, -R2 ;  /* 0x800000021e067221 */ /* 0x000fe20000000000 */
[----:B------:R-:W-:Y:S01]  /*7e10*/  PRMT R90, RZ, 0x7610, R90 ;  /* 0x00007610ff5a7816 */ /* 0x000fe2000000005a */
[----:B------:R-:W2:Y:S01]  /*7e20*/  @P0 LDG.E.U8 R77, desc[UR38][R184.64] ;  /* 0x00000026b84d0981 */ /* 0x000ea2000c1e1100 */
        /* <DEDUP_REMOVED lines=12> */
[----:B------:R-:W-:Y:S01]  /*7ef0*/  PRMT R75, RZ, 0x7610, R75 ;  /* 0x00007610ff4b7816 */ /* 0x000fe2000000004b */
[----:B------:R-:W-:Y:S01]  /*7f00*/  FMUL R19, R6, 1.4426950216293334961 ;  /* 0x3fb8aa3b06137820 */ /* 0x000fe20000400000 */
[----:B------:R-:W-:Y:S01]  /*7f10*/  FADD R6, R31, -R2 ;  /* 0x800000021f067221 */ /* 0x000fe20000000000 */
[----:B------:R-:W2:Y:S04]  /*7f20*/  @P0 LDG.E.U8 R128, desc[UR38][R150.64] ;  /* 0x0000002696800981 */ /* 0x000ea8000c1e1100 */
[----:B------:R-:W2:Y:S01]  /*7f30*/  @P0 LDG.E.U8 R125, desc[UR38][R142.64] ;  /* 0x000000268e7d0981 */ /* 0x000ea2000c1e1100 */
[----:B------:R-:W-:-:S03]  /*7f40*/  FMUL R18, R6, 1.4426950216293334961 ;  /* 0x3fb8aa3b06127820 */ /* 0x000fc60000400000 */
[----:B------:R-:W2:Y:S04]  /*7f50*/  @P0 LDG.E.U8 R100, desc[UR38][R246.64] ;  /* 0x00000026f6640981 */ /* 0x000ea8000c1e1100 */
[----:B------:R-:W2:Y:S04]  /*7f60*/  @P0 LDG.E.U8 R93, desc[UR38][R234.64] ;  /* 0x00000026ea5d0981 */ /* 0x000ea8000c1e1100 */
[----:B------:R-:W2:Y:S04]  /*7f70*/  @P0 LDG.E.U8 R90, desc[UR38][R214.64] ;  /* 0x00000026d65a0981 */ /* 0x000ea8000c1e1100 */
[----:B------:R-:W2:Y:S04]  /*7f80*/  @P0 LDG.E.U8 R88, desc[UR38][R206.64] ;  /* 0x00000026ce580981 */ /* 0x000ea8000c1e1100 */
[----:B------:R-:W2:Y:S04]  /*7f90*/  @P0 LDG.E.U8 R83, desc[UR38][R198.64] ;  /* 0x00000026c6530981 */ /* 0x000ea8000c1e1100 */
[----:B------:R-:W2:Y:S04]  /*7fa0*/  @P0 LDG.E.U8 R80, desc[UR38][R190.64] ;  /* 0x00000026be500981 */ /* 0x000ea8000c1e1100 */
[----:B------:R-:W2:Y:S01]  /*7fb0*/  @P0 LDG.E.U8 R76, desc[UR38][R182.64] ;  /* 0x00000026b64c0981 */ /* 0x000ea2000c1e1100 */
[----:B------:R-:W-:-:S03]  /*7fc0*/  FADD R6, R32, -R2 ;  /* 0x8000000220067221 */ /* 0x000fc60000000000 */
[----:B------:R-:W2:Y:S04]  /*7fd0*/  @P0 LDG.E.U8 R136, desc[UR38][R148.64] ;  /* 0x0000002694880981 */ /* 0x000ea8000c1e1100 */
[----:B------:R-:W2:Y:S04]  /*7fe0*/  @P0 LDG.E.U8 R132, desc[UR38][R140.64] ;  /* 0x000000268c840981 */ /* 0x000ea8000c1e1100 */
[----:B------:R-:W2:Y:S04]  /*7ff0*/  @P0 LDG.E.U8 R98, desc[UR38][R244.64] ;  /* 0x00000026f4620981 */ /* 0x000ea8000c1e1100 */
[----:B------:R-:W2:Y:S04]  /*8000*/  @P0 LDG.E.U8 R96, desc[UR38][R220.64] ;  /* 0x00000026dc600981 */ /* 0x000ea8000c1e1100 */
[----:B------:R-:W2:Y:S04]  /*8010*/  @P0 LDG.E.U8 R91, desc[UR38][R212.64] ;  /* 0x00000026d45b0981 */ /* 0x000ea8000c1e1100 */
[----:B------:R-:W2:Y:S04]  /*8020*/  @P0 LDG.E.U8 R87, desc[UR38][R204.64] ;  /* 0x00000026cc570981 */ /* 0x000ea8000c1e1100 */
[----:B------:R-:W2:Y:S04]  /*8030*/  @P0 LDG.E.U8 R82, desc[UR38][R196.64] ;  /* 0x00000026c4520981 */ /* 0x000ea8000c1e1100 */
[----:B------:R-:W2:Y:S04]  /*8040*/  @P0 LDG.E.U8 R79, desc[UR38][R188.64] ;  /* 0x00000026bc4f0981 */ /* 0x000ea8000c1e1100 */
[----:B------:R-:W2:Y:S01]  /*8050*/  @P0 LDG.E.U8 R75, desc[UR38][R180.64] ;  /* 0x00000026b44b0981 */ /* 0x000ea2000c1e1100 */
[----:B------:R0:W-:Y:S02]  /*8060*/  MUFU.EX2 R39, R7 ;  /* 0x0000000700277308 */ /* 0x0001e40000000800 */
[----:B0-----:R-:W-:Y:S01]  /*8070*/  FMUL R7, R6, 1.4426950216293334961 ;  /* 0x3fb8aa3b06077820 */ /* 0x001fe20000400000 */
[----:B------:R-:W-:-:S05]  /*8080*/  FADD R6, R33, -R2 ;  /* 0x8000000221067221 */ /* 0x000fca0000000000 */
[----:B------:R0:W-:Y:S01]  /*8090*/  MUFU.EX2 R37, R7 ;  /* 0x0000000700257308 */ /* 0x0001e20000000800 */
[----:B------:R-:W-:Y:S02]  /*80a0*/  PRMT R222, RZ, 0x7610, R222 ;  /* 0x00007610ffde7816 */ /* 0x000fe400000000de */
[----:B------:R-:W-:Y:S02]  /*80b0*/  PRMT R139, RZ, 0x7610, R139 ;  /* 0x00007610ff8b7816 */ /* 0x000fe4000000008b */
[----:B------:R-:W-:Y:S02]  /*80c0*/  PRMT R138, RZ, 0x7610, R138 ;  /* 0x00007610ff8a7816 */ /* 0x000fe4000000008a */
[----:B------:R-:W-:Y:S01]  /*80d0*/  PRMT R228, RZ, 0x7610, R228 ;  /* 0x00007610ffe47816 */ /* 0x000fe200000000e4 */
[----:B------:R-:W2:Y:S01]  /*80e0*/  @P0 LDG.E.U8 R222, desc[UR38][R242.64] ;  /* 0x00000026f2de0981 */ /* 0x000ea2000c1e1100 */
[----:B0-----:R-:W-:Y:S01]  /*80f0*/  FMUL R7, R6, 1.4426950216293334961 ;  /* 0x3fb8aa3b06077820 */ /* 0x001fe20000400000 */
[----:B------:R-:W-:Y:S01]  /*8100*/  FADD R6, R34, -R2 ;  /* 0x8000000222067221 */ /* 0x000fe20000000000 */
[----:B------:R-:W-:Y:S01]  /*8110*/  PRMT R102, RZ, 0x7610, R102 ;  /* 0x00007610ff667816 */ /* 0x000fe20000000066 */
[----:B------:R-:W2:Y:S01]  /*8120*/  @P0 LDG.E.U8 R139, desc[UR38][R210.64] ;  /* 0x00000026d28b0981 */ /* 0x000ea2000c1e1100 */
[----:B------:R-:W-:Y:S01]  /*8130*/  PRMT R95, RZ, 0x7610, R95 ;  /* 0x00007610ff5f7816 */ /* 0x000fe2000000005f */
[----:B------:R-:W-:Y:S01]  /*8140*/  FMUL R17, R6, 1.4426950216293334961 ;  /* 0x3fb8aa3b06117820 */ /* 0x000fe20000400000 */
[----:B------:R-:W-:Y:S01]  /*8150*/  PRMT R86, RZ, 0x7610, R86 ;  /* 0x00007610ff567816 */ /* 0x000fe20000000056 */
[----:B------:R-:W-:Y:S01]  /*8160*/  FADD R6, R35, -R2 ;  /* 0x8000000223067221 */ /* 0x000fe20000000000 */
[----:B------:R-:W-:Y:S01]  /*8170*/  PRMT R78, RZ, 0x7610, R78 ;  /* 0x00007610ff4e7816 */ /* 0x000fe2000000004e */
[----:B------:R-:W2:Y:S01]  /*8180*/  @P0 LDG.E.U8 R138, desc[UR38][R194.64] ;  /* 0x00000026c28a0981 */ /* 0x000ea2000c1e1100 */
[----:B------:R-:W-:Y:S01]  /*8190*/  PRMT R57, RZ, 0x7610, R57 ;  /* 0x00007610ff397816 */ /* 0x000fe20000000039 */
[----:B------:R-:W-:Y:S01]  /*81a0*/  FMUL R16, R6, 1.4426950216293334961 ;  /* 0x3fb8aa3b06107820 */ /* 0x000fe20000400000 */
[----:B------:R-:W-:Y:S01]  /*81b0*/  FADD R6, R38, -R2 ;  /* 0x8000000226067221 */ /* 0x000fe20000000000 */
[----:B------:R-:W2:Y:S01]  /*81c0*/  @P0 LDG.E.U8 R228, desc[UR38][R146.64] ;  /* 0x0000002692e40981 */ /* 0x000ea2000c1e1100 */
[----:B------:R0:W-:Y:S03]  /*81d0*/  MUFU.EX2 R36, R7 ;  /* 0x0000000700247308 */ /* 0x0001e60000000800 */
[----:B------:R-:W2:Y:S04]  /*81e0*/  @P0 LDG.E.U8 R102, desc[UR38][R250.64] ;  /* 0x00000026fa660981 */ /* 0x000ea8000c1e1100 */
[----:B------:R-:W2:Y:S04]  /*81f0*/  @P0 LDG.E.U8 R95, desc[UR38][R218.64] ;  /* 0x00000026da5f0981 */ /* 0x000ea8000c1e1100 */
[----:B------:R-:W2:Y:S01]  /*8200*/  @P0 LDG.E.U8 R86, desc[UR38][R202.64] ;  /* 0x00000026ca560981 */ /* 0x000ea2000c1e1100 */
[----:B0-----:R-:W-:-:S03]  /*8210*/  FMUL R7, R6, 1.4426950216293334961 ;  /* 0x3fb8aa3b06077820 */ /* 0x001fc60000400000 */
[----:B------:R-:W2:Y:S04]  /*8220*/  @P0 LDG.E.U8 R78, desc[UR38][R186.64] ;  /* 0x00000026ba4e0981 */ /* 0x000ea8000c1e1100 */
[----:B------:R-:W2:Y:S01]  /*8230*/  @P0 LDG.E.U8 R57, desc[UR38][R178.64] ;  /* 0x00000026b2390981 */ /* 0x000ea2000c1e1100 */
[--C-:B------:R-:W-:Y:S01]  /*8240*/  FADD R6, R40, -R2.reuse ;  /* 0x8000000228067221 */ /* 0x100fe20000000000 */
[----:B------:R0:W-:Y:S03]  /*8250*/  MUFU.EX2 R35, R7 ;  /* 0x0000000700237308 */ /* 0x0001e60000000800 */
[----:B0-----:R-:W-:Y:S01]  /*8260*/  FMUL R7, R6, 1.4426950216293334961 ;  /* 0x3fb8aa3b06077820 */ /* 0x001fe20000400000 */
[----:B------:R-:W-:-:S04]  /*8270*/  FADD R6, R42, -R2 ;  /* 0x800000022a067221 */ /* 0x000fc80000000000 */
[----:B------:R-:W-:-:S04]  /*8280*/  FMUL R6, R6, 1.4426950216293334961 ;  /* 0x3fb8aa3b06067820 */ /* 0x000fc80000400000 */
[----:B------:R1:W-:Y:S02]  /*8290*/  MUFU.EX2 R21, R6 ;  /* 0x0000000600157308 */ /* 0x0003e40000000800 */
[----:B-1----:R-:W-:-:S06]  /*82a0*/  FADD R6, R115, R66 ;  /* 0x0000004273067221 */ /* 0x002fcc0000000000 */
[----:B------:R-:W0:Y:S01]  /*82b0*/  MUFU.EX2 R3, R3 ;  /* 0x0000000300037308 */ /* 0x000e220000000800 */
[----:B------:R-:W-:Y:S01]  /*82c0*/  FADD R6, R5, R6 ;  /* 0x0000000605067221 */ /* 0x000fe20000000000 */
[----:B-----5:R-:W-:-:S03]  /*82d0*/  F2FP.SATFINITE.E4M3.F32.PACK_AB_MERGE_C R231, R4, R5, RZ ;  /* 0x0000000504e7723e */ /* 0x020fc600048070ff */
[----:B------:R-:W-:-:S03]  /*82e0*/  FADD R6, R4, R6 ;  /* 0x0000000604067221 */ /* 0x000fc60000000000 */
[----:B------:R-:W1:Y:S01]  /*82f0*/  MUFU.EX2 R0, R0 ;  /* 0x0000000000007308 */ /* 0x000e620000000800 */
[----:B------:R-:W-:-:S04]  /*8300*/  FADD R4, R63, R6 ;  /* 0x000000063f047221 */ /* 0x000fc80000000000 */
[----:B------:R-:W-:-:S03]  /*8310*/  FADD R4, R62, R4 ;  /* 0x000000043e047221 */ /* 0x000fc60000000000 */
[----:B------:R-:W5:Y:S01]  /*8320*/  MUFU.EX2 R11, R11 ;  /* 0x0000000b000b7308 */ /* 0x000f620000000800 */
[----:B0-----:R-:W-:-:S07]  /*8330*/  FADD R4, R3, R4 ;  /* 0x0000000403047221 */ /* 0x001fce0000000000 */
[----:B------:R-:W0:Y:S01]  /*8340*/  MUFU.EX2 R10, R10 ;  /* 0x0000000a000a7308 */ /* 0x000e220000000800 */
[C---:B-1----:R-:W-:Y:S01]  /*8350*/  FADD R4, R0.reuse, R4 ;  /* 0x0000000400047221 */ /* 0x042fe20000000000 */
[----:B------:R-:W-:-:S03]  /*8360*/  F2FP.SATFINITE.E4M3.F32.PACK_AB_MERGE_C R99, R0, R3, RZ ;  /* 0x000000030063723e */ /* 0x000fc600048070ff */
[----:B------:R-:W-:-:S04]  /*8370*/  FADD R0, R59, R4 ;  /* 0x000000043b007221 */ /* 0x000fc80000000000 */
[----:B------:R-:W-:Y:S01]  /*8380*/  FADD R0, R58, R0 ;  /* 0x000000003a007221 */ /* 0x000fe20000000000 */
[----:B------:R-:W1:Y:S03]  /*8390*/  MUFU.EX2 R9, R9 ;  /* 0x0000000900097308 */ /* 0x000e660000000800 */
[----:B-----5:R-:W-:-:S04]  /*83a0*/  FADD R0, R11, R0 ;  /* 0x000000000b007221 */ /* 0x020fc80000000000 */
[----:B0-----:R-:W-:Y:S01]  /*83b0*/  FADD R0, R10, R0 ;  /* 0x000000000a007221 */ /* 0x001fe20000000000 */
[----:B------:R-:W0:Y:S03]  /*83c0*/  MUFU.EX2 R8, R8 ;  /* 0x0000000800087308 */ /* 0x000e260000000800 */
[----:B------:R-:W-:-:S04]  /*83d0*/  FADD R0, R54, R0 ;  /* 0x0000000036007221 */ /* 0x000fc80000000000 */
[----:B------:R-:W-:Y:S01]  /*83e0*/  FADD R0, R52, R0 ;  /* 0x0000000034007221 */ /* 0x000fe20000000000 */
[----:B------:R-:W5:Y:S03]  /*83f0*/  MUFU.EX2 R15, R15 ;  /* 0x0000000f000f7308 */ /* 0x000f660000000800 */
[----:B-1----:R-:W-:-:S05]  /*8400*/  FADD R0, R9, R0 ;  /* 0x0000000009007221 */ /* 0x002fca0000000000 */
[----:B------:R-:W1:Y:S01]  /*8410*/  MUFU.EX2 R14, R14 ;  /* 0x0000000e000e7308 */ /* 0x000e620000000800 */
[----:B0-----:R-:W-:-:S04]  /*8420*/  FADD R0, R8, R0 ;  /* 0x0000000008007221 */ /* 0x001fc80000000000 */
[----:B------:R-:W-:-:S04]  /*8430*/  FADD R0, R50, R0 ;  /* 0x0000000032007221 */ /* 0x000fc80000000000 */
[----:B------:R-:W-:Y:S01]  /*8440*/  FADD R0, R49, R0 ;  /* 0x0000000031007221 */ /* 0x000fe20000000000 */
[----:B------:R-:W0:Y:S03]  /*8450*/  MUFU.EX2 R13, R13 ;  /* 0x0000000d000d7308 */ /* 0x000e260000000800 */
[----:B-----5:R-:W-:-:S04]  /*8460*/  FADD R0, R15, R0 ;  /* 0x000000000f007221 */ /* 0x020fc80000000000 */
[----:B-1----:R-:W-:Y:S01]  /*8470*/  FADD R0, R14, R0 ;  /* 0x000000000e007221 */ /* 0x002fe20000000000 */
[----:B------:R-:W1:Y:S03]  /*8480*/  MUFU.EX2 R12, R12 ;  /* 0x0000000c000c7308 */ /* 0x000e660000000800 */
[----:B------:R-:W-:-:S04]  /*8490*/  FADD R0, R45, R0 ;  /* 0x000000002d007221 */ /* 0x000fc80000000000 */
[----:B------:R-:W-:Y:S01]  /*84a0*/  FADD R0, R44, R0 ;  /* 0x000000002c007221 */ /* 0x000fe20000000000 */
[----:B------:R-:W5:Y:S03]  /*84b0*/  MUFU.EX2 R19, R19 ;  /* 0x0000001300137308 */ /* 0x000f660000000800 */
[----:B0-----:R-:W-:-:S05]  /*84c0*/  FADD R0, R13, R0 ;  /* 0x000000000d007221 */ /* 0x001fca0000000000 */
[----:B------:R-:W0:Y:S01]  /*84d0*/  MUFU.EX2 R18, R18 ;  /* 0x0000001200127308 */ /* 0x000e220000000800 */
[----:B-1----:R-:W-:Y:S01]  /*84e0*/  FADD R0, R12, R0 ;  /* 0x000000000c007221 */ /* 0x002fe20000000000 */
[----:B------:R-:W-:Y:S01]  /*84f0*/  FADD R3, R51, -R2 ;  /* 0x8000000233037221 */ /* 0x000fe20000000000 */
[----:B------:R-:W-:Y:S02]  /*8500*/  F2FP.SATFINITE.E4M3.F32.PACK_AB_MERGE_C R51, R8, R9, RZ ;  /* 0x000000090833723e */ /* 0x000fe400048070ff */
[----:B------:R-:W-:Y:S01]  /*8510*/  FADD R0, R41, R0 ;  /* 0x0000000029007221 */ /* 0x000fe20000000000 */
[--C-:B------:R-:W-:Y:S01]  /*8520*/  FADD R8, R67, -R2.reuse ;  /* 0x8000000243087221 */ /* 0x100fe20000000000 */
[----:B------:R-:W-:Y:S01]  /*8530*/  FMUL R6, R3, 1.4426950216293334961 ;  /* 0x3fb8aa3b03067820 */ /* 0x000fe20000400000 */
[----:B------:R-:W-:Y:S01]  /*8540*/  FADD R3, R53, -R2 ;  /* 0x8000000235037221 */ /* 0x000fe20000000000 */
[----:B------:R-:W-:Y:S01]  /*8550*/  FADD R0, R39, R0 ;  /* 0x0000000027007221 */ /* 0x000fe20000000000 */
[----:B------:R-:W-:Y:S01]  /*8560*/  F2FP.SATFINITE.E4M3.F32.PACK_AB_MERGE_C R53, R10, R11, RZ ;  /* 0x0000000b0a35723e */ /* 0x000fe200048070ff */
[----:B------:R-:W1:Y:S01]  /*8570*/  MUFU.EX2 R17, R17 ;  /* 0x0000001100117308 */ /* 0x000e620000000800 */
[----:B------:R-:W-:Y:S01]  /*8580*/  FMUL R10, R8, 1.4426950216293334961 ;  /* 0x3fb8aa3b080a7820 */ /* 0x000fe20000400000 */
[----:B-----5:R-:W-:-:S04]  /*8590*/  FADD R8, R19, R0 ;  /* 0x0000000013087221 */ /* 0x020fc80000000000 */
[----:B0-----:R-:W-:Y:S02]  /*85a0*/  FADD R8, R18, R8 ;  /* 0x0000000812087221 */ /* 0x001fe40000000000 */
[----:B------:R-:W0:Y:S02]  /*85b0*/  MUFU.EX2 R16, R16 ;  /* 0x0000001000107308 */ /* 0x000e240000000800 */
[----:B------:R-:W-:-:S06]  /*85c0*/  FADD R8, R37, R8 ;  /* 0x0000000825087221 */ /* 0x000fcc0000000000 */
[----:B------:R5:W3:Y:S01]  /*85d0*/  MUFU.EX2 R34, R7 ;  /* 0x0000000700227308 */ /* 0x000ae20000000800 */
[----:B------:R-:W-:Y:S01]  /*85e0*/  FADD R8, R36, R8 ;  /* 0x0000000824087221 */ /* 0x000fe20000000000 */
[----:B-----5:R-:W-:-:S03]  /*85f0*/  FADD R7, R43, -R2 ;  /* 0x800000022b077221 */ /* 0x020fc60000000000 */
[----:B-1----:R-:W-:Y:S01]  /*8600*/  FADD R8, R17, R8 ;  /* 0x0000000811087221 */ /* 0x002fe20000000000 */
[----:B------:R-:W-:Y:S01]  /*8610*/  FMUL R20, R7, 1.4426950216293334961 ;  /* 0x3fb8aa3b07147820 */ /* 0x000fe20000400000 */
[--C-:B------:R-:W-:Y:S01]  /*8620*/  FADD R7, R46, -R2.reuse ;  /* 0x800000022e077221 */ /* 0x100fe20000000000 */
[----:B------:R-:W-:Y:S01]  /*8630*/  FADD R5, R47, -R2 ;  /* 0x800000022f057221 */ /* 0x000fe20000000000 */
[----:B0-----:R-:W-:Y:S02]  /*8640*/  FADD R8, R16, R8 ;  /* 0x0000000810087221 */ /* 0x001fe40000000000 */
[----:B------:R-:W-:Y:S01]  /*8650*/  FMUL R7, R7, 1.4426950216293334961 ;  /* 0x3fb8aa3b07077820 */ /* 0x000fe20000400000 */
[----:B------:R-:W0:Y:S01]  /*8660*/  MUFU.EX2 R20, R20 ;  /* 0x0000001400147308 */ /* 0x000e220000000800 */
[----:B------:R-:W-:Y:S01]  /*8670*/  FMUL R27, R5, 1.4426950216293334961 ;  /* 0x3fb8aa3b051b7820 */ /* 0x000fe20000400000 */
[----:B------:R-:W-:Y:S01]  /*8680*/  FADD R5, R48, -R2 ;  /* 0x8000000230057221 */ /* 0x000fe20000000000 */
[----:B------:R-:W-:Y:S01]  /*8690*/  FADD R8, R35, R8 ;  /* 0x0000000823087221 */ /* 0x000fe20000000000 */
[----:B------:R-:W-:-:S04]  /*86a0*/  FMUL R26, R3, 1.4426950216293334961 ;  /* 0x3fb8aa3b031a7820 */ /* 0x000fc80000400000 */
[----:B------:R-:W1:Y:S01]  /*86b0*/  MUFU.EX2 R33, R7 ;  /* 0x0000000700217308 */ /* 0x000e620000000800 */
[----:B------:R-:W-:Y:S01]  /*86c0*/  FMUL R5, R5, 1.4426950216293334961 ;  /* 0x3fb8aa3b05057820 */ /* 0x000fe20000400000 */
[----:B------:R-:W-:Y:S01]  /*86d0*/  FADD R3, R55, -R2 ;  /* 0x8000000237037221 */ /* 0x000fe20000000000 */
[----:B---3--:R-:W-:Y:S01]  /*86e0*/  FADD R8, R34, R8 ;  /* 0x0000000822087221 */ /* 0x008fe20000000000 */
[----:B------:R-:W-:-:S04]  /*86f0*/  F2FP.SATFINITE.E4M3.F32.PACK_AB_MERGE_C R46, R12, R13, RZ ;  /* 0x0000000d0c2e723e */ /* 0x000fc800048070ff */
[----:B------:R3:W-:Y:S01]  /*8700*/  MUFU.EX2 R0, R10 ;  /* 0x0000000a00007308 */ /* 0x0007e20000000800 */
[----:B------:R-:W-:Y:S01]  /*8710*/  FMUL R25, R3, 1.4426950216293334961 ;  /* 0x3fb8aa3b03197820 */ /* 0x000fe20000400000 */
[----:B------:R-:W-:-:S06]  /*8720*/  FADD R3, R56, -R2 ;  /* 0x8000000238037221 */ /* 0x000fcc0000000000 */
[----:B------:R-:W5:Y:S01]  /*8730*/  MUFU.EX2 R27, R27 ;  /* 0x0000001b001b7308 */ /* 0x000f620000000800 */
[----:B---3--:R-:W-:-:S04]  /*8740*/  FADD R10, R71, -R2 ;  /* 0x80000002470a7221 */ /* 0x008fc80000000000 */
[----:B------:R-:W-:Y:S01]  /*8750*/  FMUL R12, R10, 1.4426950216293334961 ;  /* 0x3fb8aa3b0a0c7820 */ /* 0x000fe20000400000 */
[----:B------:R-:W-:Y:S02]  /*8760*/  FADD R10, R21, R8 ;  /* 0x00000008150a7221 */ /* 0x000fe40000000000 */
[----:B------:R3:W4:Y:S02]  /*8770*/  MUFU.EX2 R7, R5 ;  /* 0x0000000500077308 */ /* 0x0007240000000800 */
[----:B0-----:R-:W-:-:S06]  /*8780*/  FADD R10, R20, R10 ;  /* 0x0000000a140a7221 */ /* 0x001fcc0000000000 */
[----:B------:R-:W0:Y:S01]  /*8790*/  MUFU.EX2 R6, R6 ;  /* 0x0000000600067308 */ /* 0x000e220000000800 */
[----:B---3--:R-:W-:Y:S01]  /*87a0*/  FMUL R5, R3, 1.4426950216293334961 ;  /* 0x3fb8aa3b03057820 */ /* 0x008fe20000400000 */
[----:B------:R-:W-:Y:S01]  /*87b0*/  FADD R3, R60, -R2 ;  /* 0x800000023c037221 */ /* 0x000fe20000000000 */
[----:B-1----:R-:W-:-:S05]  /*87c0*/  FADD R10, R33, R10 ;  /* 0x0000000a210a7221 */ /* 0x002fca0000000000 */
[----:B------:R-:W1:Y:S01]  /*87d0*/  MUFU.EX2 R26, R26 ;  /* 0x0000001a001a7308 */ /* 0x000e620000000800 */
[----:B------:R-:W-:Y:S01]  /*87e0*/  FMUL R4, R3, 1.4426950216293334961 ;  /* 0x3fb8aa3b03047820 */ /* 0x000fe20000400000 */
[----:B------:R-:W-:Y:S01]  /*87f0*/  FADD R3, R61, -R2 ;  /* 0x800000023d037221 */ /* 0x000fe20000000000 */
[----:B-----5:R-:W-:-:S05]  /*8800*/  FADD R10, R27, R10 ;  /* 0x0000000a1b0a7221 */ /* 0x020fca0000000000 */
[----:B------:R-:W3:Y:S01]  /*8810*/  MUFU.EX2 R25, R25 ;  /* 0x0000001900197308 */ /* 0x000ee20000000800 */
[----:B------:R-:W-:Y:S01]  /*8820*/  FMUL R24, R3, 1.4426950216293334961 ;  /* 0x3fb8aa3b03187820 */ /* 0x000fe20000400000 */
[----:B------:R-:W-:Y:S01]  /*8830*/  FADD R3, R64, -R2 ;  /* 0x8000000240037221 */ /* 0x000fe20000000000 */
[----:B----4-:R-:W-:Y:S01]  /*8840*/  FADD R10, R7, R10 ;  /* 0x0000000a070a7221 */ /* 0x010fe20000000000 */
[----:B------:R-:W-:-:S04]  /*8850*/  F2FP.SATFINITE.E4M3.F32.PACK_AB_MERGE_C R48, R14, R15, RZ ;  /* 0x0000000f0e30723e */ /* 0x000fc800048070ff */
[----:B------:R-:W4:Y:S01]  /*8860*/  MUFU.EX2 R5, R5 ;  /* 0x0000000500057308 */ /* 0x000f220000000800 */
[----:B------:R-:W-:Y:S01]  /*8870*/  FMUL R15, R3, 1.4426950216293334961 ;  /* 0x3fb8aa3b030f7820 */ /* 0x000fe20000400000 */
[C---:B0-----:R-:W-:Y:S01]  /*8880*/  FADD R10, R6.reuse, R10 ;  /* 0x0000000a060a7221 */ /* 0x041fe20000000000 */
[----:B------:R-:W-:Y:S01]  /*8890*/  FADD R3, R65, -R2 ;  /* 0x8000000241037221 */ /* 0x000fe20000000000 */
[----:B------:R-:W-:-:S04]  /*88a0*/  F2FP.SATFINITE.E4M3.F32.PACK_AB_MERGE_C R13, R6, R7, RZ ;  /* 0x00000007060d723e */ /* 0x000fc800048070ff */
[----:B------:R-:W0:Y:S01]  /*88b0*/  MUFU.EX2 R4, R4 ;  /* 0x0000000400047308 */ /* 0x000e220000000800 */
[----:B-1----:R-:W-:Y:S01]  /*88c0*/  FADD R6, R26, R10 ;  /* 0x0000000a1a067221 */ /* 0x002fe20000000000 */
[----:B------:R-:W-:Y:S01]  /*88d0*/  FMUL R3, R3, 1.4426950216293334961 ;  /* 0x3fb8aa3b03037820 */ /* 0x000fe20000400000 */
[--C-:B------:R-:W-:Y:S01]  /*88e0*/  FADD R9, R68, -R2.reuse ;  /* 0x8000000244097221 */ /* 0x100fe20000000000 */
[----:B------:R-:W-:-:S04]  /*88f0*/  FADD R10, R85, -R2 ;  /* 0x80000002550a7221 */ /* 0x000fc80000000000 */
[----:B------:R-:W1:Y:S01]  /*8900*/  MUFU.EX2 R24, R24 ;  /* 0x0000001800187308 */ /* 0x000e620000000800 */
[----:B---3--:R-:W-:Y:S01]  /*8910*/  FADD R6, R25, R6 ;  /* 0x0000000619067221 */ /* 0x008fe20000000000 */
[----:B------:R-:W-:Y:S01]  /*8920*/  FMUL R23, R9, 1.4426950216293334961 ;  /* 0x3fb8aa3b09177820 */ /* 0x000fe20000400000 */
[----:B------:R-:W-:-:S05]  /*8930*/  FADD R9, R69, -R2 ;  /* 0x8000000245097221 */ /* 0x000fca0000000000 */
[----:B------:R-:W3:Y:S01]  /*8940*/  MUFU.EX2 R15, R15 ;  /* 0x0000000f000f7308 */ /* 0x000ee20000000800 */
[----:B------:R-:W-:-:S07]  /*8950*/  FMUL R22, R9, 1.4426950216293334961 ;  /* 0x3fb8aa3b09167820 */ /* 0x000fce0000400000 */
[----:B------:R5:W-:Y:S01]  /*8960*/  MUFU.EX2 R8, R12 ;  /* 0x0000000c00087308 */ /* 0x000be20000000800 */
[----:B------:R-:W-:-:S07]  /*8970*/  FADD R9, R70, -R2 ;  /* 0x8000000246097221 */ /* 0x000fce0000000000 */
[----:B------:R-:W3:Y:S01]  /*8980*/  MUFU.EX2 R3, R3 ;  /* 0x0000000300037308 */ /* 0x000ee20000000800 */
[----:B-----5:R-:W-:Y:S01]  /*8990*/  FMUL R12, R10, 1.4426950216293334961 ;  /* 0x3fb8aa3b0a0c7820 */ /* 0x020fe20000400000 */
[----:B----4-:R-:W-:Y:S01]  /*89a0*/  FADD R10, R5, R6 ;  /* 0x00000006050a7221 */ /* 0x010fe20000000000 */
[----:B0-----:R-:W-:-:S03]  /*89b0*/  F2FP.SATFINITE.E4M3.F32.PACK_AB_MERGE_C R14, R4, R5, RZ ;  /* 0x00000005040e723e */ /* 0x001fc600048070ff */
[----:B------:R-:W-:Y:S02]  /*89c0*/  FADD R10, R4, R10 ;  /* 0x0000000a040a7221 */ /* 0x000fe40000000000 */
[----:B------:R-:W0:Y:S01]  /*89d0*/  MUFU.EX2 R23, R23 ;  /* 0x0000001700177308 */ /* 0x000e220000000800 */
[----:B------:R-:W-:Y:S01]  /*89e0*/  FMUL R9, R9, 1.4426950216293334961 ;  /* 0x3fb8aa3b09097820 */ /* 0x000fe20000400000 */
[----:B-1----:R-:W-:Y:S01]  /*89f0*/  FADD R4, R24, R10 ;  /* 0x0000000a18047221 */ /* 0x002fe20000000000 */
[----:B------:R-:W-:Y:S01]  /*8a00*/  FADD R11, R72, -R2 ;  /* 0x80000002480b7221 */ /* 0x000fe20000000000 */
[----:B------:R-:W-:Y:S02]  /*8a10*/  F2FP.SATFINITE.E4M3.F32.PACK_AB_MERGE_C R42, R16, R17, RZ ;  /* 0x00000011102a723e */ /* 0x000fe400048070ff */
[----:B---3--:R-:W-:Y:S02]  /*8a20*/  FADD R4, R15, R4 ;  /* 0x000000040f047221 */ /* 0x008fe40000000000 */
[----:B------:R-:W1:Y:S01]  /*8a30*/  MUFU.EX2 R22, R22 ;  /* 0x0000001600167308 */ /* 0x000e620000000800 */
[----:B------:R-:W-:Y:S01]  /*8a40*/  FMUL R16, R11, 1.4426950216293334961 ;  /* 0x3fb8aa3b0b107820 */ /* 0x000fe20000400000 */
[----:B------:R-:W-:Y:S01]  /*8a50*/  FADD R11, R73, -R2 ;  /* 0x80000002490b7221 */ /* 0x000fe20000000000 */
[----:B------:R-:W-:-:S05]  /*8a60*/  FADD R4, R3, R4 ;  /* 0x0000000403047221 */ /* 0x000fca0000000000 */
[----:B------:R-:W3:Y:S01]  /*8a70*/  MUFU.EX2 R9, R9 ;  /* 0x0000000900097308 */ /* 0x000ee20000000800 */
[----:B------:R-:W-:Y:S01]  /*8a80*/  FMUL R17, R11, 1.4426950216293334961 ;  /* 0x3fb8aa3b0b117820 */ /* 0x000fe20000400000 */
[----:B------:R-:W-:Y:S01]  /*8a90*/  FADD R4, R0, R4 ;  /* 0x0000000400047221 */ /* 0x000fe20000000000 */
[----:B------:R-:W-:Y:S01]  /*8aa0*/  FADD R11, R74, -R2 ;  /* 0x800000024a0b7221 */ /* 0x000fe20000000000 */
[----:B------:R-:W-:Y:S02]  /*8ab0*/  F2FP.SATFINITE.E4M3.F32.PACK_AB_MERGE_C R38, R0, R3, RZ ;  /* 0x000000030026723e */ /* 0x000fe400048070ff */
[----:B0-----:R-:W-:Y:S02]  /*8ac0*/  FADD R0, R23, R4 ;  /* 0x0000000417007221 */ /* 0x001fe40000000000 */
[----:B------:R-:W0:Y:S01]  /*8ad0*/  MUFU.EX2 R16, R16 ;  /* 0x0000001000107308 */ /* 0x000e220000000800 */
[----:B------:R-:W-:Y:S01]  /*8ae0*/  FMUL R7, R11, 1.4426950216293334961 ;  /* 0x3fb8aa3b0b077820 */ /* 0x000fe20000400000 */
[----:B-1----:R-:W-:Y:S01]  /*8af0*/  FADD R0, R22, R0 ;  /* 0x0000000016007221 */ /* 0x002fe20000000000 */
[----:B------:R-:W-:-:S05]  /*8b00*/  FADD R11, R94, -R2 ;  /* 0x800000025e0b7221 */ /* 0x000fca0000000000 */
[----:B------:R-:W1:Y:S01]  /*8b10*/  MUFU.EX2 R17, R17 ;  /* 0x0000001100117308 */ /* 0x000e620000000800 */
[----:B------:R-:W-:Y:S01]  /*8b20*/  FADD R5, R107, -R2 ;  /* 0x800000026b057221 */ /* 0x000fe20000000000 */
[----:B---3--:R-:W-:Y:S01]  /*8b30*/  FADD R0, R9, R0 ;  /* 0x0000000009007221 */ /* 0x008fe20000000000 */
[----:B------:R-:W-:Y:S01]  /*8b40*/  F2FP.SATFINITE.E4M3.F32.PACK_AB_MERGE_C R43, R18, R19, RZ ;  /* 0x00000013122b723e */ /* 0x000fe200048070ff */
[----:B------:R-:W-:-:S04]  /*8b50*/  FMUL R11, R11, 1.4426950216293334961 ;  /* 0x3fb8aa3b0b0b7820 */ /* 0x000fc80000400000 */
[----:B------:R-:W3:Y:S01]  /*8b60*/  MUFU.EX2 R7, R7 ;  /* 0x0000000700077308 */ /* 0x000ee20000000800 */
[----:B------:R-:W-:Y:S01]  /*8b70*/  FMUL R18, R5, 1.4426950216293334961 ;  /* 0x3fb8aa3b05127820 */ /* 0x000fe20000400000 */
[----:B------:R-:W-:Y:S01]  /*8b80*/  FADD R0, R8, R0 ;  /* 0x0000000008007221 */ /* 0x000fe20000000000 */
[--C-:B------:R-:W-:Y:S01]  /*8b90*/  FADD R5, R137, -R2.reuse ;  /* 0x8000000289057221 */ /* 0x100fe20000000000 */
[----:B------:R-:W-:Y:S01]  /*8ba0*/  F2FP.SATFINITE.E4M3.F32.PACK_AB_MERGE_C R40, R20, R21, RZ ;  /* 0x000000151428723e */ /* 0x000fe200048070ff */
[----:B------:R-:W-:-:S03]  /*8bb0*/  FADD R3, R229, -R2 ;  /* 0x80000002e5037221 */ /* 0x000fc60000000000 */
[----:B------:R-:W4:Y:S01]  /*8bc0*/  MUFU.EX2 R6, R12 ;  /* 0x0000000c00067308 */ /* 0x000f220000000800 */
[----:B0-----:R-:W-:Y:S01]  /*8bd0*/  FADD R0, R16, R0 ;  /* 0x0000000010007221 */ /* 0x001fe20000000000 */
[----:B------:R-:W0:Y:S01]  /*8be0*/  S2R R240, SR_TID.X ;  /* 0x0000000000f07919 */ /* 0x000e220000002100 */
[----:B------:R-:W-:Y:S01]  /*8bf0*/  FMUL R5, R5, 1.4426950216293334961 ;  /* 0x3fb8aa3b05057820 */ /* 0x000fe20000400000 */
[----:B------:R-:W-:-:S04]  /*8c00*/  FMUL R4, R3, 1.4426950216293334961 ;  /* 0x3fb8aa3b03047820 */ /* 0x000fc80000400000 */
[----:B------:R-:W5:Y:S01]  /*8c10*/  MUFU.EX2 R21, R11 ;  /* 0x0000000b00157308 */ /* 0x000f620000000800 */
[----:B------:R-:W-:Y:S01]  /*8c20*/  FADD R3, R230, -R2 ;  /* 0x80000002e6037221 */ /* 0x000fe20000000000 */
[----:B-1----:R-:W-:-:S06]  /*8c30*/  FADD R0, R17, R0 ;  /* 0x0000000011007221 */ /* 0x002fcc0000000000 */
[----:B------:R-:W1:Y:S01]  /*8c40*/  MUFU.EX2 R18, R18 ;  /* 0x0000001200127308 */ /* 0x000e620000000800 */
[----:B------:R-:W-:Y:S01]  /*8c50*/  FMUL R20, R3, 1.4426950216293334961 ;  /* 0x3fb8aa3b03147820 */ /* 0x000fe20000400000 */
[----:B------:R-:W-:Y:S01]  /*8c60*/  FADD R3, R232, -R2 ;  /* 0x80000002e8037221 */ /* 0x000fe20000000000 */
[----:B---3--:R-:W-:-:S05]  /*8c70*/  FADD R0, R7, R0 ;  /* 0x0000000007007221 */ /* 0x008fca0000000000 */
[----:B------:R-:W3:Y:S01]  /*8c80*/  MUFU.EX2 R5, R5 ;  /* 0x0000000500057308 */ /* 0x000ee20000000800 */
[----:B------:R-:W-:Y:S01]  /*8c90*/  FMUL R19, R3, 1.4426950216293334961 ;  /* 0x3fb8aa3b03137820 */ /* 0x000fe20000400000 */
[----:B----4-:R-:W-:Y:S01]  /*8ca0*/  FADD R0, R6, R0 ;  /* 0x0000000006007221 */ /* 0x010fe20000000000 */
[----:B------:R-:W-:-:S05]  /*8cb0*/  FADD R3, R233, -R2 ;  /* 0x80000002e9037221 */ /* 0x000fca0000000000 */
[----:B------:R-:W4:Y:S01]  /*8cc0*/  MUFU.EX2 R4, R4 ;  /* 0x0000000400047308 */ /* 0x000f220000000800 */
[----:B-----5:R-:W-:Y:S01]  /*8cd0*/  FADD R0, R21, R0 ;  /* 0x0000000015007221 */ /* 0x020fe20000000000 */
[----:B------:R-:W-:Y:S01]  /*8ce0*/  FMUL R3, R3, 1.4426950216293334961 ;  /* 0x3fb8aa3b03037820 */ /* 0x000fe20000400000 */
[----:B------:R-:W-:-:S05]  /*8cf0*/  FADD R10, R236, -R2 ;  /* 0x80000002ec0a7221 */ /* 0x000fca0000000000 */
[----:B------:R-:W5:Y:S01]  /*8d00*/  MUFU.EX2 R20, R20 ;  /* 0x0000001400147308 */ /* 0x000f620000000800 */
[----:B-1----:R-:W-:Y:S01]  /*8d10*/  FADD R0, R18, R0 ;  /* 0x0000000012007221 */ /* 0x002fe20000000000 */
[----:B------:R-:W-:-:S06]  /*8d20*/  FMUL R11, R10, 1.4426950216293334961 ;  /* 0x3fb8aa3b0a0b7820 */ /* 0x000fcc0000400000 */
[----:B------:R-:W1:Y:S01]  /*8d30*/  MUFU.EX2 R19, R19 ;  /* 0x0000001300137308 */ /* 0x000e620000000800 */
[----:B---3--:R-:W-:-:S07]  /*8d40*/  FADD R10, R5, R0 ;  /* 0x00000000050a7221 */ /* 0x008fce0000000000 */
[----:B------:R-:W3:Y:S01]  /*8d50*/  MUFU.EX2 R3, R3 ;  /* 0x0000000300037308 */ /* 0x000ee20000000800 */
[----:B----4-:R-:W-:Y:S01]  /*8d60*/  FADD R10, R4, R10 ;  /* 0x0000000a040a7221 */ /* 0x010fe20000000000 */
[----:B------:R-:W-:-:S06]  /*8d70*/  F2FP.SATFINITE.E4M3.F32.PACK_AB_MERGE_C R32, R8, R9, RZ ;  /* 0x000000090820723e */ /* 0x000fcc00048070ff */
[----:B------:R-:W4:Y:S01]  /*8d80*/  MUFU.EX2 R0, R11 ;  /* 0x0000000b00007308 */ /* 0x000f220000000800 */
[----:B-----5:R-:W-:Y:S01]  /*8d90*/  FADD R8, R20, R10 ;  /* 0x0000000a14087221 */ /* 0x020fe20000000000 */
[----:B0-----:R-:W-:Y:S02]  /*8da0*/  LOP3.LUT R240, R240, 0x7f, RZ, 0xc0, !PT ;  /* 0x0000007ff0f07812 */ /* 0x001fe400078ec0ff */
[----:B------:R-:W-:Y:S01]  /*8db0*/  F2FP.SATFINITE.E4M3.F32.PACK_AB_MERGE_C R30, R6, R7, RZ ;  /* 0x00000007061e723e */ /* 0x000fe200048070ff */
[----:B-1----:R-:W-:Y:S02]  /*8dc0*/  FADD R6, R19, R8 ;  /* 0x0000000813067221 */ /* 0x002fe40000000000 */
[----:B--2---:R-:W-:Y:S01]  /*8dd0*/  STS.U8 [R240+UR13+0x6000], R129 ;  /* 0x00600081f0007988 */ /* 0x004fe2000800000d */
[----:B------:R-:W-:Y:S01]  /*8de0*/  F2FP.SATFINITE.E4M3.F32.PACK_AB_MERGE_C R29, R4, R5, RZ ;  /* 0x00000005041d723e */ /* 0x000fe200048070ff */
[----:B---3--:R-:W-:Y:S02]  /*8df0*/  FADD R4, R3, R6 ;  /* 0x0000000603047221 */ /* 0x008fe40000000000 */
[----:B------:R-:W-:Y:S04]  /*8e00*/  STS.U8 [R240+UR13+0x6200], R126 ;  /* 0x0062007ef0007988 */ /* 0x000fe8000800000d */
[----:B------:R-:W-:Y:S04]  /*8e10*/  STS.U8 [R240+UR13+0x6400], R123 ;  /* 0x0064007bf0007988 */ /* 0x000fe8000800000d */
[----:B------:R-:W-:Y:S01]  /*8e20*/  STS.U8 [R240+UR13+0x6600], R121 ;  /* 0x00660079f0007988 */ /* 0x000fe2000800000d */
[----:B----4-:R-:W-:-:S03]  /*8e30*/  F2FP.SATFINITE.E4M3.F32.PACK_AB_MERGE_C R28, R0, R3, RZ ;  /* 0x00000003001c723e */ /* 0x010fc600048070ff */
[----:B------:R-:W-:Y:S01]  /*8e40*/  STS.U8 [R240+UR13+0x6800], R119 ;  /* 0x00680077f0007988 */ /* 0x000fe2000800000d */
[----:B------:R-:W-:-:S03]  /*8e50*/  FADD R31, R0, R4 ;  /* 0x00000004001f7221 */ /* 0x000fc60000000000 */
[----:B------:R-:W-:Y:S01]  /*8e60*/  STS.U8 [R240+UR13+0x6a00], R117 ;  /* 0x006a0075f0007988 */ /* 0x000fe2000800000d */
[----:B------:R-:W-:-:S03]  /*8e70*/  LOP3.LUT R0, R237, 0x7f, RZ, 0xc0, !PT ;  /* 0x0000007fed007812 */ /* 0x000fc600078ec0ff */
[----:B------:R-:W-:Y:S04]  /*8e80*/  STS.U8 [R240+UR13+0x6c00], R113 ;  /* 0x006c0071f0007988 */ /* 0x000fe8000800000d */
[----:B------:R-:W-:Y:S04]  /*8e90*/  STS.U8 [R240+UR13+0x6e00], R109 ;  /* 0x006e006df0007988 */ /* 0x000fe8000800000d */
[----:B------:R-:W-:Y:S01]  /*8ea0*/  STS.U8 [R240+UR13+0x7000], R105 ;  /* 0x00700069f0007988 */ /* 0x000fe2000800000d */
[----:B------:R-:W-:-:S03]  /*8eb0*/  LOP3.LUT R0, R0, 0x20, RZ, 0x3c, !PT ;  /* 0x0000002000007812 */ /* 0x000fc600078e3cff */
        /* <DEDUP_REMOVED lines=38> */
[----:B------:R0:W-:Y:S01]  /*9120*/  STS.U8 [R0+UR13+0x7f00], R75 ;  /* 0x007f004b00007988 */ /* 0x0001e2000800000d */
[----:B------:R-:W-:-:S02]  /*9130*/  IMAD.SHL.U32 R3, R237, 0x8, RZ ;  /* 0x00000008ed037824 */ /* 0x000fc400078e00ff */
[----:B0-----:R-:W-:-:S04]  /*9140*/  FADD R0, -R2, -INF ;  /* 0xff80000002007421 */ /* 0x001fc80000000100 */
[----:B------:R-:W-:Y:S01]  /*9150*/  FMUL R0, R0, 1.4426950216293334961 ;  /* 0x3fb8aa3b00007820 */ /* 0x000fe20000400000 */
[----:B------:R-:W-:Y:S02]  /*9160*/  LOP3.LUT R55, R237, 0x7f, RZ, 0xc0, !PT ;  /* 0x0000007fed377812 */ /* 0x000fe400078ec0ff */
[----:B------:R-:W-:-:S03]  /*9170*/  LOP3.LUT R3, R3, 0x30, RZ, 0xc0, !PT ;  /* 0x0000003003037812 */ /* 0x000fc600078ec0ff */
[----:B------:R-:W0:Y:S02]  /*9180*/  MUFU.EX2 R0, R0 ;  /* 0x0000000000007308 */ /* 0x000e240000000800 */
[C---:B------:R-:W-:Y:S01]  /*9190*/  IMAD R3, R55.reuse, 0x40, R3 ;  /* 0x0000004037037824 */ /* 0x040fe200078e0203 */
[----:B------:R-:W-:Y:S02]  /*91a0*/  LOP3.LUT R47, R55, 0x30, RZ, 0x3c, !PT ;  /* 0x00000030372f7812 */ /* 0x000fe400078e3cff */
[----:B------:R-:W-:Y:S02]  /*91b0*/  F2FP.SATFINITE.E4M3.F32.PACK_AB_MERGE_C R17, R17, R16, R30 ;  /* 0x000000101111723e */ /* 0x000fe4000480701e */
[----:B------:R-:W-:Y:S02]  /*91c0*/  F2FP.SATFINITE.E4M3.F32.PACK_AB_MERGE_C R5, R62, R63, R99 ;  /* 0x0000003f3e05723e */ /* 0x000fe40004807063 */
[----:B------:R-:W-:Y:S02]  /*91d0*/  F2FP.SATFINITE.E4M3.F32.PACK_AB_MERGE_C R4, R66, R115, R231 ;  /* 0x000000734204723e */ /* 0x000fe400048070e7 */
[----:B------:R-:W-:-:S02]  /*91e0*/  F2FP.SATFINITE.E4M3.F32.PACK_AB_MERGE_C R6, R58, R59, R53 ;  /* 0x0000003b3a06723e */ /* 0x000fc40004807035 */
[----:B------:R-:W-:Y:S02]  /*91f0*/  F2FP.SATFINITE.E4M3.F32.PACK_AB_MERGE_C R7, R52, R54, R51 ;  /* 0x000000363407723e */ /* 0x000fe40004807033 */
[----:B------:R-:W-:Y:S02]  /*9200*/  F2FP.SATFINITE.E4M3.F32.PACK_AB_MERGE_C R16, R22, R23, R32 ;  /* 0x000000171610723e */ /* 0x000fe40004807020 */
[----:B------:R-:W-:Y:S02]  /*9210*/  F2FP.SATFINITE.E4M3.F32.PACK_AB_MERGE_C R9, R44, R45, R46 ;  /* 0x0000002d2c09723e */ /* 0x000fe4000480702e */
[----:B------:R-:W-:Y:S02]  /*9220*/  F2FP.SATFINITE.E4M3.F32.PACK_AB_MERGE_C R8, R49, R50, R48 ;  /* 0x000000323108723e */ /* 0x000fe40004807030 */
[----:B------:R-:W-:Y:S02]  /*9230*/  F2FP.SATFINITE.E4M3.F32.PACK_AB_MERGE_C R10, R39, R41, R43 ;  /* 0x00000029270a723e */ /* 0x000fe4000480702b */
[----:B------:R-:W-:-:S02]  /*9240*/  F2FP.SATFINITE.E4M3.F32.PACK_AB_MERGE_C R11, R36, R37, R42 ;  /* 0x00000025240b723e */ /* 0x000fc4000480702a */
[----:B------:R-:W-:Y:S02]  /*9250*/  F2FP.SATFINITE.E4M3.F32.PACK_AB_MERGE_C R18, R18, R21, R29 ;  /* 0x000000151212723e */ /* 0x000fe4000480701d */
[----:B------:R-:W-:Y:S02]  /*9260*/  LOP3.LUT R22, R3, 0x10, RZ, 0x3c, !PT ;  /* 0x0000001003167812 */ /* 0x000fe400078e3cff */
[----:B------:R-:W-:Y:S02]  /*9270*/  F2FP.SATFINITE.E4M3.F32.PACK_AB_MERGE_C R13, R27, R33, R13 ;  /* 0x000000211b0d723e */ /* 0x000fe4000480700d */
[----:B------:R-:W-:Y:S02]  /*9280*/  F2FP.SATFINITE.E4M3.F32.PACK_AB_MERGE_C R12, R34, R35, R40 ;  /* 0x00000023220c723e */ /* 0x000fe40004807028 */
[----:B------:R-:W-:Y:S02]  /*9290*/  F2FP.SATFINITE.E4M3.F32.PACK_AB_MERGE_C R14, R25, R26, R14 ;  /* 0x0000001a190e723e */ /* 0x000fe4000480700e */
[----:B------:R-:W-:-:S02]  /*92a0*/  F2FP.SATFINITE.E4M3.F32.PACK_AB_MERGE_C R15, R15, R24, R38 ;  /* 0x000000180f0f723e */ /* 0x000fc40004807026 */
[----:B------:R-:W-:Y:S02]  /*92b0*/  F2FP.SATFINITE.E4M3.F32.PACK_AB_MERGE_C R19, R19, R20, R28 ;  /* 0x000000141313723e */ /* 0x000fe4000480701c */
[C---:B------:R-:W-:Y:S01]  /*92c0*/  LOP3.LUT R21, R3.reuse, 0x20, RZ, 0x3c, !PT ;  /* 0x0000002003157812 */ /* 0x040fe200078e3cff */
        /* <DEDUP_REMOVED lines=17> */
[----:B------:R0:W-:Y:S04]  /*93e0*/  STS.128 [R3+UR13+0x4000], R4 ;  /* 0x0040000403007988 */ /* 0x0001e80008000c0d */
[----:B------:R-:W-:Y:S04]  /*93f0*/  STS.128 [R22+UR13+0x4000], R8 ;  /* 0x0040000816007988 */ /* 0x000fe80008000c0d */
[----:B------:R-:W-:Y:S04]  /*9400*/  STS.128 [R21+UR13+0x4000], R12 ;  /* 0x0040000c15007988 */ /* 0x000fe80008000c0d */
[----:B------:R1:W-:Y:S01]  /*9410*/  STS.128 [R20+UR13+0x4000], R16 ;  /* 0x0040001014007988 */ /* 0x0003e20008000c0d */
[----:B0-----:R-:W-:-:S02]  /*9420*/  FADD R3, R0, R31 ;  /* 0x0000001f00037221 */ /* 0x001fc40000000000 */
[----:B-1----:R-:W0:Y:S01]  /*9430*/  LDTM.x128 R4, tmem[UR11] ;  /* 0x0000000b000479ee */ /* 0x002e2200083c0000 */
[----:B------:R-:W-:Y:S01]  /*9440*/  NOP ;  /* 0x0000000000007918 */ /* 0x000fe20000000000 */
[----:B------:R-:W-:Y:S05]  /*9450*/  @!P0 BRA `(.L_x_9) ;  /* 0x0000000800048947 */ /* 0x000fea0003800000 */
[C---:B0-----:R-:W-:Y:S01]  /*9460*/  FMUL R4, R0.reuse, R4 ;  /* 0x0000000400047220 */ /* 0x041fe20000400000 */
[C---:B------:R-:W-:Y:S01]  /*9470*/  FMUL R5, R0.reuse, R5 ;  /* 0x0000000500057220 */ /* 0x040fe20000400000 */
        /* <DEDUP_REMOVED lines=125> */
[----:B------:R-:W-:-:S04]  /*9c50*/  FMUL R131, R0, R131 ;  /* 0x0000008300837220 */ /* 0x000fc80000400000 */
[----:B------:R1:W-:Y:S03]  /*9c60*/  STTM.x128 tmem[UR11], R4 ;  /* 0x00000004000079ed */ /* 0x0003e600083c000b */
.L_x_9:
[----:B0-----:R-:W0:Y:S02]  /*9c70*/  FENCE.VIEW.ASYNC.T ;  /* 0x00000000000073c6 */ /* 0x001e240000000200 */
[----:B0-----:R-:W-:Y:S01]  /*9c80*/  BAR.SYNC.DEFER_BLOCKING 0x0 ;  /* 0x0000000000007b1d */ /* 0x001fe20000010000 */
[----:B------:R-:W-:Y:S01]  /*9c90*/  FSEL R0, R2, -INF , P0 ;  /* 0xff80000002007808 */ /* 0x000fe20000000000 */
[----:B------:R-:W-:Y:S01]  /*9ca0*/  UIADD3 UR36, UPT, UPT, UR13, 0xc000, URZ ;  /* 0x0000c0000d247890 */ /* 0x000fe2000fffe0ff */
[----:B------:R-:W-:-:S03]  /*9cb0*/  FSEL R2, R3, 1, P0 ;  /* 0x3f80000003027808 */ /* 0x000fc60000000000 */
[----:B------:R-:W-:Y:S02]  /*9cc0*/  UMOV UR23, 0x80004020 ;  /* 0x8000402000177882 */ /* 0x000fe40000000000 */
[----:B------:R0:W-:Y:S01]  /*9cd0*/  STL [R1+0x248], R2 ;  /* 0x0002480201007387 */ /* 0x0001e20000100800 */
[----:B------:R2:W-:Y:S06]  /*9ce0*/  MEMBAR.ALL.CTA ;  /* 0x0000000000007992 */ /* 0x0005ec0000008000 */
[----:B--2---:R-:W2:Y:S02]  /*9cf0*/  FENCE.VIEW.ASYNC.S ;  /* 0x00000000000073c6 */ /* 0x004ea40000000000 */
[----:B--2---:R-:W-:Y:S06]  /*9d00*/  BAR.SYNC.DEFER_BLOCKING 0x0 ;  /* 0x0000000000007b1d */ /* 0x004fec0000010000 */
[----:B0-----:R-:W-:Y:S05]  /*9d10*/  @!P1 BRA `(.L_x_10) ;  /* 0x0000000000749947 */ /* 0x001fea0003800000 */
[----:B------:R-:W-:Y:S01]  /*9d20*/  UIADD3 UR4, UPT, UPT, UR13, 0x4000, URZ ;  /* 0x000040000d047890 */ /* 0x000fe2000fffe0ff */
[----:B------:R-:W-:Y:S01]  /*9d30*/  BSSY.RECONVERGENT B0, `(.L_x_11) ;  /* 0x000001a000007945 */ /* 0x000fe20003800200 */
[----:B------:R-:W-:Y:S02]  /*9d40*/  UIADD3 UR5, UPT, UPT, UR13, 0x6000, URZ ;  /* 0x000060000d057890 */ /* 0x000fe4000fffe0ff */
[----:B------:R-:W-:Y:S02]  /*9d50*/  USHF.R.U32.HI UR22, URZ, 0x4, UR4 ;  /* 0x00000004ff167899 */ /* 0x000fe40008011604 */
[----:B------:R-:W-:Y:S02]  /*9d60*/  USHF.R.U32.HI UR5, URZ, 0x4, UR5 ;  /* 0x00000004ff057899 */ /* 0x000fe40008011605 */
[----:B------:R-:W-:Y:S02]  /*9d70*/  USGXT.U32 UR22, UR22, 0xe ;  /* 0x0000000e1616789a */ /* 0x000fe40008000000 */
[----:B------:R-:W-:-:S02]  /*9d80*/  USGXT.U32 UR4, UR5, 0xe ;  /* 0x0000000e0504789a */ /* 0x000fc40008000000 */
[----:B------:R-:W-:Y:S01]  /*9d90*/  UIADD3 UR24, UP2, UPT, UR22, 0x2, URZ ;  /* 0x0000000216187890 */ /* 0x000fe2000ff5e0ff */
[----:B------:R-:W-:Y:S01]  /*9da0*/  ELECT P0, URZ, PT ;  /* 0x0000000000ff782f */ /* 0x000fe20003800000 */
[----:B------:R-:W-:Y:S01]  /*9db0*/  UMOV UR8, 0xfffffffe ;  /* 0xfffffffe00087882 */ /* 0x000fe20000000000 */
[----:B------:R-:W-:Y:S01]  /*9dc0*/  UMOV UR9, 0x7fffbfdf ;  /* 0x7fffbfdf00097882 */ /* 0x000fe20000000000 */
[----:B------:R-:W-:Y:S01]  /*9dd0*/  UMOV UR5, URZ ;  /* 0x000000ff00057c82 */ /* 0x000fe20008000000 */
[----:B------:R-:W-:Y:S02]  /*9de0*/  UIADD3.X UR25, UPT, UPT, URZ, -0x7fffbfe0, URZ, UP2, !UPT ;  /* 0x80004020ff197890 */ /* 0x000fe400097fe4ff */
[----:B------:R-:W-:Y:S01]  /*9df0*/  UIADD3.64 UR8, UPT, UPT, UR4, -UR8, URZ ;  /* 0x8000000804087297 */ /* 0x000fe2000fffe0ff */
[----:B------:R-:W-:Y:S01]  /*9e00*/  UMOV UR16, 0x0 ;  /* 0x0000000000107882 */ /* 0x000fe20000000000 */
[----:B------:R-:W-:Y:S01]  /*9e10*/  UMOV UR17, 0x8200010 ;  /* 0x0820001000117882 */ /* 0x000fe20000000000 */
[----:B------:R-:W-:Y:S01]  /*9e20*/  UMOV UR5, 0x80004020 ;  /* 0x8000402000057882 */ /* 0x000fe20000000000 */
[----:B------:R-:W-:Y:S01]  /*9e30*/  UMOV UR18, 0x0 ;  /* 0x0000000000127882 */ /* 0x000fe20000000000 */
[----:B------:R-:W-:Y:S01]  /*9e40*/  UMOV UR19, 0x8200010 ;  /* 0x0820001000137882 */ /* 0x000fe20000000000 */
[----:B------:R0:W-:Y:S03]  /*9e50*/  UTCQMMA gdesc[UR22], gdesc[UR4], tmem[UR12], tmem[UR16], idesc[UR17], UPT ;  /* 0x00ff1004160075ea */ /* 0x0001e6000b80030c */
[----:B------:R0:W-:Y:S01]  /*9e60*/  UTCQMMA gdesc[UR24], gdesc[UR8], tmem[UR12], tmem[UR18], idesc[UR19], UPT ;  /* 0x00ff1208180075ea */ /* 0x0001e2000b80030c */
[----:B------:R-:W-:Y:S05]  /*9e70*/  @!P0 BRA `(.L_x_12) ;  /* 0x0000000000148947 */ /* 0x000fea0003800000 */
[----:B0-----:R-:W-:Y:S01]  /*9e80*/  UMOV UR4, UR36 ;  /* 0x0000002400047c82 */ /* 0x001fe20008000000 */
[----:B------:R-:W-:Y:S02]  /*9e90*/  UMOV UR5, URZ ;  /* 0x000000ff00057c82 */ /* 0x000fe40008000000 */
[----:B------:R-:W-:Y:S02]  /*9ea0*/  UMOV UR4, UR4 ;  /* 0x0000000400047c82 */ /* 0x000fe40008000000 */
[----:B------:R2:W-:Y:S01]  /*9eb0*/  UTCBAR [UR4], URZ ;  /* 0x000000ff040073e9 */ /* 0x0005e200080000ff */
[----:B------:R-:W-:Y:S02]  /*9ec0*/  NOP ;  /* 0x0000000000007918 */ /* 0x000fe40000000000 */
.L_x_12:
[----:B0-2---:R-:W-:Y:S05]  /*9ed0*/  BSYNC.RECONVERGENT B0 ;  /* 0x0000000000007941 */ /* 0x005fea0003800200 */
.L_x_11:
[----:B------:R-:W-:Y:S05]  /*9ee0*/  BRA `(.L_x_13) ;  /* 0x00000000001c7947 */ /* 0x000fea0003800000 */
.L_x_10:
[----:B------:R-:W-:-:S09]  /*9ef0*/  UISETP.GE.AND UP2, UPT, UR14, URZ, UPT ;  /* 0x000000ff0e00728c */ /* 0x000fd2000bf46270 */
[----:B------:R-:W-:Y:S05]  /*9f00*/  BRA.U !UP2, `(.L_x_14) ;  /* 0x000000710ac47547 */ /* 0x000fea000b800000 */
[----:B------:R-:W-:-:S04]  /*9f10*/  UIADD3 UR4, UPT, UPT, UR13, 0x4000, URZ ;  /* 0x000040000d047890 */ /* 0x000fc8000fffe0ff */
[----:B------:R-:W-:-:S04]  /*9f20*/  USHF.R.U32.HI UR4, URZ, 0x4, UR4 ;  /* 0x00000004ff047899 */ /* 0x000fc80008011604 */
[----:B------:R-:W-:-:S04]  /*9f30*/  USGXT.U32 UR22, UR4, 0xe ;  /* 0x0000000e0416789a */ /* 0x000fc80008000000 */
[----:B------:R-:W-:-:S04]  /*9f40*/  UIADD3 UR24, UP2, UPT, UR22, 0x2, URZ ;  /* 0x0000000216187890 */ /* 0x000fc8000ff5e0ff */
[----:B------:R-:W-:-:S12]  /*9f50*/  UIADD3.X UR25, UPT, UPT, URZ, -0x7fffbfe0, URZ, UP2, !UPT ;  /* 0x80004020ff197890 */ /* 0x000fd800097fe4ff */
.L_x_13:
[----:B------:R-:W0:Y:S01]  /*9f60*/  LDCU UR41, c[0x0][0x3c4] ;  /* 0x00007880ff2977ac */ /* 0x000e220008000800 */
[----:B------:R-:W-:Y:S02]  /*9f70*/  IMAD.MOV.U32 R2, RZ, RZ, -0x40 ;  /* 0xffffffc0ff027424 */ /* 0x000fe400078e00ff */
[----:B------:R-:W-:Y:S01]  /*9f80*/  IMAD.MOV.U32 R132, RZ, RZ, -0x1 ;  /* 0xffffffffff847424 */ /* 0x000fe200078e00ff */
[----:B------:R-:W-:Y:S02]  /*9f90*/  USHF.R.U32.HI UR26, URZ, 0x4, UR13 ;  /* 0x00000004ff1a7899 */ /* 0x000fe4000801160d */
[----:B------:R-:W-:Y:S02]  /*9fa0*/  USHF.R.U32.HI UR28, URZ, 0x4, UR6 ;  /* 0x00000004ff1c7899 */ /* 0x000fe40008011606 */
[----:B------:R-:W-:Y:S02]  /*9fb0*/  USGXT.U32 UR26, UR26, 0xe ;  /* 0x0000000e1a1a789a */ /* 0x000fe40008000000 */
[----:B------:R-:W-:-:S02]  /*9fc0*/  UIADD3 UR4, UPT, UPT, UR13, 0xa000, URZ ;  /* 0x0000a0000d047890 */ /* 0x000fc4000fffe0ff */
[----:B------:R-:W-:Y:S02]  /*9fd0*/  USGXT.U32 UR28, UR28, 0xe ;  /* 0x0000000e1c1c789a */ /* 0x000fe40008000000 */
[----:B------:R-:W-:Y:S02]  /*9fe0*/  UIADD3 UR18, UP4, UPT, UR26, 0x100, URZ ;  /* 0x000001001a127890 */ /* 0x000fe4000ff9e0ff */
[----:B------:R-:W-:Y:S02]  /*9ff0*/  USHF.R.U32.HI UR4, URZ, 0x4, UR4 ;  /* 0x00000004ff047899 */ /* 0x000fe40008011604 */
[----:B------:R-:W-:Y:S01]  /*a000*/  UIADD3 UR16, UP3, UPT, UR28, 0x2, URZ ;  /* 0x000000021c107890 */ /* 0x000fe2000ff7e0ff */
[----:B------:R-:W-:Y:S01]  /*a010*/  UMOV UR6, URZ ;  /* 0x000000ff00067c82 */ /* 0x000fe20008000000 */
[----:B------:R-:W-:Y:S01]  /*a020*/  UMOV UR5, URZ ;  /* 0x000000ff00057c82 */ /* 0x000fe20008000000 */
[----:B------:R-:W-:Y:S02]  /*a030*/  UIADD3.X UR19, UPT, UPT, UR6, 0x40004040, URZ, UP4, !UPT ;  /* 0x4000404006137890 */ /* 0x000fe4000a7fe4ff */
[----:B------:R-:W-:-:S02]  /*a040*/  USGXT.U32 UR4, UR4, 0xe ;  /* 0x0000000e0404789a */ /* 0x000fc40008000000 */
[----:B------:R-:W-:Y:S02]  /*a050*/  UIADD3 UR44, UP4, UPT, UR18, 0x100, URZ ;  /* 0x00000100122c7890 */ /* 0x000fe4000ff9e0ff */
[----:B------:R-:W-:Y:S02]  /*a060*/  UIADD3 UR42, UP5, UPT, UR18, 0x200, URZ ;  /* 0x00000200122a7890 */ /* 0x000fe4000ffbe0ff */
[----:B------:R-:W-:Y:S01]  /*a070*/  UIADD3.X UR17, UPT, UPT, UR5, 0x40004040, URZ, UP3, !UPT ;  /* 0x4000404005117890 */ /* 0x000fe20009ffe4ff */
[----:B------:R-:W-:Y:S01]  /*a080*/  UMOV UR20, 0xfffffffe ;  /* 0xfffffffe00147882 */ /* 0x000fe20000000000 */
[----:B------:R-:W-:Y:S01]  /*a090*/  UMOV UR21, 0x7fffbfdf ;  /* 0x7fffbfdf00157882 */ /* 0x000fe20000000000 */
[----:B------:R-:W-:Y:S02]  /*a0a0*/  USHF.L.U32 UR34, UR34, 0x6, URZ ;  /* 0x0000000622227899 */ /* 0x000fe400080006ff */
[----:B------:R-:W-:Y:S01]  /*a0b0*/  UISETP.NE.U32.AND UP2, UPT, UR7, URZ, UPT ;  /* 0x000000ff0700728c */ /* 0x000fe2000bf45070 */
[----:B------:R-:W2:Y:S01]  /*a0c0*/  LDCU UR54, c[0x0][0x3c4] ;  /* 0x00007880ff3677ac */ /* 0x000ea20008000800 */
[----:B------:R-:W3:Y:S01]  /*a0d0*/  LDCU UR55, c[0x0][0x3a8] ;  /* 0x00007500ff3777ac */ /* 0x000ee20008000800 */
[----:B------:R-:W4:Y:S01]  /*a0e0*/  LDCU UR56, c[0x0][0x3d4] ;  /* 0x00007a80ff3877ac */ /* 0x000f220008000800 */
[----:B------:R-:W1:Y:S01]  /*a0f0*/  LDCU UR57, c[0x0][0x3c4] ;  /* 0x00007880ff3977ac */ /* 0x000e620008000800 */
[----:B0-----:R-:W-:-:S02]  /*a100*/  USHF.L.U32 UR35, UR41, 0x6, URZ ;  /* 0x0000000629237899 */ /* 0x001fc400080006ff */
[----:B------:R-:W-:Y:S02]  /*a110*/  UIADD3.X UR45, UPT, UPT, UR19, URZ, URZ, UP4, !UPT ;  /* 0x000000ff132d7290 */ /* 0x000fe4000a7fe4ff */
[----:B------:R-:W-:Y:S02]  /*a120*/  UIADD3.X UR43, UPT, UPT, UR19, URZ, URZ, UP5, !UPT ;  /* 0x000000ff132b7290 */ /* 0x000fe4000affe4ff */
[----:B------:R-:W-:Y:S02]  /*a130*/  UIADD3.64 UR20, UPT, UPT, UR4, -UR20, URZ ;  /* 0x8000001404147297 */ /* 0x000fe4000fffe0ff */
[----:B------:R-:W-:Y:S02]  /*a140*/  UIADD3.64 UR46, UPT, UPT, UR16, 0x2, URZ ;  /* 0x00000002102e7897 */ /* 0x000fe4000fffe0ff */
[----:B------:R-:W-:Y:S01]  /*a150*/  UIADD3.64 UR48, UPT, UPT, UR16, 0x4, URZ ;  /* 0x0000000410307897 */ /* 0x000fe2000fffe0ff */
[----:B------:R-:W-:Y:S01]  /*a160*/  UMOV UR37, 0x1 ;  /* 0x0000000100257882 */ /* 0x000fe20000000000 */
[----:B------:R-:W-:Y:S01]  /*a170*/  UMOV UR9, URZ ;  /* 0x000000ff00097c82 */ /* 0x000fe20008000000 */
[----:B------:R-:W-:-:S09]  /*a180*/  UMOV UR8, URZ ;  /* 0x000000ff00087c82 */ /* 0x000fd20008000000 */
.L_x_19:
[----:B-1----:R-:W5:Y:S04]  /*a190*/  LDL.64 R10, [R1+0x238] ;  /* 0x00023800010a7983 */ /* 0x002f680000100a00 */
[----:B----4-:R-:W4:Y:S04]  /*a1a0*/  LDL.64 R18, [R1+0x1b8] ;  /* 0x0001b80001127983 */ /* 0x010f280000100a00 */
[----:B---3--:R-:W3:Y:S04]  /*a1b0*/  LDL.64 R22, [R1+0x1f8] ;  /* 0x0001f80001167983 */ /* 0x008ee80000100a00 */
[----:B--2---:R-:W2:Y:S04]  /*a1c0*/  LDL.64 R12, [R1+0x138] ;  /* 0x00013800010c7983 */ /* 0x004ea80000100a00 */
[----:B------:R-:W2:Y:S01]  /*a1d0*/  LDL.64 R16, [R1+0x178] ;  /* 0x0001780001107983 */ /* 0x000ea20000100a00 */
[----:B------:R-:W-:-:S02]  /*a1e0*/  USHF.R.S32.HI UR6, URZ, 0x1f, UR35 ;  /* 0x0000001fff067899 */ /* 0x000fc40008011423 */
[----:B------:R-:W-:Y:S01]  /*a1f0*/  IADD3 RZ, P1, PT, R168, UR35, RZ ;  /* 0x00000023a8ff7c10 */ /* 0x000fe2000ff3e0ff */
[----:B------:R-:W2:Y:S01]  /*a200*/  LDL.64 R20, [R1+0xf8] ;  /* 0x0000f80001147983 */ /* 0x000ea20000100a00 */
[----:B------:R-:W-:Y:S02]  /*a210*/  IADD3 R6, P0, PT, R134, UR35, RZ ;  /* 0x0000002386067c10 */ /* 0x000fe4000ff1e0ff */
[----:B------:R-:W-:Y:S01]  /*a220*/  IADD3.X R9, PT, PT, R169, UR6, RZ, P1, !PT ;  /* 0x00000006a9097c10 */ /* 0x000fe20008ffe4ff */
[----:B------:R-:W2:Y:S01]  /*a230*/  LDL.64 R14, [R1+0x230] ;  /* 0x00023000010e7983 */ /* 0x000ea20000100a00 */
[----:B------:R-:W-:-:S03]  /*a240*/  IADD3.X R7, PT, PT, R135, UR6, RZ, P0, !PT ;  /* 0x0000000687077c10 */ /* 0x000fc600087fe4ff */
[----:B------:R-:W2:Y:S01]  /*a250*/  LDL.64 R24, [R1+0x278] ;  /* 0x0002780001187983 */ /* 0x000ea20000100a00 */
[----:B------:R-:W-:-:S03]  /*a260*/  VIADD R8, R168, UR35 ;  /* 0x00000023a8087c36 */ /* 0x000fc60008000000 */
[----:B0-----:R0:W2:Y:S01]  /*a270*/  LDG.E.U8 R59, desc[UR38][R6.64] ;  /* 0x00000026063b7981 */ /* 0x0010a2000c1e1100 */
[----:B------:R-:W-:-:S03]  /*a280*/  VIADD R56, R134, UR41 ;  /* 0x0000002986387c36 */ /* 0x000fc60008000000 */
[----:B------:R1:W2:Y:S01]  /*a290*/  LDG.E.U8 R71, desc[UR38][R8.64] ;  /* 0x0000002608477981 */ /* 0x0002a2000c1e1100 */
[----:B------:R-:W-:-:S03]  /*a2a0*/  USHF.L.U32 UR7, UR57, 0x1, URZ ;  /* 0x0000000139077899 */ /* 0x000fc600080006ff */
[----:B------:R-:W2:Y:S04]  /*a2b0*/  LDL.64 R26, [R1+0x268] ;  /* 0x00026800011a7983 */ /* 0x000ea80000100a00 */
[----:B------:R-:W2:Y:S04]  /*a2c0*/  LDL.64 R36, [R1+0x220] ;  /* 0x0002200001247983 */ /* 0x000ea80000100a00 */
[----:B------:R-:W2:Y:S04]  /*a2d0*/  LDL.64 R32, [R1+0x1a0] ;  /* 0x0001a00001207983 */ /* 0x000ea80000100a00 */
[----:B------:R-:W2:Y:S01]  /*a2e0*/  LDL.64 R30, [R1+0x120] ;  /* 0x00012000011e7983 */ /* 0x000ea20000100a00 */
[----:B------:R-:W-:-:S03]  /*a2f0*/  IADD3 RZ, P2, PT, R166, UR35, RZ ;  /* 0x00000023a6ff7c10 */ /* 0x000fc6000ff5e0ff */
[----:B------:R-:W2:Y:S04]  /*a300*/  LDL.64 R34, [R1+0xe8] ;  /* 0x0000e80001227983 */ /* 0x000ea80000100a00 */
[----:B------:R-:W2:Y:S01]  /*a310*/  LDL.64 R28, [R1+0x260] ;  /* 0x00026000011c7983 */ /* 0x000ea20000100a00 */
[----:B------:R-:W-:-:S03]  /*a320*/  USHF.R.S32.HI UR27, URZ, 0x1f, UR35 ;  /* 0x0000001fff1b7899 */ /* 0x000fc60008011423 */
[----:B------:R-:W2:Y:S04]  /*a330*/  LDL.64 R40, [R1+0x1c8] ;  /* 0x0001c80001287983 */ /* 0x000ea80000100a00 */
[----:B------:R-:W2:Y:S04]  /*a340*/  LDL.64 R38, [R1+0x148] ;  /* 0x0001480001267983 */ /* 0x000ea80000100a00 */
[----:B------:R-:W2:Y:S04]  /*a350*/  LDL.64 R52, [R1+0x200] ;  /* 0x0002000001347983 */ /* 0x000ea80000100a00 */
[----:B------:R-:W2:Y:S04]  /*a360*/  LDL.64 R82, [R1+0x140] ;  /* 0x0001400001527983 */ /* 0x000ea80000100a00 */
[----:B------:R-:W2:Y:S04]  /*a370*/  LDL.64 R80, [R1+0x100] ;  /* 0x0001000001507983 */ /* 0x000ea80000100a00 */
[----:B------:R-:W2:Y:S04]  /*a380*/  LDL.64 R78, [R1+0x258] ;  /* 0x00025800014e7983 */ /* 0x000ea80000100a00 */
[----:B------:R-:W2:Y:S01]  /*a390*/  LDL.64 R76, [R1+0x250] ;  /* 0x00025000014c7983 */ /* 0x000ea20000100a00 */
[----:B-----5:R-:W-:-:S04]  /*a3a0*/  IADD3 R4, P1, PT, R10, UR35, RZ ;  /* 0x000000230a047c10 */ /* 0x020fc8000ff3e0ff */
[----:B------:R-:W-:Y:S02]  /*a3b0*/  IADD3.X R5, PT, PT, R11, UR6, RZ, P1, !PT ;  /* 0x000000060b057c10 */ /* 0x000fe40008ffe4ff */
[----:B------:R-:W5:Y:S01]  /*a3c0*/  LDL.64 R10, [R1+0x1f0] ;  /* 0x0001f000010a7983 */ /* 0x000f620000100a00 */
[----:B----4-:R-:W-:Y:S02]  /*a3d0*/  IADD3 R72, P1, PT, R18, UR35, RZ ;  /* 0x0000002312487c10 */ /* 0x010fe4000ff3e0ff */
[----:B---3--:R-:W-:Y:S01]  /*a3e0*/  IADD3 R60, P0, PT, R22, UR35, RZ ;  /* 0x00000023163c7c10 */ /* 0x008fe2000ff1e0ff */
[----:B0-----:R-:W-:Y:S01]  /*a3f0*/  VIADD R6, R176, UR35 ;  /* 0x00000023b0067c36 */ /* 0x001fe20008000000 */
[----:B------:R-:W-:Y:S01]  /*a400*/  IADD3.X R73, PT, PT, R19, UR6, RZ, P1, !PT ;  /* 0x0000000613497c10 */ /* 0x000fe20008ffe4ff */
[----:B------:R-:W-:Y:S01]  /*a410*/  VIADD R3, R134, UR7 ;  /* 0x0000000786037c36 */ /* 0x000fe20008000000 */
[----:B------:R-:W-:Y:S01]  /*a420*/  IADD3.X R61, PT, PT, R23, UR6, RZ, P0, !PT ;  /* 0x00000006173d7c10 */ /* 0x000fe200087fe4ff */
[----:B------:R-:W3:Y:S01]  /*a430*/  LDL.64 R18, [R1+0x1b0] ;  /* 0x0001b00001127983 */ /* 0x000ee20000100a00 */
[----:B--2---:R-:W-:-:S02]  /*a440*/  IADD3 R68, P1, PT, R12, UR35, RZ ;  /* 0x000000230c447c10 */ /* 0x004fc4000ff3e0ff */
[----:B------:R-:W-:Y:S01]  /*a450*/  IADD3 R64, P0, PT, R16, UR35, RZ ;  /* 0x0000002310407c10 */ /* 0x000fe2000ff1e0ff */
[----:B------:R-:W2:Y:S01]  /*a460*/  LDL.64 R22, [R1+0x270] ;  /* 0x0002700001167983 */ /* 0x000ea20000100a00 */
[----:B------:R-:W-:Y:S02]  /*a470*/  IADD3.X R69, PT, PT, R13, UR6, RZ, P1, !PT ;  /* 0x000000060d457c10 */ /* 0x000fe40008ffe4ff */
[----:B------:R-:W-:Y:S01]  /*a480*/  IADD3.X R65, PT, PT, R17, UR6, RZ, P0, !PT ;  /* 0x0000000611417c10 */ /* 0x000fe200087fe4ff */
[----:B------:R-:W4:Y:S04]  /*a490*/  LDL.64 R12, [R1+0x130] ;  /* 0x00013000010c7983 */ /* 0x000f280000100a00 */
[----:B------:R-:W2:Y:S01]  /*a4a0*/  LDL.64 R16, [R1+0x170] ;  /* 0x0001700001107983 */ /* 0x000ea20000100a00 */
[----:B------:R-:W-:-:S02]  /*a4b0*/  IADD3 RZ, P1, PT, R176, UR35, RZ ;  /* 0x00000023b0ff7c10 */ /* 0x000fc4000ff3e0ff */
[----:B------:R-:W-:Y:S01]  /*a4c0*/  IADD3 R66, P0, PT, R20, UR35, RZ ;  /* 0x0000002314427c10 */ /* 0x000fe2000ff1e0ff */
[----:B------:R-:W2:Y:S01]  /*a4d0*/  LDG.E.U8 R68, desc[UR38][R68.64] ;  /* 0x0000002644447981 */ /* 0x000ea2000c1e1100 */
[----:B------:R-:W-:Y:S02]  /*a4e0*/  IADD3.X R7, PT, PT, R177, UR6, RZ, P1, !PT ;  /* 0x00000006b1077c10 */ /* 0x000fe40008ffe4ff */
[----:B------:R-:W-:Y:S01]  /*a4f0*/  IADD3.X R67, PT, PT, R21, UR6, RZ, P0, !PT ;  /* 0x0000000615437c10 */ /* 0x000fe200087fe4ff */
[----:B------:R-:W2:Y:S01]  /*a500*/  LDG.E.U8 R72, desc[UR38][R72.64] ;  /* 0x0000002648487981 */ /* 0x000ea2000c1e1100 */
[----:B-1----:R-:W-:-:S03]  /*a510*/  IADD3 R8, P0, PT, R14, UR35, RZ ;  /* 0x000000230e087c10 */ /* 0x002fc6000ff1e0ff */
[----:B------:R-:W2:Y:S01]  /*a520*/  LDL.64 R20, [R1+0x228] ;  /* 0x0002280001147983 */ /* 0x000ea20000100a00 */
[----:B------:R-:W-:-:S03]  /*a530*/  IADD3.X R9, PT, PT, R15, UR6, RZ, P0, !PT ;  /* 0x000000060f097c10 */ /* 0x000fc600087fe4ff */
[----:B------:R5:W2:Y:S01]  /*a540*/  LDG.E.U8 R69, desc[UR38][R6.64] ;  /* 0x0000002606457981 */ /* 0x000aa2000c1e1100 */
[----:B------:R-:W-:-:S03]  /*a550*/  IADD3 R56, P0, PT, R56, UR35, RZ ;  /* 0x0000002338387c10 */ /* 0x000fc6000ff1e0ff */
[----:B------:R-:W2:Y:S01]  /*a560*/  LDL.64 R14, [R1+0x1e8] ;  /* 0x0001e800010e7983 */ /* 0x000ea20000100a00 */
[----:B------:R-:W-:-:S03]  /*a570*/  IADD3.X R57, PT, PT, R25, UR6, RZ, P0, !PT ;  /* 0x0000000619397c10 */ /* 0x000fc600087fe4ff */
[----:B------:R-:W2:Y:S04]  /*a580*/  LDL.64 R24, [R1+0x1a8] ;  /* 0x0001a80001187983 */ /* 0x000ea80000100a00 */
[----:B------:R-:W2:Y:S01]  /*a590*/  LDG.E.U8 R70, desc[UR38][R8.64] ;  /* 0x0000002608467981 */ /* 0x000ea2000c1e1100 */
[----:B------:R-:W-:-:S03]  /*a5a0*/  UIMAD UR7, UR57, 0x3, URZ ;  /* 0x00000003390778a4 */ /* 0x000fc6000f8e02ff */
[----:B------:R-:W2:Y:S04]  /*a5b0*/  LDG.E.U8 R55, desc[UR38][R4.64] ;  /* 0x0000002604377981 */ /* 0x000ea8000c1e1100 */
[----:B------:R-:W2:Y:S04]  /*a5c0*/  LDG.E.U8 R60, desc[UR38][R60.64] ;  /* 0x000000263c3c7981 */ /* 0x000ea8000c1e1100 */
[----:B------:R-:W2:Y:S04]  /*a5d0*/  LDG.E.U8 R64, desc[UR38][R64.64] ;  /* 0x0000002640407981 */ /* 0x000ea8000c1e1100 */
[----:B------:R-:W2:Y:S04]  /*a5e0*/  LDG.E.U8 R56, desc[UR38][R56.64] ;  /* 0x0000002638387981 */ /* 0x000ea8000c1e1100 */
[----:B------:R-:W2:Y:S01]  /*a5f0*/  LDG.E.U8 R66, desc[UR38][R66.64] ;  /* 0x0000002642427981 */ /* 0x000ea2000c1e1100 */
[----:B-----5:R-:W-:-:S04]  /*a600*/  IADD3 R6, P1, PT, R10, UR35, RZ ;  /* 0x000000230a067c10 */ /* 0x020fc8000ff3e0ff */
[----:B------:R-:W-:Y:S02]  /*a610*/  IADD3.X R7, PT, PT, R11, UR6, RZ, P1, !PT ;  /* 0x000000060b077c10 */ /* 0x000fe40008ffe4ff */
[----:B---3--:R-:W-:-:S03]  /*a620*/  IADD3 R10, P1, PT, R18, UR35, RZ ;  /* 0x00000023120a7c10 */ /* 0x008fc6000ff3e0ff */
[----:B------:R4:W3:Y:S01]  /*a630*/  LDG.E.U8 R73, desc[UR38][R6.64] ;  /* 0x0000002606497981 */ /* 0x0008e2000c1e1100 */
[----:B------:R-:W-:-:S03]  /*a640*/  IADD3.X R11, PT, PT, R19, UR6, RZ, P1, !PT ;  /* 0x00000006130b7c10 */ /* 0x000fc60008ffe4ff */
[----:B------:R-:W5:Y:S04]  /*a650*/  LDL.64 R18, [R1+0x168] ;  /* 0x0001680001127983 */ /* 0x000f680000100a00 */
[----:B------:R-:W3:Y:S01]  /*a660*/  LDG.E.U8 R75, desc[UR38][R10.64] ;  /* 0x000000260a4b7981 */ /* 0x000ee2000c1e1100 */
[----:B----4-:R-:W-:Y:S02]  /*a670*/  IADD3 R6, P1, PT, R12, UR35, RZ ;  /* 0x000000230c067c10 */ /* 0x010fe4000ff3e0ff */
[----:B--2---:R-:W-:Y:S02]  /*a680*/  IADD3 R8, P0, PT, R16, UR35, RZ ;  /* 0x0000002310087c10 */ /* 0x004fe4000ff1e0ff */
[----:B------:R-:W-:Y:S02]  /*a690*/  IADD3.X R7, PT, PT, R13, UR6, RZ, P1, !PT ;  /* 0x000000060d077c10 */ /* 0x000fe40008ffe4ff */
[----:B------:R-:W-:-:S02]  /*a6a0*/  IADD3.X R9, PT, PT, R17, UR6, RZ, P0, !PT ;  /* 0x0000000611097c10 */ /* 0x000fc400087fe4ff */
[----:B------:R-:W2:Y:S01]  /*a6b0*/  LDL.64 R16, [R1+0x128] ;  /* 0x0001280001107983 */ /* 0x000ea20000100a00 */
[----:B------:R-:W-:-:S03]  /*a6c0*/  IADD3 RZ, P0, PT, R174, UR35, RZ ;  /* 0x00000023aeff7c10 */ /* 0x000fc6000ff1e0ff */
[----:B------:R0:W4:Y:S01]  /*a6d0*/  LDG.E.U8 R51, desc[UR38][R6.64] ;  /* 0x0000002606337981 */ /* 0x000122000c1e1100 */
[----:B------:R-:W-:-:S03]  /*a6e0*/  IADD3 RZ, P1, PT, R164, UR35, RZ ;  /* 0x00000023a4ff7c10 */ /* 0x000fc6000ff3e0ff */
[----:B------:R-:W3:Y:S01]  /*a6f0*/  LDG.E.U8 R54, desc[UR38][R8.64] ;  /* 0x0000002608367981 */ /* 0x000ee2000c1e1100 */
[----:B0-----:R-:W-:Y:S01]  /*a700*/  VIADD R6, R174, UR35 ;  /* 0x00000023ae067c36 */ /* 0x001fe20008000000 */
[----:B------:R-:W-:-:S05]  /*a710*/  IADD3.X R7, PT, PT, R175, UR6, RZ, P0, !PT ;  /* 0x00000006af077c10 */ /* 0x000fca00087fe4ff */
[----:B------:R0:W3:Y:S02]  /*a720*/  LDG.E.U8 R45, desc[UR38][R6.64] ;  /* 0x00000026062d7981 */ /* 0x0000e4000c1e1100 */
[----:B0-----:R-:W-:-:S04]  /*a730*/  IADD3 R6, P0, PT, R3, UR35, RZ ;  /* 0x0000002303067c10 */ /* 0x001fc8000ff1e0ff */
[----:B------:R-:W-:Y:S02]  /*a740*/  IADD3.X R7, PT, PT, R23, UR6, RZ, P0, !PT ;  /* 0x0000000617077c10 */ /* 0x000fe400087fe4ff */
[----:B------:R-:W3:Y:S01]  /*a750*/  LDL.64 R22, [R1+0x1e0] ;  /* 0x0001e00001167983 */ /* 0x000ee20000100a00 */
[----:B------:R-:W-:Y:S02]  /*a760*/  IADD3.X R13, PT, PT, R165, UR6, RZ, P1, !PT ;  /* 0x00000006a50d7c10 */ /* 0x000fe40008ffe4ff */
[----:B------:R-:W-:Y:S01]  /*a770*/  IADD3 R10, P1, PT, R20, UR35, RZ ;  /* 0x00000023140a7c10 */ /* 0x000fe2000ff3e0ff */
[----:B------:R0:W4:Y:S03]  /*a780*/  LDG.E.U8 R3, desc[UR38][R6.64] ;  /* 0x0000002606037981 */ /* 0x000126000c1e1100 */
[----:B------:R-:W-:Y:S02]  /*a790*/  IADD3.X R11, PT, PT, R21, UR6, RZ, P1, !PT ;  /* 0x00000006150b7c10 */ /* 0x000fe40008ffe4ff */
[----:B------:R-:W4:Y:S01]  /*a7a0*/  LDL.64 R20, [R1+0x160] ;  /* 0x0001600001147983 */ /* 0x000f220000100a00 */
[----:B------:R-:W-:-:S03]  /*a7b0*/  IADD3 R8, P0, PT, R14, UR35, RZ ;  /* 0x000000230e087c10 */ /* 0x000fc6000ff1e0ff */
[----:B------:R-:W4:Y:S01]  /*a7c0*/  LDG.E.U8 R11, desc[UR38][R10.64] ;  /* 0x000000260a0b7981 */ /* 0x000f22000c1e1100 */
[----:B0-----:R-:W-:Y:S02]  /*a7d0*/  IADD3 R6, P1, PT, R24, UR35, RZ ;  /* 0x0000002318067c10 */ /* 0x001fe4000ff3e0ff */
[----:B------:R-:W-:Y:S02]  /*a7e0*/  IADD3.X R9, PT, PT, R15, UR6, RZ, P0, !PT ;  /* 0x000000060f097c10 */ /* 0x000fe400087fe4ff */
[----:B------:R-:W-:Y:S02]  /*a7f0*/  IADD3.X R7, PT, PT, R25, UR6, RZ, P1, !PT ;  /* 0x0000000619077c10 */ /* 0x000fe40008ffe4ff */
[----:B------:R-:W4:Y:S04]  /*a800*/  LDL.64 R24, [R1+0xf0] ;  /* 0x0000f00001187983 */ /* 0x000f280000100a00 */
[----:B------:R-:W4:Y:S01]  /*a810*/  LDG.E.U8 R10, desc[UR38][R8.64] ;  /* 0x00000026080a7981 */ /* 0x000f22000c1e1100 */
[----:B------:R-:W-:-:S03]  /*a820*/  VIADD R4, R166, UR35 ;  /* 0x00000023a6047c36 */ /* 0x000fc60008000000 */
[----:B------:R2:W4:Y:S01]  /*a830*/  LDG.E.U8 R9, desc[UR38][R6.64] ;  /* 0x0000002606097981 */ /* 0x000522000c1e1100 */
[----:B------:R-:W-:-:S05]  /*a840*/  IADD3.X R5, PT, PT, R167, UR6, RZ, P2, !PT ;  /* 0x00000006a7057c10 */ /* 0x000fca00097fe4ff */
[----:B------:R-:W4:Y:S01]  /*a850*/  LDG.E.U8 R4, desc[UR38][R4.64] ;  /* 0x0000002604047981 */ /* 0x000f22000c1e1100 */
[----:B-----5:R-:W-:-:S04]  /*a860*/  IADD3 R14, P0, PT, R18, UR35, RZ ;  /* 0x00000023120e7c10 */ /* 0x020fc8000ff1e0ff */
[----:B------:R-:W-:Y:S01]  /*a870*/  IADD3.X R15, PT, PT, R19, UR6, RZ, P0, !PT ;  /* 0x00000006130f7c10 */ /* 0x000fe200087fe4ff */
[----:B------:R-:W-:-:S04]  /*a880*/  VIADD R18, R134, UR7 ;  /* 0x0000000786127c36 */ /* 0x000fc80008000000 */
[----:B------:R0:W5:Y:S01]  /*a890*/  LDG.E.U8 R8, desc[UR38][R14.64] ;  /* 0x000000260e087981 */ /* 0x000162000c1e1100 */
[----:B--2---:R-:W-:-:S04]  /*a8a0*/  IADD3 R6, P0, PT, R16, UR35, RZ ;  /* 0x0000002310067c10 */ /* 0x004fc8000ff1e0ff */
[----:B------:R-:W-:Y:S02]  /*a8b0*/  IADD3.X R7, PT, PT, R17, UR6, RZ, P0, !PT ;  /* 0x0000000611077c10 */ /* 0x000fe400087fe4ff */
[C---:B------:R-:W-:Y:S01]  /*a8c0*/  IADD3 RZ, P0, PT, R162.reuse, UR35, RZ ;  /* 0x00000023a2ff7c10 */ /* 0x040fe2000ff1e0ff */
[----:B------:R-:W-:-:S03]  /*a8d0*/  VIADD R16, R162, UR35 ;  /* 0x00000023a2107c36 */ /* 0x000fc60008000000 */
[----:B------:R-:W-:Y:S01]  /*a8e0*/  IADD3.X R17, PT, PT, R163, UR6, RZ, P0, !PT ;  /* 0x00000006a3117c10 */ /* 0x000fe200087fe4ff */
[----:B------:R-:W2:Y:S01]  /*a8f0*/  LDG.E.U8 R7, desc[UR38][R6.64] ;  /* 0x0000002606077981 */ /* 0x000ea2000c1e1100 */
[----:B------:R-:W-:-:S03]  /*a900*/  IADD3 R18, P0, PT, R18, UR35, RZ ;  /* 0x0000002312127c10 */ /* 0x000fc6000ff1e0ff */
[----:B------:R3:W2:Y:S01]  /*a910*/  LDG.E.U8 R5, desc[UR38][R16.64] ;  /* 0x0000002610057981 */ /* 0x0006a2000c1e1100 */
[----:B------:R-:W-:Y:S02]  /*a920*/  IADD3.X R19, PT, PT, R27, UR6, RZ, P0, !PT ;  /* 0x000000061b137c10 */ /* 0x000fe400087fe4ff */
[----:B0-----:R-:W-:Y:S01]  /*a930*/  IADD3 R14, P1, PT, R36, UR35, RZ ;  /* 0x00000023240e7c10 */ /* 0x001fe2000ff3e0ff */
[----:B------:R-:W2:Y:S03]  /*a940*/  LDL.64 R26, [R1+0x218] ;  /* 0x00021800011a7983 */ /* 0x000ea60000100a00 */
[----:B------:R-:W-:Y:S01]  /*a950*/  IADD3.X R15, PT, PT, R37, UR6, RZ, P1, !PT ;  /* 0x00000006250f7c10 */ /* 0x000fe20008ffe4ff */
[----:B------:R0:W5:Y:S01]  /*a960*/  LDG.E.U8 R6, desc[UR38][R18.64] ;  /* 0x0000002612067981 */ /* 0x000162000c1e1100 */
[----:B------:R-:W-:Y:S01]  /*a970*/  VIADD R12, R164, UR35 ;  /* 0x00000023a40c7c36 */ /* 0x000fe20008000000 */
[----:B------:R-:W-:-:S02]  /*a980*/  USHF.L.U32 UR7, UR57, 0x2, URZ ;  /* 0x0000000239077899 */ /* 0x000fc400080006ff */
[----:B------:R-:W5:Y:S04]  /*a990*/  LDL.64 R36, [R1+0x1d0] ;  /* 0x0001d00001247983 */ /* 0x000f680000100a00 */
[----:B------:R-:W5:Y:S01]  /*a9a0*/  LDG.E.U8 R12, desc[UR38][R12.64] ;  /* 0x000000260c0c7981 */ /* 0x000f62000c1e1100 */
[----:B---3--:R-:W-:-:S04]  /*a9b0*/  IADD3 R16, P0, PT, R22, UR35, RZ ;  /* 0x0000002316107c10 */ /* 0x008fc8000ff1e0ff */
[----:B------:R-:W-:Y:S01]  /*a9c0*/  IADD3.X R17, PT, PT, R23, UR6, RZ, P0, !PT ;  /* 0x0000000617117c10 */ /* 0x000fe200087fe4ff */
[----:B------:R4:W3:Y:S04]  /*a9d0*/  LDG.E.U8 R13, desc[UR38][R14.64] ;  /* 0x000000260e0d7981 */ /* 0x0008e8000c1e1100 */
[----:B------:R-:W3:Y:S01]  /*a9e0*/  LDL.64 R22, [R1+0x1d8] ;  /* 0x0001d80001167983 */ /* 0x000ee20000100a00 */
[----:B0-----:R-:W-:-:S03]  /*a9f0*/  IADD3 R18, P1, PT, R32, UR35, RZ ;  /* 0x0000002320127c10 */ /* 0x001fc6000ff3e0ff */
[----:B------:R0:W5:Y:S01]  /*aa00*/  LDG.E.U8 R63, desc[UR38][R16.64] ;  /* 0x00000026103f7981 */ /* 0x000162000c1e1100 */
[----:B------:R-:W-:-:S03]  /*aa10*/  IADD3.X R19, PT, PT, R33, UR6, RZ, P1, !PT ;  /* 0x0000000621137c10 */ /* 0x000fc60008ffe4ff */
[----:B------:R-:W5:Y:S01]  /*aa20*/  LDL.64 R32, [R1+0xe0] ;  /* 0x0000e00001207983 */ /* 0x000f620000100a00 */
[----:B----4-:R-:W-:-:S03]  /*aa30*/  IADD3 R14, P0, PT, R20, UR35, RZ ;  /* 0x00000023140e7c10 */ /* 0x010fc6000ff1e0ff */
[----:B------:R-:W4:Y:S01]  /*aa40*/  LDG.E.U8 R62, desc[UR38][R18.64] ;  /* 0x00000026123e7981 */ /* 0x000f22000c1e1100 */
[----:B0-----:R-:W-:-:S04]  /*aa50*/  IADD3 R16, P1, PT, R30, UR35, RZ ;  /* 0x000000231e107c10 */ /* 0x001fc8000ff3e0ff */
[----:B------:R-:W-:Y:S02]  /*aa60*/  IADD3.X R17, PT, PT, R31, UR6, RZ, P1, !PT ;  /* 0x000000061f117c10 */ /* 0x000fe40008ffe4ff */
[----:B------:R-:W4:Y:S01]  /*aa70*/  LDL.64 R30, [R1+0x158] ;  /* 0x00015800011e7983 */ /* 0x000f220000100a00 */
[----:B------:R-:W-:-:S03]  /*aa80*/  IADD3.X R15, PT, PT, R21, UR6, RZ, P0, !PT ;  /* 0x00000006150f7c10 */ /* 0x000fc600087fe4ff */
[----:B------:R-:W4:Y:S04]  /*aa90*/  LDL.64 R20, [R1+0x198] ;  /* 0x0001980001147983 */ /* 0x000f280000100a00 */
[----:B------:R0:W4:Y:S04]  /*aaa0*/  LDG.E.U8 R61, desc[UR38][R14.64] ;  /* 0x000000260e3d7981 */ /* 0x000128000c1e1100 */
[----:B------:R-:W4:Y:S01]  /*aab0*/  LDG.E.U8 R57, desc[UR38][R16.64] ;  /* 0x0000002610397981 */ /* 0x000f22000c1e1100 */
[----:B0-----:R-:W-:-:S04]  /*aac0*/  IADD3 R14, P0, PT, R24, UR35, RZ ;  /* 0x00000023180e7c10 */ /* 0x001fc8000ff1e0ff */
[----:B------:R-:W-:Y:S02]  /*aad0*/  IADD3.X R15, PT, PT, R25, UR27, RZ, P0, !PT ;  /* 0x0000001b190f7c10 */ /* 0x000fe400087fe4ff */
[----:B------:R-:W-:Y:S01]  /*aae0*/  IADD3 R18, P0, PT, R34, UR35, RZ ;  /* 0x0000002322127c10 */ /* 0x000fe2000ff1e0ff */
[----:B------:R-:W4:Y:S04]  /*aaf0*/  LDL.64 R24, [R1+0x118] ;  /* 0x0001180001187983 */ /* 0x000f280000100a00 */
[----:B------:R0:W4:Y:S01]  /*ab00*/  LDG.E.U8 R50, desc[UR38][R14.64] ;  /* 0x000000260e327981 */ /* 0x000122000c1e1100 */
[----:B------:R-:W-:-:S03]  /*ab10*/  IADD3.X R19, PT, PT, R35, UR27, RZ, P0, !PT ;  /* 0x0000001b23137c10 */ /* 0x000fc600087fe4ff */
[----:B------:R-:W4:Y:S04]  /*ab20*/  LDL.64 R34, [R1+0x150] ;  /* 0x0001500001227983 */ /* 0x000f280000100a00 */
[----:B------:R-:W4:Y:S01]  /*ab30*/  LDG.E.U8 R58, desc[UR38][R18.64] ;  /* 0x00000026123a7981 */ /* 0x000f22000c1e1100 */
[----:B0-----:R-:W-:-:S05]  /*ab40*/  VIADD R14, R134, UR7 ;  /* 0x00000007860e7c36 */ /* 0x001fca0008000000 */
[----:B------:R-:W-:-:S04]  /*ab50*/  IADD3 R14, P0, PT, R14, UR35, RZ ;  /* 0x000000230e0e7c10 */ /* 0x000fc8000ff1e0ff */
[----:B------:R-:W-:Y:S02]  /*ab60*/  IADD3.X R15, PT, PT, R29, UR6, RZ, P0, !PT ;  /* 0x000000061d0f7c10 */ /* 0x000fe400087fe4ff */
[----:B------:R-:W4:Y:S04]  /*ab70*/  LDL.64 R28, [R1+0x210] ;  /* 0x00021000011c7983 */ /* 0x000f280000100a00 */
[----:B------:R3:W4:Y:S01]  /*ab80*/  LDG.E.U8 R65, desc[UR38][R14.64] ;  /* 0x000000260e417981 */ /* 0x000722000c1e1100 */
[----:B--2---:R-:W-:-:S04]  /*ab90*/  IADD3 R16, P1, PT, R26, UR35, RZ ;  /* 0x000000231a107c10 */ /* 0x004fc8000ff3e0ff */
[----:B------:R-:W-:Y:S02]  /*aba0*/  IADD3.X R17, PT, PT, R27, UR6, RZ, P1, !PT ;  /* 0x000000061b117c10 */ /* 0x000fe40008ffe4ff */
[----:B------:R-:W2:Y:S04]  /*abb0*/  LDL.64 R26, [R1+0x190] ;  /* 0x00019000011a7983 */ /* 0x000ea80000100a00 */
[----:B------:R-:W2:Y:S01]  /*abc0*/  LDG.E.U8 R67, desc[UR38][R16.64] ;  /* 0x0000002610437981 */ /* 0x000ea2000c1e1100 */
[----:B---3--:R-:W-:-:S04]  /*abd0*/  IADD3 R14, P0, PT, R22, UR35, RZ ;  /* 0x00000023160e7c10 */ /* 0x008fc8000ff1e0ff */
[----:B------:R-:W-:-:S05]  /*abe0*/  IADD3.X R15, PT, PT, R23, UR6, RZ, P0, !PT ;  /* 0x00000006170f7c10 */ /* 0x000fca00087fe4ff */
[----:B------:R5:W3:Y:S02]  /*abf0*/  LDG.E.U8 R74, desc[UR38][R14.64] ;  /* 0x000000260e4a7981 */ /* 0x000ae4000c1e1100 */
[----:B-----5:R-:W-:-:S04]  /*ac00*/  IADD3 R14, P0, PT, R32, UR35, RZ ;  /* 0x00000023200e7c10 */ /* 0x020fc8000ff1e0ff */
[----:B------:R-:W-:Y:S02]  /*ac10*/  IADD3.X R15, PT, PT, R33, UR27, RZ, P0, !PT ;  /* 0x0000001b210f7c10 */ /* 0x000fe400087fe4ff */
[----:B------:R-:W5:Y:S01]  /*ac20*/  LDL.64 R32, [R1+0x110] ;  /* 0x0001100001207983 */ /* 0x000f620000100a00 */
[----:B----4-:R-:W-:-:S04]  /*ac30*/  IADD3 R18, P4, PT, R30, UR35, RZ ;  /* 0x000000231e127c10 */ /* 0x010fc8000ff9e0ff */
[----:B------:R-:W-:Y:S02]  /*ac40*/  IADD3.X R19, PT, PT, R31, UR6, RZ, P4, !PT ;  /* 0x000000061f137c10 */ /* 0x000fe4000a7fe4ff */
[----:B------:R-:W4:Y:S01]  /*ac50*/  LDL.64 R30, [R1+0x208] ;  /* 0x00020800011e7983 */ /* 0x000f220000100a00 */
[----:B------:R-:W-:Y:S02]  /*ac60*/  IADD3 R22, P2, PT, R20, UR35, RZ ;  /* 0x0000002314167c10 */ /* 0x000fe4000ff5e0ff */
[----:B------:R-:W-:Y:S01]  /*ac70*/  IADD3 R16, P5, PT, R2, 0xb5, RZ ;  /* 0x000000b502107810 */ /* 0x000fe20007fbe0ff */
[----:B------:R-:W3:Y:S01]  /*ac80*/  LDG.E.U8 R18, desc[UR38][R18.64] ;  /* 0x0000002612127981 */ /* 0x000ee2000c1e1100 */
[----:B------:R-:W-:-:S03]  /*ac90*/  IADD3.X R23, PT, PT, R21, UR6, RZ, P2, !PT ;  /* 0x0000000615177c10 */ /* 0x000fc600097fe4ff */
[----:B------:R0:W3:Y:S01]  /*aca0*/  LDG.E.U8 R21, desc[UR38][R14.64] ;  /* 0x000000260e157981 */ /* 0x0000e2000c1e1100 */
[----:B------:R-:W-:Y:S02]  /*acb0*/  IADD3 RZ, P4, PT, R160, UR35, RZ ;  /* 0x00000023a0ff7c10 */ /* 0x000fe4000ff9e0ff */
[----:B------:R-:W-:Y:S01]  /*acc0*/  IADD3 R17, P3, PT, R2, 0xb1, RZ ;  /* 0x000000b102117810 */ /* 0x000fe20007f7e0ff */
[----:B------:R-:W3:Y:S01]  /*acd0*/  LDG.E.U8 R22, desc[UR38][R22.64] ;  /* 0x0000002616167981 */ /* 0x000ee2000c1e1100 */
[----:B0-----:R-:W-:-:S04]  /*ace0*/  IADD3 R14, P2, PT, R24, UR35, RZ ;  /* 0x00000023180e7c10 */ /* 0x001fc8000ff5e0ff */
[----:B------:R-:W-:Y:S01]  /*acf0*/  IADD3.X R15, PT, PT, R25, UR6, RZ, P2, !PT ;  /* 0x00000006190f7c10 */ /* 0x000fe200097fe4ff */
[----:B------:R-:W-:Y:S01]  /*ad00*/  VIADD R24, R160, UR35 ;  /* 0x00000023a0187c36 */ /* 0x000fe20008000000 */
[-C--:B------:R-:W-:Y:S02]  /*ad10*/  ISETP.GT.U32.AND P1, PT, R16, R133.reuse, PT ;  /* 0x000000851000720c */ /* 0x080fe40003f24070 */
[----:B------:R-:W-:Y:S01]  /*ad20*/  IADD3.X R25, PT, PT, R161, UR6, RZ, P4, !PT ;  /* 0x00000006a1197c10 */ /* 0x000fe2000a7fe4ff */
[----:B------:R0:W3:Y:S01]  /*ad30*/  LDG.E.U8 R23, desc[UR38][R14.64] ;  /* 0x000000260e177981 */ /* 0x0000e2000c1e1100 */
[----:B------:R-:W-:-:S03]  /*ad40*/  ISETP.GT.U32.AND P0, PT, R17, R133, PT ;  /* 0x000000851100720c */ /* 0x000fc60003f04070 */
[----:B------:R-:W3:Y:S01]  /*ad50*/  LDG.E.U8 R20, desc[UR38][R24.64] ;  /* 0x0000002618147981 */ /* 0x000ee2000c1e1100 */
[----:B0-----:R-:W-:Y:S02]  /*ad60*/  IADD3 R14, P4, PT, R36, UR35, RZ ;  /* 0x00000023240e7c10 */ /* 0x001fe4000ff9e0ff */
[----:B------:R-:W-:Y:S02]  /*ad70*/  IADD3 R16, P2, PT, R28, UR35, RZ ;  /* 0x000000231c107c10 */ /* 0x000fe4000ff5e0ff */
[----:B------:R-:W-:Y:S02]  /*ad80*/  IADD3.X R15, PT, PT, R37, UR6, RZ, P4, !PT ;  /* 0x00000006250f7c10 */ /* 0x000fe4000a7fe4ff */
[----:B------:R-:W-:Y:S02]  /*ad90*/  IADD3.X R17, PT, PT, R29, UR6, RZ, P2, !PT ;  /* 0x000000061d117c10 */ /* 0x000fe400097fe4ff */
[----:B------:R-:W3:Y:S04]  /*ada0*/  LDL.64 R28, [R1+0x188] ;  /* 0x00018800011c7983 */ /* 0x000ee80000100a00 */
[----:B------:R0:W3:Y:S04]  /*adb0*/  LDG.E.U8 R49, desc[UR38][R16.64] ;  /* 0x0000002610317981 */ /* 0x0000e8000c1e1100 */
[----:B------:R-:W3:Y:S01]  /*adc0*/  LDG.E.U8 R48, desc[UR38][R14.64] ;  /* 0x000000260e307981 */ /* 0x000ee2000c1e1100 */
[----:B0-----:R-:W-:-:S04]  /*add0*/  IADD3 R16, P4, PT, R34, UR35, RZ ;  /* 0x0000002322107c10 */ /* 0x001fc8000ff9e0ff */
[----:B------:R-:W-:Y:S02]  /*ade0*/  IADD3.X R17, PT, PT, R35, UR6, RZ, P4, !PT ;  /* 0x0000000623117c10 */ /* 0x000fe4000a7fe4ff */
[----:B------:R-:W-:Y:S01]  /*adf0*/  IADD3 RZ, P4, PT, R158, UR35, RZ ;  /* 0x000000239eff7c10 */ /* 0x000fe2000ff9e0ff */
[----:B------:R-:W3:Y:S04]  /*ae00*/  LDL.64 R34, [R1+0x240] ;  /* 0x0002400001227983 */ /* 0x000ee80000100a00 */
[----:B------:R-:W3:Y:S01]  /*ae10*/  LDG.E.U8 R47, desc[UR38][R16.64] ;  /* 0x00000026102f7981 */ /* 0x000ee2000c1e1100 */
[----:B--2---:R-:W-:-:S04]  /*ae20*/  IADD3 R24, P2, PT, R26, UR35, RZ ;  /* 0x000000231a187c10 */ /* 0x004fc8000ff5e0ff */
[----:B------:R-:W-:Y:S02]  /*ae30*/  IADD3.X R25, PT, PT, R27, UR6, RZ, P2, !PT ;  /* 0x000000061b197c10 */ /* 0x000fe400097fe4ff */
[----:B------:R-:W2:Y:S04]  /*ae40*/  LDL.64 R26, [R1+0x108] ;  /* 0x00010800011a7983 */ /* 0x000ea80000100a00 */
[----:B------:R0:W2:Y:S02]  /*ae50*/  LDG.E.U8 R37, desc[UR38][R24.64] ;  /* 0x0000002618257981 */ /* 0x0000a4000c1e1100 */
[----:B0-----:R-:W-:Y:S02]  /*ae60*/  IADD3.X R25, PT, PT, R159, UR6, RZ, P4, !PT ;  /* 0x000000069f197c10 */ /* 0x001fe4000a7fe4ff */
[----:B-----5:R-:W-:-:S04]  /*ae70*/  IADD3 R14, P2, PT, R32, UR35, RZ ;  /* 0x00000023200e7c10 */ /* 0x020fc8000ff5e0ff */
[----:B------:R-:W-:Y:S02]  /*ae80*/  IADD3.X R15, PT, PT, R33, UR6, RZ, P2, !PT ;  /* 0x00000006210f7c10 */ /* 0x000fe400097fe4ff */
[----:B------:R-:W5:Y:S04]  /*ae90*/  LDL.64 R32, [R1+0x1c0] ;  /* 0x0001c00001207983 */ /* 0x000f680000100a00 */
[----:B------:R4:W5:Y:S02]  /*aea0*/  LDG.E.U8 R46, desc[UR38][R14.64] ;  /* 0x000000260e2e7981 */ /* 0x000964000c1e1100 */
[----:B----4-:R-:W-:-:S04]  /*aeb0*/  IADD3 R14, P4, PT, R30, UR35, RZ ;  /* 0x000000231e0e7c10 */ /* 0x010fc8000ff9e0ff */
[----:B------:R-:W-:Y:S02]  /*aec0*/  IADD3.X R15, PT, PT, R31, UR6, RZ, P4, !PT ;  /* 0x000000061f0f7c10 */ /* 0x000fe4000a7fe4ff */
[----:B------:R-:W4:Y:S01]  /*aed0*/  LDL.64 R30, [R1+0x180] ;  /* 0x00018000011e7983 */ /* 0x000f220000100a00 */
[----:B------:R-:W-:Y:S01]  /*aee0*/  IADD3 RZ, P2, PT, R172, UR35, RZ ;  /* 0x00000023acff7c10 */ /* 0x000fe2000ff5e0ff */
[----:B------:R-:W-:Y:S02]  /*aef0*/  VIADD R24, R158, UR35 ;  /* 0x000000239e187c36 */ /* 0x000fe40008000000 */
[----:B------:R-:W-:Y:S01]  /*af00*/  VIADD R16, R172, UR35 ;  /* 0x00000023ac107c36 */ /* 0x000fe20008000000 */
[----:B------:R-:W-:Y:S02]  /*af10*/  IADD3.X R17, PT, PT, R173, UR6, RZ, P2, !PT ;  /* 0x00000006ad117c10 */ /* 0x000fe400097fe4ff */
[----:B------:R0:W4:Y:S04]  /*af20*/  LDG.E.U8 R44, desc[UR38][R24.64] ;  /* 0x00000026182c7981 */ /* 0x000128000c1e1100 */
[----:B------:R3:W4:Y:S01]  /*af30*/  LDG.E.U8 R43, desc[UR38][R16.64] ;  /* 0x00000026102b7981 */ /* 0x000722000c1e1100 */
[----:B0-----:R-:W-:-:S04]  /*af40*/  IADD3 R24, P2, PT, R40, UR35, RZ ;  /* 0x0000002328187c10 */ /* 0x001fc8000ff5e0ff */
[----:B------:R-:W-:Y:S02]  /*af50*/  IADD3.X R25, PT, PT, R41, UR6, RZ, P2, !PT ;  /* 0x0000000629197c10 */ /* 0x000fe400097fe4ff */
[----:B------:R0:W4:Y:S01]  /*af60*/  LDG.E.U8 R41, desc[UR38][R14.64] ;  /* 0x000000260e297981 */ /* 0x000122000c1e1100 */
[----:B---3--:R-:W-:Y:S01]  /*af70*/  IADD3 R16, P4, PT, R28, UR35, RZ ;  /* 0x000000231c107c10 */ /* 0x008fe2000ff9e0ff */
[----:B------:R-:W1:Y:S03]  /*af80*/  S2R R42, SR_TID.X ;  /* 0x00000000002a7919 */ /* 0x000e660000002100 */
[----:B------:R-:W-:Y:S01]  /*af90*/  IADD3.X R17, PT, PT, R29, UR6, RZ, P4, !PT ;  /* 0x000000061d117c10 */ /* 0x000fe2000a7fe4ff */
[----:B------:R-:W3:Y:S01]  /*afa0*/  LDG.E.U8 R40, desc[UR38][R24.64] ;  /* 0x0000002618287981 */ /* 0x000ee2000c1e1100 */
[----:B0-----:R-:W-:-:S04]  /*afb0*/  IADD3 R14, P2, PT, R38, UR35, RZ ;  /* 0x00000023260e7c10 */ /* 0x001fc8000ff5e0ff */
[----:B------:R-:W-:Y:S02]  /*afc0*/  IADD3.X R15, PT, PT, R39, UR6, RZ, P2, !PT ;  /* 0x00000006270f7c10 */ /* 0x000fe400097fe4ff */
[C---:B------:R-:W-:Y:S01]  /*afd0*/  IADD3 RZ, P2, PT, R156.reuse, UR35, RZ ;  /* 0x000000239cff7c10 */ /* 0x040fe2000ff5e0ff */
[----:B------:R0:W3:Y:S04]  /*afe0*/  LDG.E.U8 R39, desc[UR38][R16.64] ;  /* 0x0000002610277981 */ /* 0x0000e8000c1e1100 */
[----:B------:R0:W3:Y:S02]  /*aff0*/  LDG.E.U8 R38, desc[UR38][R14.64] ;  /* 0x000000260e267981 */ /* 0x0000e4000c1e1100 */
[----:B0-----:R-:W-:Y:S01]  /*b000*/  VIADD R16, R156, UR35 ;  /* 0x000000239c107c36 */ /* 0x001fe20008000000 */
[----:B------:R-:W-:Y:S01]  /*b010*/  IADD3.X R17, PT, PT, R157, UR6, RZ, P2, !PT ;  /* 0x000000069d117c10 */ /* 0x000fe200097fe4ff */
[----:B------:R-:W-:-:S04]  /*b020*/  VIADD R14, R170, UR35 ;  /* 0x00000023aa0e7c36 */ /* 0x000fc80008000000 */
[----:B------:R5:W3:Y:S01]  /*b030*/  LDG.E.U8 R36, desc[UR38][R16.64] ;  /* 0x0000002610247981 */ /* 0x000ae2000c1e1100 */
[----:B------:R-:W-:Y:S02]  /*b040*/  UIMAD UR27, UR54, 0x5, URZ ;  /* 0x00000005361b78a4 */ /* 0x000fe4000f8e02ff */
[----:B------:R-:W-:Y:S01]  /*b050*/  UIMAD UR7, UR54, 0x6, URZ ;  /* 0x00000006360778a4 */ /* 0x000fe2000f8e02ff */
[----:B-1----:R-:W-:-:S05]  /*b060*/  LOP3.LUT R76, R42, 0x7f, RZ, 0xc0, !PT ;  /* 0x0000007f2a4c7812 */ /* 0x002fca00078ec0ff */
        /* <DEDUP_REMOVED lines=8> */
[----:B------:R1:W-:Y:S01]  /*b0f0*/  STS.U8 [R252+UR13+0x9c80], R4 ;  /* 0x009c8004fc007988 */ /* 0x0003e2000800000d */
[----:B0-----:R-:W0:Y:S03]  /*b100*/  S2R R76, SR_TID.X ;  /* 0x00000000004c7919 */ /* 0x001e260000002100 */
[----:B------:R0:W-:Y:S04]  /*b110*/  STS.U8 [R252+UR13+0x9880], R69 ;  /* 0x00988045fc007988 */ /* 0x0001e8000800000d */
[----:B------:R-:W-:Y:S04]  /*b120*/  STS.U8 [R252+UR13+0x8080], R56 ;  /* 0x00808038fc007988 */ /* 0x000fe8000800000d */
[----:B------:R0:W-:Y:S01]  /*b130*/  STS.U8 [R252+UR13+0x8480], R70 ;  /* 0x00848046fc007988 */ /* 0x0001e2000800000d */
[----:B--2---:R-:W-:-:S04]  /*b140*/  IADD3 R28, P4, PT, R26, UR35, RZ ;  /* 0x000000231a1c7c10 */ /* 0x004fc8000ff9e0ff */
[----:B------:R-:W-:Y:S02]  /*b150*/  IADD3.X R29, PT, PT, R27, UR6, RZ, P4, !PT ;  /* 0x000000061b1d7c10 */ /* 0x000fe4000a7fe4ff */
[----:B------:R-:W-:Y:S02]  /*b160*/  IADD3 RZ, P4, PT, R170, UR35, RZ ;  /* 0x00000023aaff7c10 */ /* 0x000fe4000ff9e0ff */
[----:B------:R-:W-:Y:S01]  /*b170*/  IADD3 R26, P2, PT, R34, UR35, RZ ;  /* 0x00000023221a7c10 */ /* 0x000fe2000ff5e0ff */
[----:B------:R-:W2:Y:S01]  /*b180*/  LDG.E.U8 R28, desc[UR38][R28.64] ;  /* 0x000000261c1c7981 */ /* 0x000ea2000c1e1100 */
[----:B------:R-:W-:Y:S02]  /*b190*/  IADD3.X R15, PT, PT, R171, UR6, RZ, P4, !PT ;  /* 0x00000006ab0f7c10 */ /* 0x000fe4000a7fe4ff */
[----:B------:R-:W-:Y:S02]  /*b1a0*/  IADD3 R24, P4, PT, R52, UR35, RZ ;  /* 0x0000002334187c10 */ /* 0x000fe4000ff9e0ff */
[----:B------:R-:W-:-:S02]  /*b1b0*/  IADD3.X R27, PT, PT, R35, UR6, RZ, P2, !PT ;  /* 0x00000006231b7c10 */ /* 0x000fc400097fe4ff */
[----:B------:R4:W2:Y:S01]  /*b1c0*/  LDG.E.U8 R35, desc[UR38][R14.64] ;  /* 0x000000260e237981 */ /* 0x0008a2000c1e1100 */
[----:B------:R-:W-:-:S03]  /*b1d0*/  IADD3.X R25, PT, PT, R53, UR6, RZ, P4, !PT ;  /* 0x0000000635197c10 */ /* 0x000fc6000a7fe4ff */
[----:B------:R-:W2:Y:S01]  /*b1e0*/  LDG.E.U8 R34, desc[UR38][R26.64] ;  /* 0x000000261a227981 */ /* 0x000ea2000c1e1100 */
[----:B-----5:R-:W-:-:S04]  /*b1f0*/  IADD3 R16, P2, PT, R32, UR35, RZ ;  /* 0x0000002320107c10 */ /* 0x020fc8000ff5e0ff */
[----:B------:R-:W-:Y:S02]  /*b200*/  IADD3.X R17, PT, PT, R33, UR6, RZ, P2, !PT ;  /* 0x0000000621117c10 */ /* 0x000fe400097fe4ff */
[----:B------:R-:W-:Y:S01]  /*b210*/  IADD3 R52, P2, PT, R82, UR35, RZ ;  /* 0x0000002352347c10 */ /* 0x000fe2000ff5e0ff */
[----:B------:R-:W5:Y:S03]  /*b220*/  LDG.E.U8 R33, desc[UR38][R24.64] ;  /* 0x0000002618217981 */ /* 0x000f66000c1e1100 */
[----:B------:R-:W-:Y:S01]  /*b230*/  IADD3.X R53, PT, PT, R83, UR6, RZ, P2, !PT ;  /* 0x0000000653357c10 */ /* 0x000fe200097fe4ff */
[----:B------:R0:W2:Y:S01]  /*b240*/  LDG.E.U8 R32, desc[UR38][R16.64] ;  /* 0x0000002610207981 */ /* 0x0000a2000c1e1100 */
[----:B----4-:R-:W-:Y:S01]  /*b250*/  IADD3 R14, P4, PT, R30, UR35, RZ ;  /* 0x000000231e0e7c10 */ /* 0x010fe2000ff9e0ff */
[----:B0-----:R-:W-:Y:S01]  /*b260*/  VIADD R16, R134, UR27 ;  /* 0x0000001b86107c36 */ /* 0x001fe20008000000 */
[C---:B------:R-:W-:Y:S01]  /*b270*/  IADD3 RZ, P2, PT, R154.reuse, UR35, RZ ;  /* 0x000000239aff7c10 */ /* 0x040fe2000ff5e0ff */
[----:B------:R-:W-:Y:S01]  /*b280*/  VIADD R24, R154, UR35 ;  /* 0x000000239a187c36 */ /* 0x000fe20008000000 */
[----:B------:R-:W-:Y:S01]  /*b290*/  IADD3.X R15, PT, PT, R31, UR6, RZ, P4, !PT ;  /* 0x000000061f0f7c10 */ /* 0x000fe2000a7fe4ff */
[----:B------:R-:W4:Y:S01]  /*b2a0*/  LDG.E.U8 R30, desc[UR38][R52.64] ;  /* 0x00000026341e7981 */ /* 0x000f22000c1e1100 */
[----:B------:R-:W-:-:S03]  /*b2b0*/  IADD3 R26, P4, PT, R80, UR35, RZ ;  /* 0x00000023501a7c10 */ /* 0x000fc6000ff9e0ff */
[----:B------:R0:W2:Y:S01]  /*b2c0*/  LDG.E.U8 R31, desc[UR38][R14.64] ;  /* 0x000000260e1f7981 */ /* 0x0000a2000c1e1100 */
[----:B------:R-:W-:Y:S02]  /*b2d0*/  IADD3.X R27, PT, PT, R81, UR6, RZ, P4, !PT ;  /* 0x00000006511b7c10 */ /* 0x000fe4000a7fe4ff */
[----:B------:R-:W-:Y:S02]  /*b2e0*/  IADD3 R16, P4, PT, R16, UR35, RZ ;  /* 0x0000002310107c10 */ /* 0x000fe4000ff9e0ff */
[----:B------:R-:W-:Y:S01]  /*b2f0*/  IADD3.X R25, PT, PT, R155, UR6, RZ, P2, !PT ;  /* 0x000000069b197c10 */ /* 0x000fe200097fe4ff */
[----:B------:R-:W2:Y:S01]  /*b300*/  LDG.E.U8 R29, desc[UR38][R26.64] ;  /* 0x000000261a1d7981 */ /* 0x000ea2000c1e1100 */
[----:B0-----:R-:W-:Y:S01]  /*b310*/  VIADD R14, R134, UR7 ;  /* 0x00000007860e7c36 */ /* 0x001fe20008000000 */
[----:B------:R-:W-:-:S04]  /*b320*/  IADD3.X R17, PT, PT, R79, UR6, RZ, P4, !PT ;  /* 0x000000064f117c10 */ /* 0x000fc8000a7fe4ff */
[----:B------:R-:W-:Y:S01]  /*b330*/  IADD3 R14, P2, PT, R14, UR35, RZ ;  /* 0x000000230e0e7c10 */ /* 0x000fe2000ff5e0ff */
[----:B------:R-:W2:Y:S03]  /*b340*/  LDG.E.U8 R19, desc[UR38][R16.64] ;  /* 0x0000002610137981 */ /* 0x000ea6000c1e1100 */
[----:B------:R-:W-:Y:S01]  /*b350*/  IADD3.X R15, PT, PT, R77, UR6, RZ, P2, !PT ;  /* 0x000000064d0f7c10 */ /* 0x000fe200097fe4ff */
[----:B------:R0:W2:Y:S04]  /*b360*/  LDG.E.U8 R27, desc[UR38][R24.64] ;  /* 0x00000026181b7981 */ /* 0x0000a8000c1e1100 */
[----:B------:R0:W2:Y:S01]  /*b370*/  LDG.E.U8 R42, desc[UR38][R14.64] ;  /* 0x000000260e2a7981 */ /* 0x0000a2000c1e1100 */
[----:B------:R-:W-:-:S02]  /*b380*/  IADD3 RZ, P2, PT, R2, 0x80, RZ ;  /* 0x0000008002ff7810 */ /* 0x000fc40007f5e0ff */
[----:B------:R-:W-:-:S03]  /*b390*/  IADD3 RZ, P4, PT, R2, 0x81, RZ ;  /* 0x0000008102ff7810 */ /* 0x000fc60007f9e0ff */
[--C-:B-1----:R-:W-:Y:S01]  /*b3a0*/  IMAD.X R4, RZ, RZ, R132.reuse, P2 ;  /* 0x000000ffff047224 */ /* 0x102fe200010e0684 */
[C---:B------:R-:W-:Y:S01]  /*b3b0*/  IADD3 RZ, P2, PT, R2.reuse, 0x82, RZ ;  /* 0x0000008202ff7810 */ /* 0x040fe20007f5e0ff */
[----:B------:R-:W-:Y:S01]  /*b3c0*/  IMAD.X R131, RZ, RZ, R132, P4 ;  /* 0x000000ffff837224 */ /* 0x000fe200020e0684 */
[----:B------:R-:W-:-:S03]  /*b3d0*/  IADD3 RZ, P4, PT, R2, 0x83, RZ ;  /* 0x0000008302ff7810 */ /* 0x000fc60007f9e0ff */
[--C-:B------:R-:W-:Y:S01]  /*b3e0*/  IMAD.X R130, RZ, RZ, R132.reuse, P2 ;  /* 0x000000ffff827224 */ /* 0x100fe200010e0684 */
        /* <DEDUP_REMOVED lines=12> */
[----:B------:R-:W-:Y:S02]  /*b4b0*/  IADD3 RZ, P2, PT, R2, 0x8a, RZ ;  /* 0x0000008a02ff7810 */ /* 0x000fe40007f5e0ff */
[----:B------:R-:W-:Y:S01]  /*b4c0*/  LOP3.LUT R138, R76, 0x7f, RZ, 0xc0, !PT ;  /* 0x0000007f4c8a7812 */ /* 0x000fe200078ec0ff */
[--C-:B------:R-:W-:Y:S01]  /*b4d0*/  IMAD.X R123, RZ, RZ, R132.reuse, P4 ;  /* 0x000000ffff7b7224 */ /* 0x100fe200020e0684 */
[----:B------:R-:W-:Y:S01]  /*b4e0*/  IADD3 RZ, P4, PT, R2, 0x8b, RZ ;  /* 0x0000008b02ff7810 */ /* 0x000fe20007f9e0ff */
[--C-:B------:R-:W-:Y:S01]  /*b4f0*/  IMAD.X R122, RZ, RZ, R132.reuse, P2 ;  /* 0x000000ffff7a7224 */ /* 0x100fe200010e0684 */
[----:B------:R-:W-:Y:S02]  /*b500*/  LOP3.LUT R69, R138, 0x20, RZ, 0x3c, !PT ;  /* 0x000000208a457812 */ /* 0x000fe400078e3cff */
[C---:B------:R-:W-:Y:S01]  /*b510*/  IADD3 RZ, P2, PT, R2.reuse, 0x8c, RZ ;  /* 0x0000008c02ff7810 */ /* 0x040fe20007f5e0ff */
[----:B------:R-:W-:Y:S01]  /*b520*/  STS.U8 [R252+UR13+0x8880], R73 ;  /* 0x00888049fc007988 */ /* 0x000fe2000800000d */
[----:B------:R-:W-:Y:S01]  /*b530*/  IMAD.X R121, RZ, RZ, R132, P4 ;  /* 0x000000ffff797224 */ /* 0x000fe200020e0684 */
[----:B------:R-:W-:-:S02]  /*b540*/  IADD3 RZ, P4, PT, R2, 0x8d, RZ ;  /* 0x0000008d02ff7810 */ /* 0x000fc40007f9e0ff */
[----:B------:R-:W-:Y:S04]  /*b550*/  STS.U8 [R252+UR13+0x8c80], R75 ;  /* 0x008c804bfc007988 */ /* 0x000fe8000800000d */
[----:B------:R-:W-:Y:S04]  /*b560*/  STS.U8 [R252+UR13+0x9080], R54 ;  /* 0x00908036fc007988 */ /* 0x000fe8000800000d */
[----:B------:R-:W-:Y:S04]  /*b570*/  STS.U8 [R252+UR13+0x9480], R51 ;  /* 0x00948033fc007988 */ /* 0x000fe8000800000d */
[----:B------:R1:W-:Y:S01]  /*b580*/  STS.U8 [R69+UR13+0x8100], R3 ;  /* 0x0081000345007988 */ /* 0x0003e2000800000d */
[--C-:B------:R-:W-:Y:S01]  /*b590*/  IMAD.X R70, RZ, RZ, R132.reuse, P4 ;  /* 0x000000ffff467224 */ /* 0x100fe200020e0684 */
[C---:B------:R-:W-:Y:S01]  /*b5a0*/  IADD3 RZ, P4, PT, R2.reuse, 0x8f, RZ ;  /* 0x0000008f02ff7810 */ /* 0x040fe20007f9e0ff */
[----:B-1----:R-:W-:Y:S01]  /*b5b0*/  IMAD.X R3, RZ, RZ, R132, P2 ;  /* 0x000000ffff037224 */ /* 0x002fe200010e0684 */
[----:B------:R-:W-:-:S03]  /*b5c0*/  IADD3 RZ, P2, PT, R2, 0x8e, RZ ;  /* 0x0000008e02ff7810 */ /* 0x000fc60007f5e0ff */
[--C-:B------:R-:W-:Y:S02]  /*b5d0*/  IMAD.X R72, RZ, RZ, R132.reuse, P4 ;  /* 0x000000ffff487224 */ /* 0x100fe400020e0684 */
[----:B------:R-:W-:Y:S01]  /*b5e0*/  IMAD.X R71, RZ, RZ, R132, P2 ;  /* 0x000000ffff477224 */ /* 0x000fe200010e0684 */
[C---:B------:R-:W-:Y:S01]  /*b5f0*/  IADD3 RZ, P2, PT, R2.reuse, 0x90, RZ ;  /* 0x0000009002ff7810 */ /* 0x040fe20007f5e0ff */
[----:B------:R1:W-:Y:S01]  /*b600*/  STS.U8 [R69+UR13+0x9900], R45 ;  /* 0x0099002d45007988 */ /* 0x0003e2000800000d */
[----:B------:R-:W-:-:S05]  /*b610*/  IADD3 RZ, P4, PT, R2, 0x91, RZ ;  /* 0x0000009102ff7810 */ /* 0x000fca0007f9e0ff */
[--C-:B0-----:R-:W-:Y:S02]  /*b620*/  IMAD.X R25, RZ, RZ, R132.reuse, P4 ;  /* 0x000000ffff197224 */ /* 0x101fe400020e0684 */
[----:B-1----:R-:W-:Y:S01]  /*b630*/  IMAD.X R45, RZ, RZ, R132, P2 ;  /* 0x000000ffff2d7224 */ /* 0x002fe200010e0684 */
[C---:B------:R-:W-:Y:S02]  /*b640*/  IADD3 RZ, P2, PT, R2.reuse, 0x92, RZ ;  /* 0x0000009202ff7810 */ /* 0x040fe40007f5e0ff */
[----:B------:R-:W-:-:S03]  /*b650*/  IADD3 RZ, P4, PT, R2, 0x93, RZ ;  /* 0x0000009302ff7810 */ /* 0x000fc60007f9e0ff */
[--C-:B------:R-:W-:Y:S01]  /*b660*/  IMAD.X R24, RZ, RZ, R132.reuse, P2 ;  /* 0x000000ffff187224 */ /* 0x100fe200010e0684 */
[C---:B------:R-:W-:Y:S01]  /*b670*/  IADD3 RZ, P2, PT, R2.reuse, 0x94, RZ ;  /* 0x0000009402ff7810 */ /* 0x040fe20007f5e0ff */
[----:B------:R-:W-:Y:S01]  /*b680*/  IMAD.X R52, RZ, RZ, R132, P4 ;  /* 0x000000ffff347224 */ /* 0x000fe200020e0684 */
[----:B------:R-:W-:-:S03]  /*b690*/  IADD3 RZ, P4, PT, R2, 0x95, RZ ;  /* 0x0000009502ff7810 */ /* 0x000fc60007f9e0ff */
[--C-:B------:R-:W-:Y:S01]  /*b6a0*/  IMAD.X R54, RZ, RZ, R132.reuse, P2 ;  /* 0x000000ffff367224 */ /* 0x100fe200010e0684 */
[C---:B------:R-:W-:Y:S01]  /*b6b0*/  IADD3 R59, P2, PT, R2.reuse, 0x96, RZ ;  /* 0x00000096023b7810 */ /* 0x040fe20007f5e0ff */
[--C-:B------:R-:W-:Y:S01]  /*b6c0*/  IMAD.X R53, RZ, RZ, R132.reuse, P4 ;  /* 0x000000ffff357224 */ /* 0x100fe200020e0684 */
[C---:B------:R-:W-:Y:S01]  /*b6d0*/  IADD3 R60, P4, PT, R2.reuse, 0x97, RZ ;  /* 0x00000097023c7810 */ /* 0x040fe20007f9e0ff */
[----:B------:R0:W-:Y:S02]  /*b6e0*/  STS.U8 [R69+UR13+0x8900], R10 ;  /* 0x0089000a45007988 */ /* 0x0001e4000800000d */
[--C-:B------:R-:W-:Y:S02]  /*b6f0*/  IMAD.X R56, RZ, RZ, R132.reuse, P2 ;  /* 0x000000ffff387224 */ /* 0x100fe400010e0684 */
[----:B------:R1:W-:Y:S01]  /*b700*/  STS.U8 [R69+UR13+0x9d00], R12 ;  /* 0x009d000c45007988 */ /* 0x0003e2000800000d */
[----:B------:R-:W-:Y:S01]  /*b710*/  IMAD.X R55, RZ, RZ, R132, P4 ;  /* 0x000000ffff377224 */ /* 0x000fe200020e0684 */
[----:B0-----:R-:W-:-:S02]  /*b720*/  IADD3 R10, P2, PT, R2, 0x98, RZ ;  /* 0x00000098020a7810 */ /* 0x001fc40007f5e0ff */
[----:B------:R0:W-:Y:S01]  /*b730*/  STS.U8 [R69+UR13+0x9100], R8 ;  /* 0x0091000845007988 */ /* 0x0001e2000800000d */
[----:B------:R-:W-:Y:S02]  /*b740*/  LOP3.LUT R68, R138, 0x30, RZ, 0x3c, !PT ;  /* 0x000000308a447812 */ /* 0x000fe400078e3cff */
[----:B-1----:R-:W-:Y:S01]  /*b750*/  IADD3 R12, P4, PT, R2, 0x99, RZ ;  /* 0x00000099020c7810 */ /* 0x002fe20007f9e0ff */
[----:B------:R1:W-:Y:S01]  /*b760*/  STS.U8 [R69+UR13+0x9500], R7 ;  /* 0x0095000745007988 */ /* 0x0003e2000800000d */
[----:B0-----:R-:W-:-:S03]  /*b770*/  IMAD.X R8, RZ, RZ, R132, P2 ;  /* 0x000000ffff087224 */ /* 0x001fc600010e0684 */
[----:B------:R0:W-:Y:S01]  /*b780*/  STS.U8 [R69+UR13+0x8500], R11 ;  /* 0x0085000b45007988 */ /* 0x0001e2000800000d */
[----:B-1----:R-:W-:-:S03]  /*b790*/  IADD3 R7, P2, PT, R2, 0x9a, RZ ;  /* 0x0000009a02077810 */ /* 0x002fc60007f5e0ff */
[----:B------:R1:W-:Y:S04]  /*b7a0*/  STS.U8 [R69+UR13+0x8d00], R9 ;  /* 0x008d000945007988 */ /* 0x0003e8000800000d */
[----:B------:R3:W-:Y:S01]  /*b7b0*/  STS.U8 [R68+UR13+0x9d80], R5 ;  /* 0x009d800544007988 */ /* 0x0007e2000800000d */
[--C-:B0-----:R-:W-:Y:S01]  /*b7c0*/  IMAD.X R11, RZ, RZ, R132.reuse, P4 ;  /* 0x000000ffff0b7224 */ /* 0x101fe200020e0684 */
[C---:B-1----:R-:W-:Y:S02]  /*b7d0*/  IADD3 R9, P4, PT, R2.reuse, 0x9b, RZ ;  /* 0x0000009b02097810 */ /* 0x042fe40007f9e0ff */
[----:B------:R0:W-:Y:S01]  /*b7e0*/  STS.U8 [R68+UR13+0x8180], R6 ;  /* 0x0081800644007988 */ /* 0x0001e2000800000d */
[--C-:B---3--:R-:W-:Y:S01]  /*b7f0*/  IMAD.X R5, RZ, RZ, R132.reuse, P2 ;  /* 0x000000ffff057224 */ /* 0x108fe200010e0684 */
[C---:B------:R-:W-:Y:S01]  /*b800*/  IADD3 R26, P2, PT, R2.reuse, 0x9c, RZ ;  /* 0x0000009c021a7810 */ /* 0x040fe20007f5e0ff */
[----:B0-----:R-:W-:Y:S01]  /*b810*/  IMAD.X R6, RZ, RZ, R132, P4 ;  /* 0x000000ffff067224 */ /* 0x001fe200020e0684 */
[----:B------:R-:W-:-:S03]  /*b820*/  IADD3 R51, P4, PT, R2, 0x9d, RZ ;  /* 0x0000009d02337810 */ /* 0x000fc60007f9e0ff */
[--C-:B------:R-:W-:Y:S01]  /*b830*/  IMAD.X R14, RZ, RZ, R132.reuse, P2 ;  /* 0x000000ffff0e7224 */ /* 0x100fe200010e0684 */
[C---:B------:R-:W-:Y:S01]  /*b840*/  IADD3 R15, P2, PT, R2.reuse, 0x9e, RZ ;  /* 0x0000009e020f7810 */ /* 0x040fe20007f5e0ff */
[----:B------:R0:W-:Y:S01]  /*b850*/  STS.U8 [R68+UR13+0x8580], R13 ;  /* 0x0085800d44007988 */ /* 0x0001e2000800000d */
[--C-:B------:R-:W-:Y:S01]  /*b860*/  IMAD.X R16, RZ, RZ, R132.reuse, P4 ;  /* 0x000000ffff107224 */ /* 0x100fe200020e0684 */
[C---:B------:R-:W-:Y:S02]  /*b870*/  IADD3 R17, P4, PT, R2.reuse, 0x9f, RZ ;  /* 0x0000009f02117810 */ /* 0x040fe40007f9e0ff */
[--C-:B0-----:R-:W-:Y:S01]  /*b880*/  IMAD.X R13, RZ, RZ, R132.reuse, P2 ;  /* 0x000000ffff0d7224 */ /* 0x101fe200010e0684 */
[C---:B------:R-:W-:Y:S02]  /*b890*/  IADD3 R91, P2, PT, R2.reuse, 0xa0, RZ ;  /* 0x000000a0025b7810 */ /* 0x040fe40007f5e0ff */
[----:B------:R-:W-:Y:S01]  /*b8a0*/  IMAD.X R73, RZ, RZ, R132, P4 ;  /* 0x000000ffff497224 */ /* 0x000fe200020e0684 */
[----:B------:R-:W-:-:S02]  /*b8b0*/  IADD3 R107, P4, PT, R2, 0xa1, RZ ;  /* 0x000000a1026b7810 */ /* 0x000fc40007f9e0ff */
[--C-:B------:R-:W-:Y:S01]  /*b8c0*/  IMAD.X R103, RZ, RZ, R132.reuse, P2 ;  /* 0x000000ffff677224 */ /* 0x100fe200010e0684 */
[C---:B------:R-:W-:Y:S02]  /*b8d0*/  IADD3 R93, P2, PT, R2.reuse, 0xa2, RZ ;  /* 0x000000a2025d7810 */ /* 0x040fe40007f5e0ff */
[--C-:B------:R-:W-:Y:S01]  /*b8e0*/  IMAD.X R104, RZ, RZ, R132.reuse, P4 ;  /* 0x000000ffff687224 */ /* 0x100fe200020e0684 */
[C---:B------:R-:W-:Y:S02]  /*b8f0*/  IADD3 R92, P4, PT, R2.reuse, 0xa3, RZ ;  /* 0x000000a3025c7810 */ /* 0x040fe40007f9e0ff */
[--C-:B------:R-:W-:Y:S01]  /*b900*/  IMAD.X R101, RZ, RZ, R132.reuse, P2 ;  /* 0x000000ffff657224 */ /* 0x100fe200010e0684 */
        /* <DEDUP_REMOVED lines=10> */
[----:B------:R0:W-:Y:S01]  /*b9b0*/  STS.U8 [R68+UR13+0x9180], R61 ;  /* 0x0091803d44007988 */ /* 0x0001e2000800000d */
[----:B------:R-:W-:-:S03]  /*b9c0*/  IADD3 R98, P4, PT, R2, 0xa9, RZ ;  /* 0x000000a902627810 */ /* 0x000fc60007f9e0ff */
[----:B------:R1:W-:Y:S01]  /*b9d0*/  STS.U8 [R68+UR13+0x8d80], R62 ;  /* 0x008d803e44007988 */ /* 0x0003e2000800000d */
[----:B0-----:R-:W-:-:S03]  /*b9e0*/  IMAD.X R61, RZ, RZ, R132, P2 ;  /* 0x000000ffff3d7224 */ /* 0x001fc600010e0684 */
[----:B------:R0:W-:Y:S01]  /*b9f0*/  STS.U8 [R68+UR13+0x8980], R63 ;  /* 0x0089803f44007988 */ /* 0x0001e2000800000d */
[----:B-1----:R-:W-:-:S03]  /*ba00*/  IADD3 R62, P2, PT, R2, 0xaa, RZ ;  /* 0x000000aa023e7810 */ /* 0x002fc60007f5e0ff */
[----:B------:R1:W-:Y:S04]  /*ba10*/  STS.U8 [R68+UR13+0x9980], R50 ;  /* 0x0099803244007988 */ /* 0x0003e8000800000d */
[----:B------:R3:W-:Y:S01]  /*ba20*/  STS.U8 [R68+UR13+0x9580], R57 ;  /* 0x0095803944007988 */ /* 0x0007e2000800000d */
[--C-:B0-----:R-:W-:Y:S01]  /*ba30*/  IMAD.X R63, RZ, RZ, R132.reuse, P4 ;  /* 0x000000ffff3f7224 */ /* 0x101fe200020e0684 */
[----:B------:R-:W-:Y:S02]  /*ba40*/  IADD3 R64, P4, PT, R2, 0xab, RZ ;  /* 0x000000ab02407810 */ /* 0x000fe40007f9e0ff */
[----:B-1----:R-:W-:Y:S01]  /*ba50*/  LOP3.LUT R50, R138, 0x40, RZ, 0x3c, !PT ;  /* 0x000000408a327812 */ /* 0x002fe200078e3cff */
[----:B---3--:R-:W-:Y:S01]  /*ba60*/  IMAD.X R57, RZ, RZ, R132, P2 ;  /* 0x000000ffff397224 */ /* 0x008fe200010e0684 */
[----:B------:R-:W-:-:S03]  /*ba70*/  IADD3 R95, P2, PT, R2, 0xac, RZ ;  /* 0x000000ac025f7810 */ /* 0x000fc60007f5e0ff */
[----:B------:R0:W-:Y:S02]  /*ba80*/  STS.U8 [R50+UR13+0x9a00], R58 ;  /* 0x009a003a32007988 */ /* 0x0001e4000800000d */
[--C-:B------:R-:W-:Y:S01]  /*ba90*/  IMAD.X R99, RZ, RZ, R132.reuse, P2 ;  /* 0x000000ffff637224 */ /* 0x100fe200010e0684 */
[C---:B------:R-:W-:Y:S01]  /*baa0*/  IADD3 R97, P2, PT, R2.reuse, 0xae, RZ ;  /* 0x000000ae02617810 */ /* 0x040fe20007f5e0ff */
[--C-:B0-----:R-:W-:Y:S01]  /*bab0*/  IMAD.X R58, RZ, RZ, R132.reuse, P4 ;  /* 0x000000ffff3a7224 */ /* 0x101fe200020e0684 */
[C---:B------:R-:W-:Y:S01]  /*bac0*/  IADD3 R94, P4, PT, R2.reuse, 0xad, RZ ;  /* 0x000000ad025e7810 */ /* 0x040fe20007f9e0ff */
[----:B------:R0:W-:Y:S04]  /*bad0*/  STS.U8 [R50+UR13+0x8200], R65 ;  /* 0x0082004132007988 */ /* 0x0001e8000800000d */
[--C-:B------:R-:W-:Y:S01]  /*bae0*/  IMAD.X R100, RZ, RZ, R132.reuse, P4 ;  /* 0x000000ffff647224 */ /* 0x100fe200020e0684 */
[C---:B------:R-:W-:Y:S01]  /*baf0*/  IADD3 R96, P4, PT, R2.reuse, 0xaf, RZ ;  /* 0x000000af02607810 */ /* 0x040fe20007f9e0ff */
[----:B------:R1:W-:Y:S01]  /*bb00*/  STS.U8 [R50+UR13+0x8600], R67 ;  /* 0x0086004332007988 */ /* 0x0003e2000800000d */
[--C-:B0-----:R-:W-:Y:S01]  /*bb10*/  IMAD.X R65, RZ, RZ, R132.reuse, P2 ;  /* 0x000000ffff417224 */ /* 0x101fe200010e0684 */
[C---:B------:R-:W-:Y:S01]  /*bb20*/  IADD3 R75, P2, PT, R2.reuse, 0xb0, RZ ;  /* 0x000000b0024b7810 */ /* 0x040fe20007f5e0ff */
[--C-:B------:R-:W-:Y:S01]  /*bb30*/  IMAD.X R78, RZ, RZ, R132.reuse, P3 ;  /* 0x000000ffff4e7224 */ /* 0x100fe200018e0684 */
[C---:B------:R-:W-:Y:S01]  /*bb40*/  IADD3 R76, P3, PT, R2.reuse, 0xb3, RZ ;  /* 0x000000b3024c7810 */ /* 0x040fe20007f7e0ff */
[--C-:B-1----:R-:W-:Y:S01]  /*bb50*/  IMAD.X R67, RZ, RZ, R132.reuse, P4 ;  /* 0x000000ffff437224 */ /* 0x102fe200020e0684 */
[C---:B------:R-:W-:Y:S01]  /*bb60*/  IADD3 R77, P4, PT, R2.reuse, 0xb2, RZ ;  /* 0x000000b2024d7810 */ /* 0x040fe20007f9e0ff */
[--C-:B------:R-:W-:Y:S01]  /*bb70*/  IMAD.X R79, RZ, RZ, R132.reuse, P2 ;  /* 0x000000ffff4f7224 */ /* 0x100fe200010e0684 */
[----:B------:R-:W-:Y:S01]  /*bb80*/  IADD3 R80, P2, PT, R2, 0xb4, RZ ;  /* 0x000000b402507810 */ /* 0x000fe20007f5e0ff */
[----:B------:R0:W-:Y:S02]  /*bb90*/  STS.U8 [R50+UR13+0x8a00], R74 ;  /* 0x008a004a32007988 */ /* 0x0001e4000800000d */
[--C-:B------:R-:W-:Y:S01]  /*bba0*/  IMAD.X R81, RZ, RZ, R132.reuse, P4 ;  /* 0x000000ffff517224 */ /* 0x100fe200020e0684 */
[----:B------:R-:W-:Y:S01]  /*bbb0*/  ISETP.GT.U32.AND P4, PT, R80, R133, PT ;  /* 0x000000855000720c */ /* 0x000fe20003f84070 */
[----:B------:R-:W-:-:S02]  /*bbc0*/  IMAD.X R80, RZ, RZ, R132, P3 ;  /* 0x000000ffff507224 */ /* 0x000fc400018e0684 */
[----:B------:R-:W-:Y:S01]  /*bbd0*/  IMAD.X R137, RZ, RZ, R132, P2 ;  /* 0x000000ffff897224 */ /* 0x000fe200010e0684 */
[----:B0-----:R-:W-:-:S04]  /*bbe0*/  IADD3 R74, P3, PT, R2, 0xb6, RZ ;  /* 0x000000b6024a7810 */ /* 0x001fc80007f7e0ff */
[----:B------:R-:W-:Y:S01]  /*bbf0*/  ISETP.GT.U32.AND P2, PT, R74, R133, PT ;  /* 0x000000854a00720c */ /* 0x000fe20003f44070 */
[----:B------:R-:W-:Y:S01]  /*bc00*/  IMAD.X R74, RZ, RZ, R132, P5 ;  /* 0x000000ffff4a7224 */ /* 0x000fe200028e0684 */
[----:B------:R-:W-:-:S05]  /*bc10*/  IADD3 R82, P5, PT, R2, 0xb7, RZ ;  /* 0x000000b702527810 */ /* 0x000fca0007fbe0ff */
[--C-:B------:R-:W-:Y:S01]  /*bc20*/  IMAD.X R136, RZ, RZ, R132.reuse, P5 ;  /* 0x000000ffff887224 */ /* 0x100fe200028e0684 */
[----:B------:R-:W-:Y:S01]  /*bc30*/  IADD3 R83, P5, PT, R2, 0xb8, RZ ;  /* 0x000000b802537810 */ /* 0x000fe20007fbe0ff */
[----:B------:R-:W-:Y:S01]  /*bc40*/  IMAD.X R120, RZ, RZ, R132, P3 ;  /* 0x000000ffff787224 */ /* 0x000fe200018e0684 */
[----:B------:R-:W-:-:S03]  /*bc50*/  ISETP.GT.U32.AND P3, PT, R82, R133, PT ;  /* 0x000000855200720c */ /* 0x000fc60003f64070 */
[----:B------:R-:W-:Y:S01]  /*bc60*/  IMAD.X R111, RZ, RZ, R132, P5 ;  /* 0x000000ffff6f7224 */ /* 0x000fe200028e0684 */
[----:B------:R-:W-:-:S05]  /*bc70*/  IADD3 R82, P5, PT, R2, 0xb9, RZ ;  /* 0x000000b902527810 */ /* 0x000fca0007fbe0ff */
        /* <DEDUP_REMOVED lines=8> */
[--C-:B------:R-:W-:Y:S01]  /*bd00*/  IMAD.X R115, RZ, RZ, R132.reuse, P5 ;  /* 0x000000ffff737224 */ /* 0x100fe200028e0684 */
[C---:B------:R-:W-:Y:S01]  /*bd10*/  IADD3 R116, P5, PT, R2.reuse, 0xbe, RZ ;  /* 0x000000be02747810 */ /* 0x040fe20007fbe0ff */
[----:B------:R0:W-:Y:S04]  /*bd20*/  STS.U8 [R50+UR13+0x8e00], R22 ;  /* 0x008e001632007988 */ /* 0x0001e8000800000d */
[----:B------:R-:W-:Y:S01]  /*bd30*/  IMAD.X R113, RZ, RZ, R132, P5 ;  /* 0x000000ffff717224 */ /* 0x000fe200028e0684 */
[----:B------:R-:W-:Y:S01]  /*bd40*/  IADD3 R117, P5, PT, R2, 0xbf, RZ ;  /* 0x000000bf02757810 */ /* 0x000fe20007fbe0ff */
[----:B------:R1:W-:Y:S01]  /*bd50*/  STS.U8 [R50+UR13+0x9200], R18 ;  /* 0x0092001232007988 */ /* 0x0003e2000800000d */
[----:B------:R-:W-:-:S03]  /*bd60*/  ISETP.GT.U32.AND.EX P1, PT, R74, RZ, PT, P1 ;  /* 0x000000ff4a00720c */ /* 0x000fc60003f24110 */
[----:B------:R3:W-:Y:S01]  /*bd70*/  STS.U8 [R50+UR13+0x9e00], R20 ;  /* 0x009e001432007988 */ /* 0x0007e2000800000d */
[C---:B0-----:R-:W-:Y:S01]  /*bd80*/  LOP3.LUT R22, R138.reuse, 0x50, RZ, 0x3c, !PT ;  /* 0x000000508a167812 */ /* 0x041fe200078e3cff */
[----:B------:R-:W-:Y:S01]  /*bd90*/  IMAD.X R74, RZ, RZ, R132, P5 ;  /* 0x000000ffff4a7224 */ /* 0x000fe200028e0684 */
[----:B------:R-:W-:Y:S02]  /*bda0*/  ISETP.GT.U32.AND.EX P4, PT, R137, RZ, PT, P4 ;  /* 0x000000ff8900720c */ /* 0x000fe40003f84140 */
[C---:B-1----:R-:W-:Y:S02]  /*bdb0*/  LOP3.LUT R18, R138.reuse, 0x60, RZ, 0x3c, !PT ;  /* 0x000000608a127812 */ /* 0x042fe400078e3cff */
[----:B---3--:R-:W-:Y:S02]  /*bdc0*/  LOP3.LUT R20, R138, 0x70, RZ, 0x3c, !PT ;  /* 0x000000708a147812 */ /* 0x008fe400078e3cff */
[----:B------:R-:W0:Y:S01]  /*bdd0*/  S2R R138, SR_TID.X ;  /* 0x00000000008a7919 */ /* 0x000e220000002100 */
[----:B------:R-:W-:-:S02]  /*bde0*/  ISETP.GT.U32.AND P5, PT, R75, R133, PT ;  /* 0x000000854b00720c */ /* 0x000fc40003fa4070 */
[----:B------:R-:W-:Y:S02]  /*bdf0*/  SEL R75, RZ, 0x4, !P1 ;  /* 0x00000004ff4b7807 */ /* 0x000fe40004800000 */
[----:B------:R-:W-:Y:S02]  /*be00*/  ISETP.GT.U32.AND.EX P3, PT, R136, RZ, PT, P3 ;  /* 0x000000ff8800720c */ /* 0x000fe40003f64130 */
[-C--:B------:R-:W-:Y:S02]  /*be10*/  ISETP.GT.U32.AND P1, PT, R76, R133.reuse, PT ;  /* 0x000000854c00720c */ /* 0x080fe40003f24070 */
[----:B------:R-:W-:Y:S02]  /*be20*/  SEL R76, RZ, 0x7fff8, !P4 ;  /* 0x0007fff8ff4c7807 */ /* 0x000fe40006000000 */
[----:B------:R-:W-:Y:S02]  /*be30*/  ISETP.GT.U32.AND.EX P2, PT, R120, RZ, PT, P2 ;  /* 0x000000ff7800720c */ /* 0x000fe40003f44120 */
[----:B------:R-:W-:-:S02]  /*be40*/  ISETP.GT.U32.AND P4, PT, R77, R133, PT ;  /* 0x000000854d00720c */ /* 0x000fc40003f84070 */
[----:B------:R-:W-:Y:S02]  /*be50*/  SEL R77, RZ, 0x1, !P3 ;  /* 0x00000001ff4d7807 */ /* 0x000fe40005800000 */
[----:B------:R-:W-:Y:S02]  /*be60*/  ISETP.GT.U32.AND.EX P5, PT, R79, RZ, PT, P5 ;  /* 0x000000ff4f00720c */ /* 0x000fe40003fa4150 */
[----:B------:R-:W-:Y:S02]  /*be70*/  ISETP.GT.U32.AND P3, PT, R119, R133, PT ;  /* 0x000000857700720c */ /* 0x000fe40003f64070 */
[----:B------:R-:W-:Y:S02]  /*be80*/  ISETP.GT.U32.AND.EX P0, PT, R78, RZ, PT, P0 ;  /* 0x000000ff4e00720c */ /* 0x000fe40003f04100 */
[----:B------:R-:W-:Y:S02]  /*be90*/  ISETP.GT.U32.AND.EX P1, PT, R80, RZ, PT, P1 ;  /* 0x000000ff5000720c */ /* 0x000fe40003f24110 */
[----:B------:R-:W-:-:S02]  /*bea0*/  SEL R78, RZ, 0x1fffe, !P2 ;  /* 0x0001fffeff4e7807 */ /* 0x000fc40005000000 */
[-C--:B------:R-:W-:Y:S02]  /*beb0*/  ISETP.GT.U32.AND P2, PT, R118, R133.reuse, PT ;  /* 0x000000857600720c */ /* 0x080fe40003f44070 */
[----:B------:R-:W-:Y:S02]  /*bec0*/  ISETP.GT.U32.AND.EX P4, PT, R81, RZ, PT, P4 ;  /* 0x000000ff5100720c */ /* 0x000fe40003f84140 */
[----:B------:R-:W-:Y:S02]  /*bed0*/  SEL R80, RZ, 0x7fff8, !P5 ;  /* 0x0007fff8ff507807 */ /* 0x000fe40006800000 */
[----:B------:R-:W-:Y:S02]  /*bee0*/  ISETP.GT.U32.AND P5, PT, R116, R133, PT ;  /* 0x000000857400720c */ /* 0x000fe40003fa4070 */
[----:B------:R-:W-:Y:S02]  /*bef0*/  SEL R81, RZ, 0x1, !P1 ;  /* 0x00000001ff517807 */ /* 0x000fe40004800000 */
[----:B------:R-:W-:-:S02]  /*bf00*/  ISETP.GT.U32.AND.EX P3, PT, R115, RZ, PT, P3 ;  /* 0x000000ff7300720c */ /* 0x000fc40003f64130 */
[-C--:B------:R-:W-:Y:S02]  /*bf10*/  ISETP.GT.U32.AND P1, PT, R82, R133.reuse, PT ;  /* 0x000000855200720c */ /* 0x080fe40003f24070 */
[----:B------:R-:W-:Y:S02]  /*bf20*/  SEL R82, RZ, 0x1fffe, !P4 ;  /* 0x0001fffeff527807 */ /* 0x000fe40006000000 */
[----:B------:R-:W-:Y:S02]  /*bf30*/  ISETP.GT.U32.AND.EX P2, PT, R114, RZ, PT, P2 ;  /* 0x000000ff7200720c */ /* 0x000fe40003f44120 */
        /* <DEDUP_REMOVED lines=16> */
[----:B------:R-:W-:Y:S02]  /*c040*/  ISETP.GT.U32.AND.EX P5, PT, R108, RZ, PT, P5 ;  /* 0x000000ff6c00720c */ /* 0x000fe40003fa4150 */
[----:B------:R-:W-:Y:S02]  /*c050*/  SEL R88, RZ, 0x1, !P3 ;  /* 0x00000001ff587807 */ /* 0x000fe40005800000 */
[----:B------:R-:W-:Y:S02]  /*c060*/  ISETP.GT.U32.AND P3, PT, R89, R133, PT ;  /* 0x000000855900720c */ /* 0x000fe40003f64070 */
[----:B------:R-:W-:Y:S02]  /*c070*/  ISETP.GT.U32.AND.EX P1, PT, R90, RZ, PT, P1 ;  /* 0x000000ff5a00720c */ /* 0x000fe40003f24110 */
[----:B------:R-:W-:-:S02]  /*c080*/  SEL R89, RZ, 0x1fffe, !P2 ;  /* 0x0001fffeff597807 */ /* 0x000fc40005000000 */
[-C--:B------:R-:W-:Y:S02]  /*c090*/  ISETP.GT.U32.AND P2, PT, R107, R133.reuse, PT ;  /* 0x000000856b00720c */ /* 0x080fe40003f44070 */
[----:B------:R-:W-:Y:S02]  /*c0a0*/  SEL R90, RZ, 0x4, !P5 ;  /* 0x00000004ff5a7807 */ /* 0x000fe40006800000 */
[----:B------:R-:W-:Y:S02]  /*c0b0*/  ISETP.GT.U32.AND.EX P4, PT, R106, RZ, PT, P4 ;  /* 0x000000ff6a00720c */ /* 0x000fe40003f84140 */
[----:B------:R-:W-:Y:S02]  /*c0c0*/  ISETP.GT.U32.AND P5, PT, R91, R133, PT ;  /* 0x000000855b00720c */ /* 0x000fe40003fa4070 */
[----:B------:R-:W-:Y:S02]  /*c0d0*/  SEL R91, RZ, 0x7fff8, !P1 ;  /* 0x0007fff8ff5b7807 */ /* 0x000fe40004800000 */
[----:B------:R-:W-:-:S02]  /*c0e0*/  ISETP.GT.U32.AND.EX P3, PT, R105, RZ, PT, P3 ;  /* 0x000000ff6900720c */ /* 0x000fc40003f64130 */
[-C--:B------:R-:W-:Y:S02]  /*c0f0*/  ISETP.GT.U32.AND P1, PT, R92, R133.reuse, PT ;  /* 0x000000855c00720c */ /* 0x080fe40003f24070 */
[----:B0-----:R-:W-:Y:S02]  /*c100*/  LOP3.LUT P6, RZ, R138, 0x7f, RZ, 0xc0, !PT ;  /* 0x0000007f8aff7812 */ /* 0x001fe400078cc0ff */
[----:B------:R-:W-:Y:S02]  /*c110*/  SEL R92, RZ, 0x1, !P4 ;  /* 0x00000001ff5c7807 */ /* 0x000fe40006000000 */
[----:B------:R-:W-:Y:S02]  /*c120*/  ISETP.GT.U32.AND.EX P2, PT, R104, RZ, PT, P2 ;  /* 0x000000ff6800720c */ /* 0x000fe40003f44120 */
[----:B------:R-:W-:Y:S01]  /*c130*/  ISETP.GT.U32.AND P4, PT, R93, R133, PT ;  /* 0x000000855d00720c */ /* 0x000fe20003f84070 */
[----:B------:R-:W-:Y:S01]  /*c140*/  UMOV UR6, 0x1 ;  /* 0x0000000100067882 */ /* 0x000fe20000000000 */
[----:B------:R-:W-:-:S02]  /*c150*/  SEL R93, RZ, 0x1fffe, !P3 ;  /* 0x0001fffeff5d7807 */ /* 0x000fc40005800000 */
[----:B------:R-:W-:Y:S02]  /*c160*/  ISETP.GT.U32.AND.EX P5, PT, R103, RZ, PT, P5 ;  /* 0x000000ff6700720c */ /* 0x000fe40003fa4150 */
[-C--:B------:R-:W-:Y:S02]  /*c170*/  ISETP.GT.U32.AND P3, PT, R94, R133.reuse, PT ;  /* 0x000000855e00720c */ /* 0x080fe40003f64070 */
[----:B------:R-:W-:Y:S02]  /*c180*/  SEL R94, RZ, 0x4, !P2 ;  /* 0x00000004ff5e7807 */ /* 0x000fe40005000000 */
[----:B------:R-:W-:Y:S02]  /*c190*/  ISETP.GT.U32.AND.EX P1, PT, R102, RZ, PT, P1 ;  /* 0x000000ff6600720c */ /* 0x000fe40003f24110 */
[----:B------:R-:W-:Y:S01]  /*c1a0*/  ISETP.GT.U32.AND P2, PT, R95, R133, PT ;  /* 0x000000855f00720c */ /* 0x000fe20003f44070 */
[----:B------:R-:W-:-:S04]  /*c1b0*/  @!UP1 UIADD3 UR6, UPT, UPT, -UR6, 0x100000, URZ ;  /* 0x0010000006069890 */ /* 0x000fc8000fffe1ff */
[----:B------:R-:W-:Y:S02]  /*c1c0*/  @!UP1 USHF.L.U32 UR7, UR6, 0xb, URZ ;  /* 0x0000000b06079899 */ /* 0x000fe400080006ff */
[----:B------:R-:W-:Y:S01]  /*c1d0*/  @!UP1 USHF.L.U32 UR6, UR6, 0x1, URZ ;  /* 0x0000000106069899 */ /* 0x000fe200080006ff */
[----:B------:R-:W-:Y:S02]  /*c1e0*/  SEL R95, RZ, 0x7fff8, !P5 ;  /* 0x0007fff8ff5f7807 */ /* 0x000fe40006800000 */
[-C--:B------:R-:W-:Y:S02]  /*c1f0*/  ISETP.GT.U32.AND P5, PT, R96, R133.reuse, PT ;  /* 0x000000856000720c */ /* 0x080fe40003fa4070 */
[----:B------:R-:W-:Y:S02]  /*c200*/  ISETP.GT.U32.AND.EX P4, PT, R101, RZ, PT, P4 ;  /* 0x000000ff6500720c */ /* 0x000fe40003f84140 */
[----:B------:R-:W-:Y:S02]  /*c210*/  SEL R96, RZ, 0x1, !P1 ;  /* 0x00000001ff607807 */ /* 0x000fe40004800000 */
[----:B------:R-:W-:-:S02]  /*c220*/  ISETP.GT.U32.AND P1, PT, R97, R133, PT ;  /* 0x000000856100720c */ /* 0x000fc40003f24070 */
[----:B------:R-:W-:Y:S01]  /*c230*/  ISETP.GT.U32.AND.EX P3, PT, R100, RZ, PT, P3 ;  /* 0x000000ff6400720c */ /* 0x000fe20003f64130 */
[----:B------:R0:W-:Y:S01]  /*c240*/  STS.U8 [R50+UR13+0x9600], R23 ;  /* 0x0096001732007988 */ /* 0x0001e2000800000d */
[----:B------:R-:W-:Y:S01]  /*c250*/  SEL R97, RZ, 0x1fffe, !P4 ;  /* 0x0001fffeff617807 */ /* 0x000fe20006000000 */
[----:B------:R-:W-:Y:S01]  /*c260*/  VOTEU.ALL UP3, P6 ;  /* 0x0000000000ff7886 */ /* 0x000fe20003060000 */
[----:B------:R-:W-:Y:S01]  /*c270*/  ISETP.GT.U32.AND P4, PT, R98, R133, PT ;  /* 0x000000856200720c */ /* 0x000fe20003f84070 */
[----:B------:R0:W-:Y:S01]  /*c280*/  STS.U8 [R22+UR13+0x9a80], R21 ;  /* 0x009a801516007988 */ /* 0x0001e2000800000d */
[----:B------:R-:W-:Y:S02]  /*c290*/  ISETP.GT.U32.AND.EX P1, PT, R65, RZ, PT, P1 ;  /* 0x000000ff4100720c */ /* 0x000fe40003f24110 */
[----:B------:R-:W-:Y:S01]  /*c2a0*/  ISETP.GT.U32.AND.EX P2, PT, R99, RZ, PT, P2 ;  /* 0x000000ff6300720c */ /* 0x000fe20003f44120 */
[----:B--2---:R0:W-:Y:S01]  /*c2b0*/  STS.U8 [R22+UR13+0x8280], R19 ;  /* 0x0082801316007988 */ /* 0x0041e2000800000d */
[----:B------:R-:W-:-:S02]  /*c2c0*/  SEL R98, RZ, 0x4, !P3 ;  /* 0x00000004ff627807 */ /* 0x000fc40005800000 */
[----:B------:R-:W-:Y:S01]  /*c2d0*/  ISETP.GT.U32.AND.EX P5, PT, R67, RZ, PT, P5 ;  /* 0x000000ff4300720c */ /* 0x000fe20003fa4150 */
[----:B------:R0:W-:Y:S01]  /*c2e0*/  STS.U8 [R22+UR13+0x8680], R49 ;  /* 0x0086803116007988 */ /* 0x0001e2000800000d */
[----:B------:R-:W-:-:S03]  /*c2f0*/  ISETP.GT.U32.AND P3, PT, R66, R133, PT ;  /* 0x000000854200720c */ /* 0x000fc60003f64070 */
[----:B------:R0:W-:Y:S04]  /*c300*/  STS.U8 [R22+UR13+0x8a80], R48 ;  /* 0x008a803016007988 */ /* 0x0001e8000800000d */
[----:B------:R0:W-:Y:S04]  /*c310*/  STS.U8 [R22+UR13+0x8e80], R37 ;  /* 0x008e802516007988 */ /* 0x0001e8000800000d */
[----:B------:R0:W-:Y:S04]  /*c320*/  STS.U8 [R22+UR13+0x9280], R47 ;  /* 0x0092802f16007988 */ /* 0x0001e8000800000d */
[----:B------:R0:W-:Y:S04]  /*c330*/  STS.U8 [R22+UR13+0x9680], R46 ;  /* 0x0096802e16007988 */ /* 0x0001e8000800000d */
[----:B------:R0:W-:Y:S01]  /*c340*/  STS.U8 [R22+UR13+0x9e80], R44 ;  /* 0x009e802c16007988 */ /* 0x0001e2000800000d */
[----:B------:R-:W-:-:S03]  /*c350*/  SEL R101, RZ, 0x1fffe, !P1 ;  /* 0x0001fffeff657807 */ /* 0x000fc60004800000 */
[----:B------:R0:W-:Y:S04]  /*c360*/  STS.U8 [R18+UR13+0x9b00], R43 ;  /* 0x009b002b12007988 */ /* 0x0001e8000800000d */
[----:B------:R0:W-:Y:S04]  /*c370*/  STS.U8 [R18+UR13+0x8300], R42 ;  /* 0x0083002a12007988 */ /* 0x0001e8000800000d */
[----:B------:R0:W-:Y:S04]  /*c380*/  STS.U8 [R18+UR13+0x8700], R41 ;  /* 0x0087002912007988 */ /* 0x0001e8000800000d */
[----:B------:R0:W-:Y:S04]  /*c390*/  STS.U8 [R18+UR13+0x8b00], R40 ;  /* 0x008b002812007988 */ /* 0x0001e8000800000d */
[----:B------:R0:W-:Y:S04]  /*c3a0*/  STS.U8 [R18+UR13+0x8f00], R39 ;  /* 0x008f002712007988 */ /* 0x0001e8000800000d */
[----:B------:R0:W-:Y:S04]  /*c3b0*/  STS.U8 [R18+UR13+0x9300], R38 ;  /* 0x0093002612007988 */ /* 0x0001e8000800000d */
[----:B------:R0:W-:Y:S04]  /*c3c0*/  STS.U8 [R18+UR13+0x9700], R28 ;  /* 0x0097001c12007988 */ /* 0x0001e8000800000d */
[----:B------:R0:W-:Y:S01]  /*c3d0*/  STS.U8 [R18+UR13+0x9f00], R36 ;  /* 0x009f002412007988 */ /* 0x0001e2000800000d */
[----:B------:R-:W-:-:S03]  /*c3e0*/  SEL R99, RZ, 0x7fff8, !P2 ;  /* 0x0007fff8ff637807 */ /* 0x000fc60005000000 */
[----:B------:R0:W-:Y:S01]  /*c3f0*/  STS.U8 [R20+UR13+0x9b80], R35 ;  /* 0x009b802314007988 */ /* 0x0001e2000800000d */
[----:B------:R-:W-:-:S03]  /*c400*/  SEL R100, RZ, 0x1, !P5 ;  /* 0x00000001ff647807 */ /* 0x000fc60006800000 */
[----:B------:R0:W-:Y:S01]  /*c410*/  STS.U8 [R20+UR13+0x8380], R34 ;  /* 0x0083802214007988 */ /* 0x0001e2000800000d */
[----:B------:R-:W-:-:S03]  /*c420*/  ISETP.GT.U32.AND P1, PT, R60, R133, PT ;  /* 0x000000853c00720c */ /* 0x000fc60003f24070 */
[----:B-----5:R0:W-:Y:S04]  /*c430*/  STS.U8 [R20+UR13+0x8780], R33 ;  /* 0x0087802114007988 */ /* 0x0201e8000800000d */
[----:B------:R0:W-:Y:S04]  /*c440*/  STS.U8 [R20+UR13+0x8b80], R32 ;  /* 0x008b802014007988 */ /* 0x0001e8000800000d */
[----:B------:R0:W-:Y:S04]  /*c450*/  STS.U8 [R20+UR13+0x8f80], R31 ;  /* 0x008f801f14007988 */ /* 0x0001e8000800000d */
[----:B----4-:R0:W-:Y:S04]  /*c460*/  STS.U8 [R20+UR13+0x9380], R30 ;  /* 0x0093801e14007988 */ /* 0x0101e8000800000d */
[----:B------:R0:W-:Y:S04]  /*c470*/  STS.U8 [R20+UR13+0x9780], R29 ;  /* 0x0097801d14007988 */ /* 0x0001e8000800000d */
[----:B------:R0:W-:Y:S01]  /*c480*/  STS.U8 [R20+UR13+0x9f80], R27 ;  /* 0x009f801b14007988 */ /* 0x0001e2000800000d */
[-C--:B------:R-:W-:Y:S01]  /*c490*/  ISETP.GT.U32.AND P2, PT, R64, R133.reuse, PT ;  /* 0x000000854000720c */ /* 0x080fe20003f44070 */
[----:B------:R1:W-:Y:S06]  /*c4a0*/  MEMBAR.ALL.CTA ;  /* 0x0000000000007992 */ /* 0x0003ec0000008000 */
[----:B-1----:R-:W-:Y:S04]  /*c4b0*/  FENCE.VIEW.ASYNC.S ;  /* 0x00000000000073c6 */ /* 0x002fe80000000000 */
[----:B------:R-:W1:Y:S02]  /*c4c0*/  FENCE.VIEW.ASYNC.S ;  /* 0x00000000000073c6 */ /* 0x000e640000000000 */
[----:B-1----:R0:W1:Y:S02]  /*c4d0*/  @!UP3 SYNCS.EXCH.64 URZ, [UR13+0xc010], UR6 ;  /* 0x00c010060dffb5b2 */ /* 0x0020640008000100 */
[----:B-1----:R-:W-:Y:S01]  /*c4e0*/  BAR.SYNC.DEFER_BLOCKING 0x0 ;  /* 0x0000000000007b1d */ /* 0x002fe20000010000 */
[----:B------:R-:W-:Y:S01]  /*c4f0*/  ISETP.GT.U32.AND P5, PT, R62, R133, PT ;  /* 0x000000853e00720c */ /* 0x000fe20003fa4070 */
[----:B------:R-:W-:Y:S01]  /*c500*/  VIADD R60, R2, 0x95 ;  /* 0x00000095023c7836 */ /* 0x000fe20000000000 */
[----:B------:R-:W-:-:S02]  /*c510*/  ISETP.GT.U32.AND.EX P4, PT, R63, RZ, PT, P4 ;  /* 0x000000ff3f00720c */ /* 0x000fc40003f84140 */
[----:B------:R-:W-:Y:S02]  /*c520*/  ISETP.GT.U32.AND.EX P3, PT, R61, RZ, PT, P3 ;  /* 0x000000ff3d00720c */ /* 0x000fe40003f64130 */
[----:B------:R-:W-:Y:S02]  /*c530*/  SEL R102, RZ, 0x4, !P4 ;  /* 0x00000004ff667807 */ /* 0x000fe40006000000 */
[----:B------:R-:W-:Y:S02]  /*c540*/  SEL R103, RZ, 0x7fff8, !P3 ;  /* 0x0007fff8ff677807 */ /* 0x000fe40005800000 */
[----:B------:R-:W-:Y:S01]  /*c550*/  ISETP.GT.U32.AND.EX P2, PT, R58, RZ, PT, P2 ;  /* 0x000000ff3a00720c */ /* 0x000fe20003f44120 */
[C---:B------:R-:W-:Y:S01]  /*c560*/  VIADD R58, R2.reuse, 0x94 ;  /* 0x00000094023a7836 */ /* 0x040fe20000000000 */
[----:B------:R-:W-:Y:S01]  /*c570*/  ISETP.GT.U32.AND.EX P5, PT, R57, RZ, PT, P5 ;  /* 0x000000ff3900720c */ /* 0x000fe20003fa4150 */
[----:B------:R-:W-:Y:S01]  /*c580*/  VIADD R57, R2, 0x93 ;  /* 0x0000009302397836 */ /* 0x000fe20000000000 */
[----:B------:R-:W-:-:S02]  /*c590*/  ISETP.GT.U32.AND P4, PT, R59, R133, PT ;  /* 0x000000853b00720c */ /* 0x000fc40003f84070 */
[-C--:B------:R-:W-:Y:S02]  /*c5a0*/  ISETP.GT.U32.AND P3, PT, R60, R133.reuse, PT ;  /* 0x000000853c00720c */ /* 0x080fe40003f64070 */
[----:B------:R-:W-:Y:S01]  /*c5b0*/  ISETP.GT.U32.AND.EX P1, PT, R55, RZ, PT, P1 ;  /* 0x000000ff3700720c */ /* 0x000fe20003f24110 */
[----:B------:R-:W-:Y:S01]  /*c5c0*/  VIADD R55, R2, 0x92 ;  /* 0x0000009202377836 */ /* 0x000fe20000000000 */
        /* <DEDUP_REMOVED lines=8> */
[----:B------:R-:W-:Y:S02]  /*c650*/  SEL R106, RZ, 0x1, !P1 ;  /* 0x00000001ff6a7807 */ /* 0x000fe40004800000 */
[----:B------:R-:W-:Y:S02]  /*c660*/  ISETP.GT.U32.AND P1, PT, R55, R133, PT ;  /* 0x000000853700720c */ /* 0x000fe40003f24070 */
[----:B------:R-:W-:Y:S02]  /*c670*/  SEL R107, RZ, 0x1fffe, !P4 ;  /* 0x0001fffeff6b7807 */ /* 0x000fe40006000000 */
[----:B------:R-:W-:Y:S02]  /*c680*/  ISETP.GT.U32.AND.EX P2, PT, R54, RZ, PT, P2 ;  /* 0x000000ff3600720c */ /* 0x000fe40003f44120 */
[----:B------:R-:W-:-:S02]  /*c690*/  ISETP.GT.U32.AND.EX P5, PT, R52, RZ, PT, P5 ;  /* 0x000000ff3400720c */ /* 0x000fc40003fa4150 */
[----:B------:R-:W-:Y:S02]  /*c6a0*/  SEL R108, RZ, 0x4, !P3 ;  /* 0x00000004ff6c7807 */ /* 0x000fe40005800000 */
[-C--:B------:R-:W-:Y:S02]  /*c6b0*/  ISETP.GT.U32.AND P4, PT, R56, R133.reuse, PT ;  /* 0x000000853800720c */ /* 0x080fe40003f84070 */
[----:B------:R-:W-:Y:S02]  /*c6c0*/  ISETP.GT.U32.AND P3, PT, R53, R133, PT ;  /* 0x000000853500720c */ /* 0x000fe40003f64070 */
[----:B------:R-:W-:Y:S02]  /*c6d0*/  ISETP.GT.U32.AND.EX P1, PT, R24, RZ, PT, P1 ;  /* 0x000000ff1800720c */ /* 0x000fe40003f24110 */
[----:B------:R-:W-:Y:S02]  /*c6e0*/  SEL R79, RZ, 0x4, !P0 ;  /* 0x00000004ff4f7807 */ /* 0x000fe40004000000 */
[----:B------:R-:W-:-:S02]  /*c6f0*/  SEL R109, RZ, 0x7fff8, !P2 ;  /* 0x0007fff8ff6d7807 */ /* 0x000fc40005000000 */
[----:B------:R-:W-:Y:S02]  /*c700*/  SEL R110, RZ, 0x1, !P5 ;  /* 0x00000001ff6e7807 */ /* 0x000fe40006800000 */
[-C--:B------:R-:W-:Y:S02]  /*c710*/  ISETP.GT.U32.AND P0, PT, R117, R133.reuse, PT ;  /* 0x000000857500720c */ /* 0x080fe40003f04070 */
[-C--:B------:R-:W-:Y:S02]  /*c720*/  ISETP.GT.U32.AND P2, PT, R51, R133.reuse, PT ;  /* 0x000000853300720c */ /* 0x080fe40003f44070 */
[----:B------:R-:W-:Y:S02]  /*c730*/  ISETP.GT.U32.AND P5, PT, R26, R133, PT ;  /* 0x000000851a00720c */ /* 0x000fe40003fa4070 */
[----:B------:R-:W-:Y:S02]  /*c740*/  ISETP.GT.U32.AND.EX P4, PT, R25, RZ, PT, P4 ;  /* 0x000000ff1900720c */ /* 0x000fe40003f84140 */
[----:B------:R-:W-:-:S02]  /*c750*/  ISETP.GT.U32.AND.EX P3, PT, R45, RZ, PT, P3 ;  /* 0x000000ff2d00720c */ /* 0x000fc40003f64130 */
[----:B------:R-:W-:Y:S01]  /*c760*/  SEL R111, RZ, 0x1fffe, !P1 ;  /* 0x0001fffeff6f7807 */ /* 0x000fe20004800000 */
[----:B0-----:R-:W-:Y:S10]  /*c770*/  BRA.U UP2, `(.L_x_15) ;  /* 0x00000001024c7547 */ /* 0x001ff4000b800000 */
[----:B------:R-:W-:Y:S01]  /*c780*/  UIADD3 UR6, UPT, UPT, UR13, 0xc010, URZ ;  /* 0x0000c0100d067890 */ /* 0x000fe2000fffe0ff */
[----:B------:R-:W-:Y:S01]  /*c790*/  UMOV UR27, 0x40004040 ;  /* 0x40004040001b7882 */ /* 0x000fe20000000000 */
[----:B------:R-:W-:Y:S01]  /*c7a0*/  UMOV UR29, 0x40004040 ;  /* 0x40004040001d7882 */ /* 0x000fe20000000000 */
[----:B------:R-:W-:Y:S01]  /*c7b0*/  UMOV UR30, 0x0 ;  /* 0x00000000001e7882 */ /* 0x000fe20000000000 */
[----:B------:R-:W-:Y:S01]  /*c7c0*/  UMOV UR31, 0x8108010 ;  /* 0x08108010001f7882 */ /* 0x000fe20000000000 */
[----:B------:R-:W-:Y:S01]  /*c7d0*/  UMOV UR32, 0x0 ;  /* 0x0000000000207882 */ /* 0x000fe20000000000 */
[----:B------:R-:W-:Y:S01]  /*c7e0*/  UMOV UR33, 0x8108010 ;  /* 0x0810801000217882 */ /* 0x000fe20000000000 */
[----:B------:R-:W-:Y:S01]  /*c7f0*/  UMOV UR50, 0x0 ;  /* 0x0000000000327882 */ /* 0x000fe20000000000 */
[----:B------:R-:W-:Y:S01]  /*c800*/  UMOV UR51, 0x8108010 ;  /* 0x0810801000337882 */ /* 0x000fe20000000000 */
[----:B------:R0:W-:Y:S01]  /*c810*/  UTCQMMA gdesc[UR26], gdesc[UR28], tmem[UR10], tmem[UR30], idesc[UR31], !UPT ;  /* 0x00ff1e1c1a0075ea */ /* 0x0001e2000f80030a */
[----:B------:R-:W-:Y:S01]  /*c820*/  UMOV UR7, URZ ;  /* 0x000000ff00077c82 */ /* 0x000fe20008000000 */
        /* <DEDUP_REMOVED lines=8> */
.L_x_15:
[----:B------:R-:W1:Y:S01]  /*c8b0*/  SYNCS.PHASECHK.TRANS64.TRYWAIT P1, [UR13+0xc010], RZ ;  /* 0x00c010ffff0075a7 */ /* 0x000e62000802110d */
[----:B------:R-:W-:Y:S02]  /*c8c0*/  ISETP.GT.U32.AND.EX P2, PT, R16, RZ, PT, P2 ;  /* 0x000000ff1000720c */ /* 0x000fe40003f44120 */
[----:B------:R-:W-:Y:S02]  /*c8d0*/  SEL R113, RZ, 0x7fff8, !P3 ;  /* 0x0007fff8ff717807 */ /* 0x000fe40005800000 */
[----:B------:R-:W-:Y:S02]  /*c8e0*/  SEL R114, RZ, 0x4, !P2 ;  /* 0x00000004ff727807 */ /* 0x000fe40005000000 */
[-C--:B------:R-:W-:Y:S02]  /*c8f0*/  ISETP.GT.U32.AND P2, PT, R12, R133.reuse, PT ;  /* 0x000000850c00720c */ /* 0x080fe40003f44070 */
[----:B------:R-:W-:Y:S02]  /*c900*/  ISETP.GT.U32.AND P3, PT, R15, R133, PT ;  /* 0x000000850f00720c */ /* 0x000fe40003f64070 */
[----:B------:R-:W-:-:S02]  /*c910*/  ISETP.GT.U32.AND.EX P2, PT, R11, RZ, PT, P2 ;  /* 0x000000ff0b00720c */ /* 0x000fc40003f44120 */
[----:B------:R-:W-:Y:S02]  /*c920*/  ISETP.GT.U32.AND.EX P5, PT, R14, RZ, PT, P5 ;  /* 0x000000ff0e00720c */ /* 0x000fe40003fa4150 */
[----:B------:R-:W-:Y:S02]  /*c930*/  ISETP.GT.U32.AND.EX P3, PT, R13, RZ, PT, P3 ;  /* 0x000000ff0d00720c */ /* 0x000fe40003f64130 */
[----:B------:R-:W-:Y:S02]  /*c940*/  SEL R117, RZ, 0x4, !P2 ;  /* 0x00000004ff757807 */ /* 0x000fe40005000000 */
[----:B------:R-:W-:Y:S02]  /*c950*/  SEL R115, RZ, 0x7fff8, !P5 ;  /* 0x0007fff8ff737807 */ /* 0x000fe40006800000 */
[----:B------:R-:W-:Y:S02]  /*c960*/  SEL R116, RZ, 0x1fffe, !P3 ;  /* 0x0001fffeff747807 */ /* 0x000fe40005800000 */
[----:B------:R-:W-:-:S02]  /*c970*/  ISETP.GT.U32.AND P2, PT, R7, R133, PT ;  /* 0x000000850700720c */ /* 0x000fc40003f44070 */
[-C--:B------:R-:W-:Y:S02]  /*c980*/  ISETP.GT.U32.AND P5, PT, R10, R133.reuse, PT ;  /* 0x000000850a00720c */ /* 0x080fe40003fa4070 */
[----:B------:R-:W-:Y:S02]  /*c990*/  ISETP.GT.U32.AND P3, PT, R9, R133, PT ;  /* 0x000000850900720c */ /* 0x000fe40003f64070 */
[----:B------:R-:W-:Y:S01]  /*c9a0*/  ISETP.GT.U32.AND.EX P2, PT, R5, RZ, PT, P2 ;  /* 0x000000ff0500720c */ /* 0x000fe20003f44120 */
[----:B------:R-:W-:Y:S01]  /*c9b0*/  VIADD R5, R2, 0x80 ;  /* 0x0000008002057836 */ /* 0x000fe20000000000 */
[----:B------:R-:W-:Y:S01]  /*c9c0*/  ISETP.GT.U32.AND.EX P5, PT, R8, RZ, PT, P5 ;  /* 0x000000ff0800720c */ /* 0x000fe20003fa4150 */
[----:B------:R-:W-:Y:S01]  /*c9d0*/  VIADD R8, R2, 0x8f ;  /* 0x0000008f02087836 */ /* 0x000fe20000000000 */
[----:B------:R-:W-:Y:S01]  /*c9e0*/  ISETP.GT.U32.AND.EX P3, PT, R6, RZ, PT, P3 ;  /* 0x000000ff0600720c */ /* 0x000fe20003f64130 */
[----:B------:R-:W-:Y:S01]  /*c9f0*/  VIADD R6, R2, 0x8e ;  /* 0x0000008e02067836 */ /* 0x000fe20000000000 */
[----:B------:R-:W-:-:S02]  /*ca00*/  SEL R120, RZ, 0x1fffe, !P2 ;  /* 0x0001fffeff787807 */ /* 0x000fc40005000000 */
[----:B------:R-:W-:Y:S02]  /*ca10*/  SEL R112, RZ, 0x4, !P4 ;  /* 0x00000004ff707807 */ /* 0x000fe40006000000 */
[----:B------:R-:W-:Y:S02]  /*ca20*/  SEL R118, RZ, 0x7fff8, !P5 ;  /* 0x0007fff8ff767807 */ /* 0x000fe40006800000 */
[----:B------:R-:W-:Y:S02]  /*ca30*/  SEL R119, RZ, 0x1, !P3 ;  /* 0x00000001ff777807 */ /* 0x000fe40005800000 */
[-C--:B------:R-:W-:Y:S01]  /*ca40*/  ISETP.GT.U32.AND P2, PT, R5, R133.reuse, PT ;  /* 0x000000850500720c */ /* 0x080fe20003f44070 */
[----:B------:R-:W-:Y:S01]  /*ca50*/  VIADD R5, R2, 0x81 ;  /* 0x0000008102057836 */ /* 0x000fe20000000000 */
[-C--:B------:R-:W-:Y:S02]  /*ca60*/  ISETP.GT.U32.AND P4, PT, R17, R133.reuse, PT ;  /* 0x000000851100720c */ /* 0x080fe40003f84070 */
[----:B------:R-:W-:-:S02]  /*ca70*/  ISETP.GT.U32.AND P5, PT, R8, R133, PT ;  /* 0x000000850800720c */ /* 0x000fc40003fa4070 */
[----:B------:R-:W-:Y:S01]  /*ca80*/  ISETP.GT.U32.AND P3, PT, R6, R133, PT ;  /* 0x000000850600720c */ /* 0x000fe20003f64070 */
[----:B-1----:R-:W-:-:S12]  /*ca90*/  @!P1 BRA `(.L_x_16) ;  /* 0x0000009400309947 */ /* 0x002fd80003800000 */
.L_x_24:
[----:B------:R-:W-:Y:S01]  /*caa0*/  ISETP.GT.U32.AND P1, PT, R5, R133, PT ;  /* 0x000000850500720c */ /* 0x000fe20003f24070 */
[----:B------:R-:W-:Y:S01]  /*cab0*/  BAR.SYNC.DEFER_BLOCKING 0x0 ;  /* 0x0000000000007b1d */ /* 0x000fe20000010000 */
[----:B------:R-:W-:Y:S01]  /*cac0*/  ISETP.GT.U32.AND.EX P2, PT, R4, RZ, PT, P2 ;  /* 0x000000ff0400720c */ /* 0x000fe20003f44120 */
[C---:B------:R-:W-:Y:S01]  /*cad0*/  VIADD R136, R2.reuse, 0x82 ;  /* 0x0000008202887836 */ /* 0x040fe20000000000 */
[----:B------:R-:W-:Y:S01]  /*cae0*/  ISETP.GT.U32.AND.EX P1, PT, R131, RZ, PT, P1 ;  /* 0x000000ff8300720c */ /* 0x000fe20003f24110 */
[----:B------:R-:W-:Y:S01]  /*caf0*/  VIADD R131, R2, 0x83 ;  /* 0x0000008302837836 */ /* 0x000fe20000000000 */
[----:B------:R-:W-:Y:S01]  /*cb00*/  ISETP.GT.U32.AND.EX P4, PT, R73, RZ, PT, P4 ;  /* 0x000000ff4900720c */ /* 0x000fe20003f84140 */
[----:B------:R-:W-:Y:S01]  /*cb10*/  IMAD.IADD R106, R106, 0x1, R107 ;  /* 0x000000016a6a7824 */ /* 0x000fe200078e026b */
[----:B------:R-:W-:Y:S01]  /*cb20*/  ISETP.GT.U32.AND.EX P3, PT, R71, RZ, PT, P3 ;  /* 0x000000ff4700720c */ /* 0x000fe20003f64130 */
[----:B------:R-:W1:Y:S01]  /*cb30*/  LDTM.x64 R4, tmem[UR11+0x80] ;  /* 0x0000800b000479ee */ /* 0x000e620008340000 */
[----:B------:R-:W-:Y:S01]  /*cb40*/  SEL R71, RZ, 0x1, !P4 ;  /* 0x00000001ff477807 */ /* 0x000fe20006000000 */
[----:B------:R-:W-:Y:S01]  /*cb50*/  IMAD.IADD R119, R119, 0x1, R120 ;  /* 0x0000000177777824 */ /* 0x000fe200078e0278 */
[----:B------:R-:W-:Y:S01]  /*cb60*/  ISETP.GT.U32.AND.EX P0, PT, R74, RZ, PT, P0 ;  /* 0x000000ff4a00720c */ /* 0x000fe20003f04100 */
[----:B------:R-:W-:Y:S01]  /*cb70*/  IMAD.IADD R77, R77, 0x1, R78 ;  /* 0x000000014d4d7824 */ /* 0x000fe200078e024e */
[----:B------:R-:W-:Y:S01]  /*cb80*/  LOP3.LUT R106, R106, 0x3, RZ, 0xc0, !PT ;  /* 0x000000036a6a7812 */ /* 0x000fe200078ec0ff */
[----:B------:R-:W-:Y:S01]  /*cb90*/  IMAD.IADD R71, R71, 0x1, R116 ;  /* 0x0000000147477824 */ /* 0x000fe200078e0274 */
[----:B------:R-:W-:Y:S01]  /*cba0*/  LOP3.LUT R119, R119, 0x3, RZ, 0xc0, !PT ;  /* 0x0000000377777812 */ /* 0x000fe200078ec0ff */
[----:B------:R-:W-:Y:S01]  /*cbb0*/  IMAD.IADD R110, R110, 0x1, R111 ;  /* 0x000000016e6e7824 */ /* 0x000fe200078e026f */
[----:B------:R-:W-:Y:S01]  /*cbc0*/  IADD3 R106, PT, PT, R106, R109, R108 ;  /* 0x0000006d6a6a7210 */ /* 0x000fe20007ffe06c */
[----:B------:R-:W-:Y:S01]  /*cbd0*/  IMAD.IADD R88, R88, 0x1, R89 ;  /* 0x0000000158587824 */ /* 0x000fe200078e0259 */
[----:B------:R-:W-:Y:S01]  /*cbe0*/  LOP3.LUT R71, R71, 0x3, RZ, 0xc0, !PT ;  /* 0x0000000347477812 */ /* 0x000fe200078ec0ff */
[----:B------:R-:W-:Y:S01]  /*cbf0*/  IMAD.IADD R81, R81, 0x1, R82 ;  /* 0x0000000151517824 */ /* 0x000fe200078e0252 */
[----:B------:R-:W-:Y:S01]  /*cc00*/  IADD3 R117, PT, PT, R119, R118, R117 ;  /* 0x0000007677757210 */ /* 0x000fe20007ffe075 */
[----:B------:R-:W-:Y:S01]  /*cc10*/  IMAD.SHL.U32 R106, R106, 0x100, RZ ;  /* 0x000001006a6a7824 */ /* 0x000fe200078e00ff */
[----:B------:R-:W-:Y:S01]  /*cc20*/  IADD3 R71, PT, PT, R71, R115, R114 ;  /* 0x0000007347477210 */ /* 0x000fe20007ffe072 */
[----:B------:R-:W-:Y:S01]  /*cc30*/  IMAD.IADD R92, R92, 0x1, R93 ;  /* 0x000000015c5c7824 */ /* 0x000fe200078e025d */
[----:B------:R-:W-:Y:S01]  /*cc40*/  LOP3.LUT R77, R77, 0x3, RZ, 0xc0, !PT ;  /* 0x000000034d4d7812 */ /* 0x000fe200078ec0ff */
[----:B------:R-:W-:Y:S01]  /*cc50*/  IMAD.IADD R100, R100, 0x1, R101 ;  /* 0x0000000164647824 */ /* 0x000fe200078e0265 */
[----:B------:R-:W-:Y:S01]  /*cc60*/  LOP3.LUT R71, R71, 0xf, RZ, 0xc0, !PT ;  /* 0x0000000f47477812 */ /* 0x000fe200078ec0ff */
[----:B------:R-:W-:Y:S01]  /*cc70*/  IMAD.IADD R104, R104, 0x1, R105 ;  /* 0x0000000168687824 */ /* 0x000fe200078e0269 */
[----:B------:R-:W-:Y:S01]  /*cc80*/  LOP3.LUT R110, R110, 0x3, RZ, 0xc0, !PT ;  /* 0x000000036e6e7812 */ /* 0x000fe200078ec0ff */
[----:B------:R-:W-:Y:S01]  /*cc90*/  IMAD.IADD R96, R96, 0x1, R97 ;  /* 0x0000000160607824 */ /* 0x000fe200078e0261 */
[----:B------:R-:W-:Y:S01]  /*cca0*/  LOP3.LUT R88, R88, 0x3, RZ, 0xc0, !PT ;  /* 0x0000000358587812 */ /* 0x000fe200078ec0ff */
[----:B-1----:R-:W-:Y:S01]  /*ccb0*/  FMUL R4, R4, UR55 ;  /* 0x0000003704047c20 */ /* 0x002fe20008400000 */
[----:B------:R-:W-:Y:S01]  /*ccc0*/  FMUL R6, R6, UR55 ;  /* 0x0000003706067c20 */ /* 0x000fe20008400000 */
[----:B------:R-:W-:Y:S01]  /*ccd0*/  FMUL R8, R8, UR55 ;  /* 0x0000003708087c20 */ /* 0x000fe20008400000 */
[----:B------:R-:W-:Y:S01]  /*cce0*/  FMUL R10, R10, UR55 ;  /* 0x000000370a0a7c20 */ /* 0x000fe20008400000 */
[----:B------:R-:W-:Y:S01]  /*ccf0*/  FMUL R5, R5, UR55 ;  /* 0x0000003705057c20 */ /* 0x000fe20008400000 */
[----:B------:R-:W-:Y:S01]  /*cd00*/  FSEL R4, R4, -INF , !P2 ;  /* 0xff80000004047808 */ /* 0x000fe20005000000 */
[----:B------:R-:W-:Y:S01]  /*cd10*/  FMUL R12, R12, UR55 ;  /* 0x000000370c0c7c20 */ /* 0x000fe20008400000 */
[-C--:B------:R-:W-:Y:S01]  /*cd20*/  ISETP.GT.U32.AND P2, PT, R136, R133.reuse, PT ;  /* 0x000000858800720c */ /* 0x080fe20003f44070 */
[----:B------:R-:W-:Y:S01]  /*cd30*/  FMUL R7, R7, UR55 ;  /* 0x0000003707077c20 */ /* 0x000fe20008400000 */
[----:B------:R-:W-:Y:S01]  /*cd40*/  FSEL R5, R5, -INF , !P1 ;  /* 0xff80000005057808 */ /* 0x000fe20004800000 */
[----:B------:R-:W-:Y:S01]  /*cd50*/  FMUL R14, R14, UR55 ;  /* 0x000000370e0e7c20 */ /* 0x000fe20008400000 */
[----:B------:R-:W-:Y:S01]  /*cd60*/  ISETP.GT.U32.AND.EX P2, PT, R130, RZ, PT, P2 ;  /* 0x000000ff8200720c */ /* 0x000fe20003f44120 */
[----:B------:R-:W-:Y:S01]  /*cd70*/  VIADD R130, R2, 0x84 ;  /* 0x0000008402827836 */ /* 0x000fe20000000000 */
[-C--:B------:R-:W-:Y:S01]  /*cd80*/  ISETP.GT.U32.AND P1, PT, R131, R133.reuse, PT ;  /* 0x000000858300720c */ /* 0x080fe20003f24070 */
[----:B------:R-:W-:Y:S01]  /*cd90*/  FMUL R9, R9, UR55 ;  /* 0x0000003709097c20 */ /* 0x000fe20008400000 */
[----:B------:R-:W-:Y:S01]  /*cda0*/  FSEL R6, R6, -INF , !P2 ;  /* 0xff80000006067808 */ /* 0x000fe20005000000 */
[----:B------:R-:W-:Y:S01]  /*cdb0*/  FMUL R11, R11, UR55 ;  /* 0x000000370b0b7c20 */ /* 0x000fe20008400000 */
[-C--:B------:R-:W-:Y:S01]  /*cdc0*/  ISETP.GT.U32.AND P2, PT, R130, R133.reuse, PT ;  /* 0x000000858200720c */ /* 0x080fe20003f44070 */
[----:B------:R-:W-:Y:S01]  /*cdd0*/  FMUL R13, R13, UR55 ;  /* 0x000000370d0d7c20 */ /* 0x000fe20008400000 */
[----:B------:R-:W-:Y:S01]  /*cde0*/  ISETP.GT.U32.AND.EX P1, PT, R129, RZ, PT, P1 ;  /* 0x000000ff8100720c */ /* 0x000fe20003f24110 */
[----:B------:R-:W-:Y:S01]  /*cdf0*/  VIADD R129, R2, 0x85 ;  /* 0x0000008502817836 */ /* 0x000fe20000000000 */
[----:B------:R-:W-:Y:S01]  /*ce00*/  ISETP.GT.U32.AND.EX P2, PT, R128, RZ, PT, P2 ;  /* 0x000000ff8000720c */ /* 0x000fe20003f44120 */
[----:B------:R-:W-:Y:S01]  /*ce10*/  VIADD R128, R2, 0x86 ;  /* 0x0000008602807836 */ /* 0x000fe20000000000 */
[----:B------:R-:W-:Y:S01]  /*ce20*/  FSEL R7, R7, -INF , !P1 ;  /* 0xff80000007077808 */ /* 0x000fe20004800000 */
[----:B------:R-:W-:Y:S01]  /*ce30*/  IMAD R71, R117, 0x10, R71 ;  /* 0x0000001075477824 */ /* 0x000fe200078e0247 */
[----:B------:R-:W-:Y:S01]  /*ce40*/  FSEL R8, R8, -INF , !P2 ;  /* 0xff80000008087808 */ /* 0x000fe20005000000 */
[----:B------:R-:W-:Y:S01]  /*ce50*/  FMUL R15, R15, UR55 ;  /* 0x000000370f0f7c20 */ /* 0x000fe20008400000 */
[-C--:B------:R-:W-:Y:S01]  /*ce60*/  ISETP.GT.U32.AND P2, PT, R128, R133.reuse, PT ;  /* 0x000000858000720c */ /* 0x080fe20003f44070 */
[----:B------:R-:W-:Y:S01]  /*ce70*/  FMUL R16, R16, UR55 ;  /* 0x0000003710107c20 */ /* 0x000fe20008400000 */
[-C--:B------:R-:W-:Y:S01]  /*ce80*/  ISETP.GT.U32.AND P1, PT, R129, R133.reuse, PT ;  /* 0x000000858100720c */ /* 0x080fe20003f24070 */
[----:B------:R-:W-:Y:S01]  /*ce90*/  FMUL R17, R17, UR55 ;  /* 0x0000003711117c20 */ /* 0x000fe20008400000 */
[----:B------:R-:W-:Y:S01]  /*cea0*/  ISETP.GT.U32.AND.EX P2, PT, R126, RZ, PT, P2 ;  /* 0x000000ff7e00720c */ /* 0x000fe20003f44120 */
[C---:B------:R-:W-:Y:S01]  /*ceb0*/  VIADD R126, R2.reuse, 0x88 ;  /* 0x00000088027e7836 */ /* 0x040fe20000000000 */
[----:B------:R-:W-:Y:S01]  /*cec0*/  ISETP.GT.U32.AND.EX P1, PT, R127, RZ, PT, P1 ;  /* 0x000000ff7f00720c */ /* 0x000fe20003f24110 */
[----:B------:R-:W-:Y:S01]  /*ced0*/  VIADD R127, R2, 0x87 ;  /* 0x00000087027f7836 */ /* 0x000fe20000000000 */
        /* <DEDUP_REMOVED lines=19> */
[----:B------:R-:W1:Y:S01]  /*d010*/  S2R R222, SR_TID.X ;  /* 0x0000000000de7919 */ /* 0x000e620000002100 */
[----:B------:R-:W-:Y:S01]  /*d020*/  FSEL R14, R14, -INF , !P2 ;  /* 0xff8000000e0e7808 */ /* 0x000fe20005000000 */
[----:B------:R-:W-:Y:S01]  /*d030*/  FMUL R34, R34, UR55 ;  /* 0x0000003722227c20 */ /* 0x000fe20008400000 */
[-C--:B------:R-:W-:Y:S01]  /*d040*/  ISETP.GT.U32.AND P2, PT, R122, R133.reuse, PT ;  /* 0x000000857a00720c */ /* 0x080fe20003f44070 */
[----:B------:R-:W-:Y:S01]  /*d050*/  FMUL R37, R37, UR55 ;  /* 0x0000003725257c20 */ /* 0x000fe20008400000 */
[----:B------:R-:W-:Y:S01]  /*d060*/  ISETP.GT.U32.AND P1, PT, R125, R133, PT ;  /* 0x000000857d00720c */ /* 0x000fe20003f24070 */
[----:B------:R-:W-:Y:S01]  /*d070*/  FMUL R127, R39, UR55 ;  /* 0x00000037277f7c20 */ /* 0x000fe20008400000 */
[----:B------:R-:W-:Y:S01]  /*d080*/  ISETP.GT.U32.AND.EX P2, PT, R70, RZ, PT, P2 ;  /* 0x000000ff4600720c */ /* 0x000fe20003f44120 */
[----:B------:R-:W-:Y:S01]  /*d090*/  FMUL R40, R40, UR55 ;  /* 0x0000003728287c20 */ /* 0x000fe20008400000 */
[----:B------:R-:W-:Y:S01]  /*d0a0*/  SEL R70, RZ, 0x1, !P0 ;  /* 0x00000001ff467807 */ /* 0x000fe20004000000 */
[----:B------:R-:W-:Y:S01]  /*d0b0*/  FMUL R41, R41, UR55 ;  /* 0x0000003729297c20 */ /* 0x000fe20008400000 */
[----:B------:R-:W-:Y:S01]  /*d0c0*/  ISETP.GT.U32.AND.EX P1, PT, R123, RZ, PT, P1 ;  /* 0x000000ff7b00720c */ /* 0x000fe20003f24110 */
[----:B------:R-:W-:Y:S01]  /*d0d0*/  VIADD R123, R2, 0x8b ;  /* 0x0000008b027b7836 */ /* 0x000fe20000000000 */
[----:B------:R-:W-:Y:S01]  /*d0e0*/  IADD3 R75, PT, PT, R77, R76, R75 ;  /* 0x0000004c4d4b7210 */ /* 0x000fe20007ffe04b */
[----:B------:R-:W-:Y:S01]  /*d0f0*/  IMAD.IADD R70, R70, 0x1, R85 ;  /* 0x0000000146467824 */ /* 0x000fe200078e0255 */
[----:B------:R-:W-:Y:S01]  /*d100*/  IADD3 R110, PT, PT, R110, R113, R112 ;  /* 0x000000716e6e7210 */ /* 0x000fe20007ffe070 */
[----:B------:R-:W-:Y:S01]  /*d110*/  FMUL R43, R43, UR55 ;  /* 0x000000372b2b7c20 */ /* 0x000fe20008400000 */
[----:B------:R-:W-:Y:S01]  /*d120*/  LOP3.LUT R106, R106, 0xf00, RZ, 0xe2, !PT ;  /* 0x00000f006a6a7812 */ /* 0x000fe200078ee2ff */
[----:B------:R-:W-:Y:S01]  /*d130*/  IMAD.SHL.U32 R75, R75, 0x100, RZ ;  /* 0x000001004b4b7824 */ /* 0x000fe200078e00ff */
[----:B------:R-:W-:Y:S01]  /*d140*/  LOP3.LUT R70, R70, 0x3, RZ, 0xc0, !PT ;  /* 0x0000000346467812 */ /* 0x000fe200078ec0ff */
[----:B------:R-:W-:Y:S01]  /*d150*/  FMUL R46, R46, UR55 ;  /* 0x000000372e2e7c20 */ /* 0x000fe20008400000 */
[----:B------:R-:W-:Y:S01]  /*d160*/  FSEL R13, R13, -INF , !P1 ;  /* 0xff8000000d0d7808 */ /* 0x000fe20004800000 */
[----:B------:R-:W-:Y:S01]  /*d170*/  IMAD R106, R110, 0x1000, R106 ;  /* 0x000010006e6a7824 */ /* 0x000fe200078e026a */
[----:B------:R-:W-:Y:S01]  /*d180*/  IADD3 R70, PT, PT, R70, R84, R83 ;  /* 0x0000005446467210 */ /* 0x000fe20007ffe053 */
[----:B------:R-:W-:Y:S01]  /*d190*/  FMUL R48, R48, UR55 ;  /* 0x0000003730307c20 */ /* 0x000fe20008400000 */
[----:B------:R-:W-:Y:S01]  /*d1a0*/  ISETP.GT.U32.AND P1, PT, R123, R133, PT ;  /* 0x000000857b00720c */ /* 0x000fe20003f24070 */
[----:B------:R-:W-:Y:S01]  /*d1b0*/  USHF.L.U32 UR9, UR9, 0x1f, URZ ;  /* 0x0000001f09097899 */ /* 0x000fe200080006ff */
[----:B------:R-:W-:Y:S01]  /*d1c0*/  IADD3 R86, PT, PT, R88, R87, R86 ;  /* 0x0000005758567210 */ /* 0x000fe20007ffe056 */
[----:B------:R-:W-:Y:S01]  /*d1d0*/  FMUL R42, R42, UR55 ;  /* 0x000000372a2a7c20 */ /* 0x000fe20008400000 */
[----:B------:R-:W-:Y:S01]  /*d1e0*/  LOP3.LUT R70, R70, 0xf, RZ, 0xc0, !PT ;  /* 0x0000000f46467812 */ /* 0x000fe200078ec0ff */
[----:B------:R-:W-:Y:S01]  /*d1f0*/  FMUL R44, R44, UR55 ;  /* 0x000000372c2c7c20 */ /* 0x000fe20008400000 */
[----:B------:R-:W-:Y:S01]  /*d200*/  LOP3.LUT R71, R71, 0xff, RZ, 0xc0, !PT ;  /* 0x000000ff47477812 */ /* 0x000fe200078ec0ff */
[----:B------:R-:W-:Y:S01]  /*d210*/  FMUL R45, R45, UR55 ;  /* 0x000000372d2d7c20 */ /* 0x000fe20008400000 */
[----:B------:R-:W-:Y:S01]  /*d220*/  LOP3.LUT R81, R81, 0x3, RZ, 0xc0, !PT ;  /* 0x0000000351517812 */ /* 0x000fe200078ec0ff */
[----:B------:R-:W-:Y:S01]  /*d230*/  IMAD R70, R86, 0x10, R70 ;  /* 0x0000001056467824 */ /* 0x000fe200078e0246 */
[----:B------:R-:W-:Y:S01]  /*d240*/  ISETP.GT.U32.AND.EX P1, PT, R121, RZ, PT, P1 ;  /* 0x000000ff7900720c */ /* 0x000fe20003f24110 */
[----:B------:R-:W-:Y:S01]  /*d250*/  VIADD R121, R2, 0x8c ;  /* 0x0000008c02797836 */ /* 0x000fe20000000000 */
[----:B------:R-:W-:Y:S01]  /*d260*/  IADD3 R79, PT, PT, R81, R80, R79 ;  /* 0x00000050514f7210 */ /* 0x000fe20007ffe04f */
[----:B------:R-:W-:Y:S01]  /*d270*/  IMAD.IADD R71, R106, 0x1, R71 ;  /* 0x000000016a477824 */ /* 0x000fe200078e0247 */
[----:B------:R-:W-:Y:S01]  /*d280*/  LOP3.LUT R75, R75, 0xf00, RZ, 0xe2, !PT ;  /* 0x00000f004b4b7812 */ /* 0x000fe200078ee2ff */
[----:B------:R-:W-:Y:S01]  /*d290*/  FMUL R47, R47, UR55 ;  /* 0x000000372f2f7c20 */ /* 0x000fe20008400000 */
[----:B------:R-:W-:Y:S01]  /*d2a0*/  FSEL R15, R15, -INF , !P1 ;  /* 0xff8000000f0f7808 */ /* 0x000fe20004800000 */
[----:B------:R-:W-:Y:S01]  /*d2b0*/  FMUL R50, R50, UR55 ;  /* 0x0000003732327c20 */ /* 0x000fe20008400000 */
[----:B------:R-:W-:Y:S01]  /*d2c0*/  ISETP.GT.U32.AND.EX P5, PT, R72, RZ, PT, P5 ;  /* 0x000000ff4800720c */ /* 0x000fe20003fa4150 */
[----:B------:R-:W-:Y:S01]  /*d2d0*/  IMAD R75, R79, 0x1000, R75 ;  /* 0x000010004f4b7824 */ /* 0x000fe200078e024b */
[----:B------:R-:W-:Y:S01]  /*d2e0*/  ISETP.GT.U32.AND P1, PT, R121, R133, PT ;  /* 0x000000857900720c */ /* 0x000fe20003f24070 */
[----:B------:R-:W-:Y:S01]  /*d2f0*/  FMUL R49, R49, UR55 ;  /* 0x0000003731317c20 */ /* 0x000fe20008400000 */
[----:B------:R-:W-:Y:S01]  /*d300*/  LOP3.LUT R72, R70, 0xff, RZ, 0xc0, !PT ;  /* 0x000000ff46487812 */ /* 0x000fe200078ec0ff */
[----:B------:R-:W-:Y:S01]  /*d310*/  FMUL R53, R53, UR55 ;  /* 0x0000003735357c20 */ /* 0x000fe20008400000 */
[----:B------:R-:W-:Y:S01]  /*d320*/  LOP3.LUT R70, R71, 0xffff, RZ, 0xc0, !PT ;  /* 0x0000ffff47467812 */ /* 0x000fe200078ec0ff */
[----:B------:R-:W-:Y:S01]  /*d330*/  FMUL R52, R52, UR55 ;  /* 0x0000003734347c20 */ /* 0x000fe20008400000 */
[----:B------:R-:W-:Y:S01]  /*d340*/  ISETP.GT.U32.AND.EX P1, PT, R3, RZ, PT, P1 ;  /* 0x000000ff0300720c */ /* 0x000fe20003f24110 */
[----:B------:R-:W-:Y:S01]  /*d350*/  IMAD.IADD R3, R75, 0x1, R72 ;  /* 0x000000014b037824 */ /* 0x000fe200078e0248 */
[--C-:B------:R-:W-:Y:S01]  /*d360*/  SHF.R.U32.HI R71, RZ, 0x1, R70.reuse ;  /* 0x00000001ff477819 */ /* 0x100fe20000011646 */
[----:B------:R-:W-:Y:S01]  /*d370*/  FMUL R54, R54, UR55 ;  /* 0x0000003736367c20 */ /* 0x000fe20008400000 */
[--C-:B------:R-:W-:Y:S01]  /*d380*/  SHF.R.U32.HI R72, RZ, 0x2, R70.reuse ;  /* 0x00000002ff487819 */ /* 0x100fe20000011646 */
[----:B------:R-:W-:Y:S01]  /*d390*/  FMUL R51, R51, UR55 ;  /* 0x0000003733337c20 */ /* 0x000fe20008400000 */
[----:B------:R-:W-:Y:S01]  /*d3a0*/  FSEL R16, R16, -INF , !P1 ;  /* 0xff80000010107808 */ /* 0x000fe20004800000 */
[----:B------:R-:W-:Y:S01]  /*d3b0*/  FMUL R55, R55, UR55 ;  /* 0x0000003737377c20 */ /* 0x000fe20008400000 */
[----:B------:R-:W-:Y:S01]  /*d3c0*/  LOP3.LUT P1, RZ, R71, 0x1, RZ, 0xc0, !PT ;  /* 0x0000000147ff7812 */ /* 0x000fe2000782c0ff */
[----:B------:R-:W-:Y:S01]  /*d3d0*/  FMUL R56, R56, UR55 ;  /* 0x0000003738387c20 */ /* 0x000fe20008400000 */
[----:B------:R-:W-:Y:S01]  /*d3e0*/  FSEL R17, R17, -INF , !P2 ;  /* 0xff80000011117808 */ /* 0x000fe20005000000 */
[----:B------:R-:W-:Y:S01]  /*d3f0*/  FMUL R57, R57, UR55 ;  /* 0x0000003739397c20 */ /* 0x000fe20008400000 */
[--C-:B------:R-:W-:Y:S01]  /*d400*/  SHF.R.U32.HI R71, RZ, 0xf, R70.reuse ;  /* 0x0000000fff477819 */ /* 0x100fe20000011646 */
[----:B------:R-:W-:Y:S01]  /*d410*/  FMUL R58, R58, UR55 ;  /* 0x000000373a3a7c20 */ /* 0x000fe20008400000 */
[----:B------:R-:W-:Y:S01]  /*d420*/  LOP3.LUT P2, RZ, R72, 0x1, RZ, 0xc0, !PT ;  /* 0x0000000148ff7812 */ /* 0x000fe2000784c0ff */
[----:B------:R-:W-:Y:S01]  /*d430*/  FMUL R72, R20, UR55 ;  /* 0x0000003714487c20 */ /* 0x000fe20008400000 */
[----:B------:R-:W-:-:S02]  /*d440*/  SHF.R.U32.HI R18, RZ, 0xd, R70 ;  /* 0x0000000dff127819 */ /* 0x000fc40000011646 */
[----:B------:R-:W-:Y:S01]  /*d450*/  FSEL R20, R73, -INF , !P3 ;  /* 0xff80000049147808 */ /* 0x000fe20005800000 */
[----:B------:R-:W-:Y:S01]  /*d460*/  FMUL R73, R21, UR55 ;  /* 0x0000003715497c20 */ /* 0x000fe20008400000 */
[----:B------:R-:W-:Y:S02]  /*d470*/  LOP3.LUT P3, RZ, R71, 0x1, RZ, 0xc0, !PT ;  /* 0x0000000147ff7812 */ /* 0x000fe4000786c0ff */
[----:B------:R-:W-:Y:S02]  /*d480*/  SHF.R.U32.HI R71, RZ, 0xe, R70 ;  /* 0x0000000eff477819 */ /* 0x000fe40000011646 */
[----:B------:R-:W-:Y:S02]  /*d490*/  FSEL R19, R19, -INF , !P5 ;  /* 0xff80000013137808 */ /* 0x000fe40006800000 */
[----:B------:R-:W-:Y:S02]  /*d4a0*/  LOP3.LUT P5, RZ, R18, 0x1, RZ, 0xc0, !PT ;  /* 0x0000000112ff7812 */ /* 0x000fe400078ac0ff */
[----:B------:R-:W-:Y:S01]  /*d4b0*/  FSEL R18, R72, -INF , !P3 ;  /* 0xff80000048127808 */ /* 0x000fe20005800000 */
[----:B------:R-:W-:Y:S01]  /*d4c0*/  FMUL R72, R23, UR55 ;  /* 0x0000003717487c20 */ /* 0x000fe20008400000 */
[----:B------:R-:W-:-:S02]  /*d4d0*/  LOP3.LUT P3, RZ, R71, 0x1, RZ, 0xc0, !PT ;  /* 0x0000000147ff7812 */ /* 0x000fc4000786c0ff */
[--C-:B------:R-:W-:Y:S02]  /*d4e0*/  SHF.R.U32.HI R71, RZ, 0xc, R70.reuse ;  /* 0x0000000cff477819 */ /* 0x100fe40000011646 */
[----:B------:R-:W-:Y:S02]  /*d4f0*/  LOP3.LUT R92, R92, 0x3, RZ, 0xc0, !PT ;  /* 0x000000035c5c7812 */ /* 0x000fe400078ec0ff */
[----:B------:R-:W-:Y:S02]  /*d500*/  LOP3.LUT R100, R100, 0x3, RZ, 0xc0, !PT ;  /* 0x0000000364647812 */ /* 0x000fe400078ec0ff */
[----:B------:R-:W-:Y:S02]  /*d510*/  SHF.R.U32.HI R21, RZ, 0xa, R70 ;  /* 0x0000000aff157819 */ /* 0x000fe40000011646 */
[----:B------:R-:W-:Y:S01]  /*d520*/  FSEL R23, R73, -INF , !P3 ;  /* 0xff80000049177808 */ /* 0x000fe20005800000 */
[----:B------:R-:W-:Y:S01]  /*d530*/  FMUL R73, R24, UR55 ;  /* 0x0000003718497c20 */ /* 0x000fe20008400000 */
[----:B------:R-:W-:-:S02]  /*d540*/  LOP3.LUT P3, RZ, R71, 0x1, RZ, 0xc0, !PT ;  /* 0x0000000147ff7812 */ /* 0x000fc4000786c0ff */
[----:B------:R-:W-:Y:S02]  /*d550*/  SHF.R.U32.HI R71, RZ, 0xb, R70 ;  /* 0x0000000bff477819 */ /* 0x000fe40000011646 */
[----:B------:R-:W-:Y:S02]  /*d560*/  FSEL R22, R22, -INF , !P5 ;  /* 0xff80000016167808 */ /* 0x000fe40006800000 */
[----:B------:R-:W-:Y:S02]  /*d570*/  IADD3 R90, PT, PT, R92, R91, R90 ;  /* 0x0000005b5c5a7210 */ /* 0x000fe40007ffe05a */
[----:B------:R-:W-:Y:S02]  /*d580*/  IADD3 R98, PT, PT, R100, R99, R98 ;  /* 0x0000006364627210 */ /* 0x000fe40007ffe062 */
[----:B------:R-:W-:Y:S01]  /*d590*/  LOP3.LUT R104, R104, 0x3, RZ, 0xc0, !PT ;  /* 0x0000000368687812 */ /* 0x000fe200078ec0ff */
[----:B------:R-:W-:Y:S01]  /*d5a0*/  IMAD.SHL.U32 R90, R90, 0x100, RZ ;  /* 0x000001005a5a7824 */ /* 0x000fe200078e00ff */
[----:B------:R-:W-:-:S02]  /*d5b0*/  LOP3.LUT P5, RZ, R21, 0x1, RZ, 0xc0, !PT ;  /* 0x0000000115ff7812 */ /* 0x000fc400078ac0ff */
[----:B------:R-:W-:Y:S01]  /*d5c0*/  FSEL R21, R72, -INF , !P3 ;  /* 0xff80000048157808 */ /* 0x000fe20005800000 */
[----:B------:R-:W-:Y:S01]  /*d5d0*/  FMUL R72, R26, UR55 ;  /* 0x000000371a487c20 */ /* 0x000fe20008400000 */
[----:B------:R-:W-:Y:S02]  /*d5e0*/  LOP3.LUT P3, RZ, R71, 0x1, RZ, 0xc0, !PT ;  /* 0x0000000147ff7812 */ /* 0x000fe4000786c0ff */
[----:B------:R-:W-:Y:S02]  /*d5f0*/  SHF.R.U32.HI R71, RZ, 0x9, R70 ;  /* 0x00000009ff477819 */ /* 0x000fe40000011646 */
[----:B------:R-:W-:Y:S02]  /*d600*/  IADD3 R102, PT, PT, R104, R103, R102 ;  /* 0x0000006768667210 */ /* 0x000fe40007ffe066 */
[----:B------:R-:W-:Y:S02]  /*d610*/  LOP3.LUT R98, R98, 0xf, RZ, 0xc0, !PT ;  /* 0x0000000f62627812 */ /* 0x000fe400078ec0ff */
[----:B------:R-:W-:-:S02]  /*d620*/  LOP3.LUT R96, R96, 0x3, RZ, 0xc0, !PT ;  /* 0x0000000360607812 */ /* 0x000fc400078ec0ff */
[----:B------:R-:W-:Y:S01]  /*d630*/  SHF.R.U32.HI R24, RZ, 0x7, R70 ;  /* 0x00000007ff187819 */ /* 0x000fe20000011646 */
[----:B------:R-:W-:Y:S01]  /*d640*/  IMAD R98, R102, 0x10, R98 ;  /* 0x0000001066627824 */ /* 0x000fe200078e0262 */
[----:B------:R-:W-:Y:S01]  /*d650*/  FSEL R26, R73, -INF , !P3 ;  /* 0xff800000491a7808 */ /* 0x000fe20005800000 */
[----:B------:R-:W-:Y:S01]  /*d660*/  FMUL R73, R27, UR55 ;  /* 0x000000371b497c20 */ /* 0x000fe20008400000 */
[----:B------:R-:W-:Y:S02]  /*d670*/  LOP3.LUT P3, RZ, R71, 0x1, RZ, 0xc0, !PT ;  /* 0x0000000147ff7812 */ /* 0x000fe4000786c0ff */
[----:B------:R-:W-:Y:S02]  /*d680*/  SHF.R.U32.HI R71, RZ, 0x8, R70 ;  /* 0x00000008ff477819 */ /* 0x000fe40000011646 */
[----:B------:R-:W-:Y:S02]  /*d690*/  FSEL R25, R25, -INF , !P5 ;  /* 0xff80000019197808 */ /* 0x000fe40006800000 */
[----:B------:R-:W-:-:S02]  /*d6a0*/  IADD3 R94, PT, PT, R96, R95, R94 ;  /* 0x0000005f605e7210 */ /* 0x000fc40007ffe05e */
[----:B------:R-:W-:Y:S02]  /*d6b0*/  LOP3.LUT R90, R90, 0xf00, RZ, 0xe2, !PT ;  /* 0x00000f005a5a7812 */ /* 0x000fe400078ee2ff */
[----:B------:R-:W-:Y:S02]  /*d6c0*/  LOP3.LUT P5, RZ, R24, 0x1, RZ, 0xc0, !PT ;  /* 0x0000000118ff7812 */ /* 0x000fe400078ac0ff */
[----:B------:R-:W-:Y:S01]  /*d6d0*/  FSEL R24, R72, -INF , !P3 ;  /* 0xff80000048187808 */ /* 0x000fe20005800000 */
[----:B------:R-:W-:Y:S01]  /*d6e0*/  IMAD R90, R94, 0x1000, R90 ;  /* 0x000010005e5a7824 */ /* 0x000fe200078e025a */
[----:B------:R-:W-:Y:S01]  /*d6f0*/  LOP3.LUT P3, RZ, R71, 0x1, RZ, 0xc0, !PT ;  /* 0x0000000147ff7812 */ /* 0x000fe2000786c0ff */
[----:B------:R-:W-:Y:S01]  /*d700*/  FMUL R72, R29, UR55 ;  /* 0x000000371d487c20 */ /* 0x000fe20008400000 */
[----:B------:R-:W-:Y:S02]  /*d710*/  SHF.R.U32.HI R71, RZ, 0x6, R70 ;  /* 0x00000006ff477819 */ /* 0x000fe40000011646 */
[----:B------:R-:W-:-:S02]  /*d720*/  LOP3.LUT R98, R98, 0xff, RZ, 0xc0, !PT ;  /* 0x000000ff62627812 */ /* 0x000fc400078ec0ff */
[----:B------:R-:W-:Y:S02]  /*d730*/  SHF.R.U32.HI R27, RZ, 0x4, R70 ;  /* 0x00000004ff1b7819 */ /* 0x000fe40000011646 */
[----:B------:R-:W-:Y:S01]  /*d740*/  FSEL R29, R73, -INF , !P3 ;  /* 0xff800000491d7808 */ /* 0x000fe20005800000 */
[----:B------:R-:W-:Y:S01]  /*d750*/  IMAD.IADD R90, R90, 0x1, R98 ;  /* 0x000000015a5a7824 */ /* 0x000fe200078e0262 */
[----:B------:R-:W-:Y:S02]  /*d760*/  LOP3.LUT P3, RZ, R71, 0x1, RZ, 0xc0, !PT ;  /* 0x0000000147ff7812 */ /* 0x000fe4000786c0ff */
[----:B------:R-:W-:Y:S02]  /*d770*/  SHF.R.U32.HI R71, RZ, 0x5, R70 ;  /* 0x00000005ff477819 */ /* 0x000fe40000011646 */
[----:B------:R-:W-:Y:S02]  /*d780*/  FSEL R28, R28, -INF , !P5 ;  /* 0xff8000001c1c7808 */ /* 0x000fe40006800000 */
[----:B------:R-:W-:-:S02]  /*d790*/  LOP3.LUT P5, RZ, R27, 0x1, RZ, 0xc0, !PT ;  /* 0x000000011bff7812 */ /* 0x000fc400078ac0ff */
[----:B------:R-:W-:Y:S01]  /*d7a0*/  FSEL R27, R72, -INF , !P3 ;  /* 0xff800000481b7808 */ /* 0x000fe20005800000 */
[----:B------:R-:W-:Y:S01]  /*d7b0*/  FMUL R72, R32, UR55 ;  /* 0x0000003720487c20 */ /* 0x000fe20008400000 */
[----:B------:R-:W-:Y:S01]  /*d7c0*/  LOP3.LUT P3, RZ, R71, 0x1, RZ, 0xc0, !PT ;  /* 0x0000000147ff7812 */ /* 0x000fe2000786c0ff */
[----:B------:R-:W-:Y:S01]  /*d7d0*/  FMUL R71, R30, UR55 ;  /* 0x000000371e477c20 */ /* 0x000fe20008400000 */
[----:B------:R-:W-:Y:S02]  /*d7e0*/  PRMT R3, R3, 0x5410, R90 ;  /* 0x0000541003037816 */ /* 0x000fe4000000005a */
[----:B------:R-:W-:Y:S02]  /*d7f0*/  SHF.R.U32.HI R70, RZ, 0x3, R70 ;  /* 0x00000003ff467819 */ /* 0x000fe40000011646 */
[----:B------:R-:W-:Y:S02]  /*d800*/  SHF.R.U64 R30, R3, 0x1f, RZ ;  /* 0x0000001f031e7819 */ /* 0x000fe400000012ff */
[----:B------:R-:W-:Y:S01]  /*d810*/  FSEL R32, R71, -INF , !P3 ;  /* 0xff80000047207808 */ /* 0x000fe20005800000 */
[----:B------:R-:W-:Y:S01]  /*d820*/  FMUL R71, R33, UR55 ;  /* 0x0000003721477c20 */ /* 0x000fe20008400000 */
[----:B------:R-:W-:-:S02]  /*d830*/  LOP3.LUT P3, RZ, R70, 0x1, RZ, 0xc0, !PT ;  /* 0x0000000146ff7812 */ /* 0x000fc4000786c0ff */
[----:B------:R-:W-:Y:S02]  /*d840*/  SHF.R.U64 R70, R3, 0x1e, RZ ;  /* 0x0000001e03467819 */ /* 0x000fe400000012ff */
[----:B------:R-:W-:Y:S02]  /*d850*/  FSEL R31, R31, -INF , !P5 ;  /* 0xff8000001f1f7808 */ /* 0x000fe40006800000 */
[----:B------:R-:W-:Y:S02]  /*d860*/  LOP3.LUT P5, RZ, R30, 0x1, RZ, 0xc0, !PT ;  /* 0x000000011eff7812 */ /* 0x000fe400078ac0ff */
[----:B------:R-:W-:Y:S01]  /*d870*/  FSEL R30, R72, -INF , !P3 ;  /* 0xff800000481e7808 */ /* 0x000fe20005800000 */
[----:B------:R-:W-:Y:S01]  /*d880*/  FMUL R72, R35, UR55 ;  /* 0x0000003723487c20 */ /* 0x000fe20008400000 */
[----:B------:R-:W-:Y:S02]  /*d890*/  LOP3.LUT P3, RZ, R70, 0x1, RZ, 0xc0, !PT ;  /* 0x0000000146ff7812 */ /* 0x000fe4000786c0ff */
[----:B------:R-:W-:-:S02]  /*d8a0*/  SHF.R.U64 R70, R3, 0x1d, RZ ;  /* 0x0000001d03467819 */ /* 0x000fc400000012ff */
[----:B------:R-:W-:Y:S02]  /*d8b0*/  SHF.R.U64 R33, R3, 0x1c, RZ ;  /* 0x0000001c03217819 */ /* 0x000fe400000012ff */
[----:B------:R-:W-:Y:S01]  /*d8c0*/  FSEL R35, R71, -INF , !P2 ;  /* 0xff80000047237808 */ /* 0x000fe20005000000 */
[----:B------:R-:W-:Y:S01]  /*d8d0*/  FMUL R71, R36, UR55 ;  /* 0x0000003724477c20 */ /* 0x000fe20008400000 */
[----:B------:R-:W-:Y:S02]  /*d8e0*/  LOP3.LUT P2, RZ, R70, 0x1, RZ, 0xc0, !PT ;  /* 0x0000000146ff7812 */ /* 0x000fe4000784c0ff */
[----:B------:R-:W-:Y:S02]  /*d8f0*/  SHF.R.U64 R70, R3, 0x1b, RZ ;  /* 0x0000001b03467819 */ /* 0x000fe400000012ff */
[----:B------:R-:W-:Y:S02]  /*d900*/  FSEL R34, R34, -INF , !P1 ;  /* 0xff80000022227808 */ /* 0x000fe40004800000 */
[----:B------:R-:W-:-:S02]  /*d910*/  LOP3.LUT P1, RZ, R33, 0x1, RZ, 0xc0, !PT ;  /* 0x0000000121ff7812 */ /* 0x000fc4000782c0ff */
[----:B------:R-:W-:Y:S01]  /*d920*/  FSEL R33, R72, -INF , !P4 ;  /* 0xff80000048217808 */ /* 0x000fe20006000000 */
[----:B------:R-:W-:Y:S01]  /*d930*/  FMUL R72, R38, UR55 ;  /* 0x0000003726487c20 */ /* 0x000fe20008400000 */
[----:B------:R-:W-:Y:S02]  /*d940*/  LOP3.LUT P4, RZ, R70, 0x1, RZ, 0xc0, !PT ;  /* 0x0000000146ff7812 */ /* 0x000fe4000788c0ff */
[C---:B------:R-:W-:Y:S02]  /*d950*/  SHF.R.U64 R70, R3.reuse, 0x1a, RZ ;  /* 0x0000001a03467819 */ /* 0x040fe400000012ff */
[----:B------:R-:W-:Y:S02]  /*d960*/  SHF.R.U64 R36, R3, 0x19, RZ ;  /* 0x0000001903247819 */ /* 0x000fe400000012ff */
[----:B------:R-:W-:Y:S02]  /*d970*/  FSEL R38, R71, -INF , !P5 ;  /* 0xff80000047267808 */ /* 0x000fe40006800000 */
[----:B------:R-:W-:-:S02]  /*d980*/  LOP3.LUT P5, RZ, R70, 0x1, RZ, 0xc0, !PT ;  /* 0x0000000146ff7812 */ /* 0x000fc400078ac0ff */
[----:B------:R-:W-:Y:S02]  /*d990*/  SHF.R.U64 R70, R3, 0x18, RZ ;  /* 0x0000001803467819 */ /* 0x000fe400000012ff */
[----:B------:R-:W-:Y:S02]  /*d9a0*/  FSEL R37, R37, -INF , !P3 ;  /* 0xff80000025257808 */ /* 0x000fe40005800000 */
[----:B------:R-:W-:Y:S02]  /*d9b0*/  LOP3.LUT P3, RZ, R36, 0x1, RZ, 0xc0, !PT ;  /* 0x0000000124ff7812 */ /* 0x000fe4000786c0ff */
[----:B------:R-:W-:Y:S02]  /*d9c0*/  FSEL R36, R72, -INF , !P2 ;  /* 0xff80000048247808 */ /* 0x000fe40005000000 */
[----:B------:R-:W-:Y:S02]  /*d9d0*/  LOP3.LUT P2, RZ, R70, 0x1, RZ, 0xc0, !PT ;  /* 0x0000000146ff7812 */ /* 0x000fe4000784c0ff */
[----:B------:R-:W-:-:S02]  /*d9e0*/  SHF.R.U64 R70, R3, 0x17, RZ ;  /* 0x0000001703467819 */ /* 0x000fc400000012ff */
[----:B------:R-:W-:Y:S02]  /*d9f0*/  SHF.R.U64 R39, R3, 0x16, RZ ;  /* 0x0000001603277819 */ /* 0x000fe400000012ff */
[----:B------:R-:W-:Y:S02]  /*da00*/  FSEL R127, R127, -INF , !P1 ;  /* 0xff8000007f7f7808 */ /* 0x000fe40004800000 */
[----:B------:R-:W-:Y:S02]  /*da10*/  LOP3.LUT P1, RZ, R70, 0x1, RZ, 0xc0, !PT ;  /* 0x0000000146ff7812 */ /* 0x000fe4000782c0ff */
[----:B------:R-:W-:Y:S02]  /*da20*/  FSEL R126, R40, -INF , !P4 ;  /* 0xff800000287e7808 */ /* 0x000fe40006000000 */
[C---:B------:R-:W-:Y:S02]  /*da30*/  SHF.R.U64 R70, R3.reuse, 0x15, RZ ;  /* 0x0000001503467819 */ /* 0x040fe400000012ff */
[----:B------:R-:W-:-:S02]  /*da40*/  SHF.R.U64 R40, R3, 0x13, RZ ;  /* 0x0000001303287819 */ /* 0x000fc400000012ff */
[----:B------:R-:W-:Y:S02]  /*da50*/  LOP3.LUT P4, RZ, R39, 0x1, RZ, 0xc0, !PT ;  /* 0x0000000127ff7812 */ /* 0x000fe4000788c0ff */
[----:B------:R-:W-:Y:S02]  /*da60*/  FSEL R39, R41, -INF , !P5 ;  /* 0xff80000029277808 */ /* 0x000fe40006800000 */
[----:B------:R-:W-:Y:S02]  /*da70*/  FSEL R130, R43, -INF , !P2 ;  /* 0xff8000002b827808 */ /* 0x000fe40005000000 */
[----:B------:R-:W-:Y:S02]  /*da80*/  LOP3.LUT P5, RZ, R70, 0x1, RZ, 0xc0, !PT ;  /* 0x0000000146ff7812 */ /* 0x000fe400078ac0ff */
[----:B------:R-:W-:Y:S02]  /*da90*/  LOP3.LUT P2, RZ, R40, 0x1, RZ, 0xc0, !PT ;  /* 0x0000000128ff7812 */ /* 0x000fe4000784c0ff */
[----:B-1----:R-:W-:-:S02]  /*daa0*/  LOP3.LUT P6, RZ, R222, 0x7f, RZ, 0xc0, !PT ;  /* 0x0000007fdeff7812 */ /* 0x002fc400078cc0ff */
[C---:B------:R-:W-:Y:S02]  /*dab0*/  SHF.R.U64 R40, R3.reuse, 0x10, RZ ;  /* 0x0000001003287819 */ /* 0x040fe400000012ff */
[----:B------:R-:W-:Y:S02]  /*dac0*/  FSEL R136, R46, -INF , !P5 ;  /* 0xff8000002e887808 */ /* 0x000fe40006800000 */
[----:B------:R-:W-:Y:S02]  /*dad0*/  LOP3.LUT P5, RZ, R40, 0x1, RZ, 0xc0, !PT ;  /* 0x0000000128ff7812 */ /* 0x000fe400078ac0ff */
[C---:B------:R-:W-:Y:S02]  /*dae0*/  SHF.R.U64 R40, R3.reuse, 0xe, RZ ;  /* 0x0000000e03287819 */ /* 0x040fe400000012ff */
[----:B------:R-:W-:Y:S02]  /*daf0*/  FSEL R139, R48, -INF , !P2 ;  /* 0xff800000308b7808 */ /* 0x000fe40005000000 */
[----:B------:R-:W-:Y:S01]  /*db00*/  LOP3.LUT P2, RZ, R40, 0x1, RZ, 0xc0, !PT ;  /* 0x0000000128ff7812 */ /* 0x000fe2000784c0ff */
[----:B------:R-:W-:Y:S01]  /*db10*/  IMAD.U32 R40, RZ, RZ, UR9 ;  /* 0x00000009ff287e24 */ /* 0x000fe2000f8e00ff */
[----:B------:R-:W1:Y:S01]  /*db20*/  @!P6 SYNCS.CCTL.IV [UR13+0xc010] ;  /* 0x00c01000ff00e9b1 */ /* 0x000e62000800000d */
[----:B------:R-:W-:Y:S01]  /*db30*/  NOP ;  /* 0x0000000000007918 */ /* 0x000fe20000000000 */
[----:B------:R-:W-:-:S02]  /*db40*/  SHF.R.U64 R41, R3, 0x14, RZ ;  /* 0x0000001403297819 */ /* 0x000fc400000012ff */
[----:B------:R-:W-:Y:S02]  /*db50*/  FSEL R128, R42, -INF , !P3 ;  /* 0xff8000002a807808 */ /* 0x000fe40005800000 */
[----:B------:R-:W-:Y:S01]  /*db60*/  LOP3.LUT P3, RZ, R41, 0x1, RZ, 0xc0, !PT ;  /* 0x0000000129ff7812 */ /* 0x000fe2000786c0ff */
[----:B-1----:R-:W1:Y:S01]  /*db70*/  SYNCS.PHASECHK.TRANS64.TRYWAIT P6, [UR36], R40 ;  /* 0x00000028ff0075a7 */ /* 0x002e6200080c1124 */
[----:B------:R-:W-:Y:S02]  /*db80*/  SHF.R.U64 R41, R3, 0x12, RZ ;  /* 0x0000001203297819 */ /* 0x000fe400000012ff */
[----:B------:R-:W-:Y:S02]  /*db90*/  FSEL R129, R44, -INF , !P1 ;  /* 0xff8000002c817808 */ /* 0x000fe40004800000 */
[----:B------:R-:W-:Y:S02]  /*dba0*/  LOP3.LUT P1, RZ, R41, 0x1, RZ, 0xc0, !PT ;  /* 0x0000000129ff7812 */ /* 0x000fe4000782c0ff */
[----:B------:R-:W-:-:S02]  /*dbb0*/  SHF.R.U64 R41, R3, 0x11, RZ ;  /* 0x0000001103297819 */ /* 0x000fc400000012ff */
[----:B------:R-:W-:Y:S02]  /*dbc0*/  FSEL R137, R45, -INF , !P4 ;  /* 0xff8000002d897808 */ /* 0x000fe40006000000 */
[----:B------:R-:W-:Y:S02]  /*dbd0*/  LOP3.LUT P4, RZ, R41, 0x1, RZ, 0xc0, !PT ;  /* 0x0000000129ff7812 */ /* 0x000fe4000788c0ff */
[C---:B------:R-:W-:Y:S02]  /*dbe0*/  SHF.R.U64 R41, R3.reuse, 0xf, RZ ;  /* 0x0000000f03297819 */ /* 0x040fe400000012ff */
[----:B------:R-:W-:Y:S02]  /*dbf0*/  SHF.R.U64 R42, R3, 0xc, RZ ;  /* 0x0000000c032a7819 */ /* 0x000fe400000012ff */
[----:B------:R-:W-:Y:S02]  /*dc00*/  FSEL R131, R47, -INF , !P3 ;  /* 0xff8000002f837808 */ /* 0x000fe40005800000 */
[----:B------:R-:W-:-:S02]  /*dc10*/  FSEL R225, R50, -INF , !P4 ;  /* 0xff80000032e17808 */ /* 0x000fc40006000000 */
[----:B------:R-:W-:Y:S02]  /*dc20*/  LOP3.LUT P3, RZ, R41, 0x1, RZ, 0xc0, !PT ;  /* 0x0000000129ff7812 */ /* 0x000fe4000786c0ff */
        /* <DEDUP_REMOVED lines=20> */
[C---:B------:R-:W-:Y:S02]  /*dd70*/  SHF.R.U64 R42, R3.reuse, 0x5, RZ ;  /* 0x00000005032a7819 */ /* 0x040fe400000012ff */
[----:B------:R-:W-:Y:S02]  /*dd80*/  SHF.R.U64 R43, R3, 0x4, RZ ;  /* 0x00000004032b7819 */ /* 0x000fe400000012ff */
[----:B------:R-:W-:-:S02]  /*dd90*/  FSEL R226, R56, -INF , !P3 ;  /* 0xff80000038e27808 */ /* 0x000fc40005800000 */
[----:B------:R-:W-:Y:S02]  /*dda0*/  FSEL R230, R57, -INF , !P2 ;  /* 0xff80000039e67808 */ /* 0x000fe40005000000 */
[----:B------:R-:W-:Y:S02]  /*ddb0*/  FSEL R229, R58, -INF , !P1 ;  /* 0xff8000003ae57808 */ /* 0x000fe40004800000 */
[----:B------:R-:W-:Y:S02]  /*ddc0*/  LOP3.LUT P2, RZ, R41, 0x1, RZ, 0xc0, !PT ;  /* 0x0000000129ff7812 */ /* 0x000fe4000784c0ff */
[----:B------:R-:W-:Y:S02]  /*ddd0*/  LOP3.LUT P1, RZ, R42, 0x1, RZ, 0xc0, !PT ;  /* 0x000000012aff7812 */ /* 0x000fe4000782c0ff */
[----:B------:R-:W-:Y:S01]  /*dde0*/  LOP3.LUT P3, RZ, R43, 0x1, RZ, 0xc0, !PT ;  /* 0x000000012bff7812 */ /* 0x000fe2000786c0ff */
[----:B-1----:R-:W-:-:S12]  /*ddf0*/  @!P6 BRA `(.L_x_17) ;  /* 0x000000800064e947 */ /* 0x002fd80003800000 */
.L_x_25:
[----:B------:R-:W2:Y:S04]  /*de00*/  LDL.64 R74, [R1+0xb0] ;  /* 0x0000b000014a7983 */ /* 0x000ea80000100a00 */
[----:B------:R-:W3:Y:S04]  /*de10*/  LDL.64 R76, [R1+0xd0] ;  /* 0x0000d000014c7983 */ /* 0x000ee80000100a00 */
[----:B------:R-:W4:Y:S04]  /*de20*/  LDL.64 R70, [R1+0x90] ;  /* 0x0000900001467983 */ /* 0x000f280000100a00 */
[----:B------:R-:W3:Y:S04]  /*de30*/  LDL.64 R56, [R1+0x70] ;  /* 0x0000700001387983 */ /* 0x000ee80000100a00 */
[----:B------:R-:W4:Y:S04]  /*de40*/  LDL.64 R44, [R1+0x30] ;  /* 0x00003000012c7983 */ /* 0x000f280000100a00 */
[----:B------:R-:W4:Y:S01]  /*de50*/  LDL.64 R42, [R1+0x10] ;  /* 0x00001000012a7983 */ /* 0x000f220000100a00 */
[----:B------:R-:W-:Y:S01]  /*de60*/  FMUL R59, R59, UR55 ;  /* 0x000000373b3b7c20 */ /* 0x000fe20008400000 */
[----:B0-----:R-:W-:-:S02]  /*de70*/  USHF.R.S32.HI UR6, URZ, 0x1f, UR34 ;  /* 0x0000001fff067899 */ /* 0x001fc40008011422 */
[----:B------:R-:W4:Y:S02]  /*de80*/  LDL.64 R46, [R1+0x50] ;  /* 0x00005000012e7983 */ /* 0x000f240000100a00 */
[----:B------:R-:W-:Y:S02]  /*de90*/  FSEL R231, R59, -INF , !P5 ;  /* 0xff8000003be77808 */ /* 0x000fe40006800000 */
[----:B------:R-:W-:Y:S01]  /*dea0*/  IADD3 RZ, P5, PT, R152, UR34, RZ ;  /* 0x0000002298ff7c10 */ /* 0x000fe2000ffbe0ff */
[----:B------:R-:W-:Y:S01]  /*deb0*/  USHF.R.S32.HI UR9, URZ, 0x1f, UR34 ;  /* 0x0000001fff097899 */ /* 0x000fe20008011422 */
[----:B------:R0:W-:Y:S02]  /*dec0*/  STL.64 [R1+0x280], R132 ;  /* 0x0002808401007387 */ /* 0x0001e40000100a00 */
[----:B------:R-:W-:Y:S02]  /*ded0*/  IADD3.X R51, PT, PT, R153, UR6, RZ, P5, !PT ;  /* 0x0000000699337c10 */ /* 0x000fe4000affe4ff */
[----:B------:R-:W4:Y:S04]  /*dee0*/  LDL.64 R40, [R1+0xc8] ;  /* 0x0000c80001287983 */ /* 0x000f280000100a00 */
[----:B------:R-:W4:Y:S04]  /*def0*/  LDL.64 R94, [R1+0xa8] ;  /* 0x0000a800015e7983 */ /* 0x000f280000100a00 */
[----:B------:R-:W4:Y:S04]  /*df00*/  LDL.64 R90, [R1+0x48] ;  /* 0x00004800015a7983 */ /* 0x000f280000100a00 */
[----:B------:R-:W4:Y:S01]  /*df10*/  LDL.64 R88, [R1+0x28] ;  /* 0x0000280001587983 */ /* 0x000f220000100a00 */
[----:B------:R-:W-:Y:S01]  /*df20*/  FMUL R60, R60, UR55 ;  /* 0x000000373c3c7c20 */ /* 0x000fe20008400000 */
[----:B------:R-:W-:-:S02]  /*df30*/  FMUL R61, R61, UR55 ;  /* 0x000000373d3d7c20 */ /* 0x000fc40008400000 */
[----:B------:R-:W4:Y:S04]  /*df40*/  LDL.64 R92, [R1+0x88] ;  /* 0x00008800015c7983 */ /* 0x000f280000100a00 */
[----:B------:R-:W4:Y:S04]  /*df50*/  LDL.64 R122, [R1+0x80] ;  /* 0x00008000017a7983 */ /* 0x000f280000100a00 */
[----:B------:R-:W4:Y:S04]  /*df60*/  LDL.64 R124, [R1+0x60] ;  /* 0x00006000017c7983 */ /* 0x000f280000100a00 */
[----:B------:R-:W4:Y:S01]  /*df70*/  LDL.64 R236, [R1+0x40] ;  /* 0x0000400001ec7983 */ /* 0x000f220000100a00 */
[----:B------:R-:W-:-:S02]  /*df80*/  USHF.R.S32.HI UR7, URZ, 0x1f, UR34 ;  /* 0x0000001fff077899 */ /* 0x000fc40008011422 */
[----:B------:R-:W-:Y:S01]  /*df90*/  VIADD R50, R152, UR34 ;  /* 0x0000002298327c36 */ /* 0x000fe20008000000 */
[----:B0-----:R-:W4:Y:S01]  /*dfa0*/  LDL.64 R132, [R1] ;  /* 0x0000000001847983 */ /* 0x001f220000100a00 */
[----:B--2---:R-:W-:-:S04]  /*dfb0*/  IADD3 R72, P5, PT, R74, UR34, RZ ;  /* 0x000000224a487c10 */ /* 0x004fc8000ffbe0ff */
[----:B------:R-:W-:Y:S02]  /*dfc0*/  IADD3.X R73, PT, PT, R75, UR9, RZ, P5, !PT ;  /* 0x000000094b497c10 */ /* 0x000fe4000affe4ff */
[----:B------:R-:W2:Y:S01]  /*dfd0*/  LDL.64 R74, [R1+0x68] ;  /* 0x00006800014a7983 */ /* 0x000ea20000100a00 */
[----:B------:R-:W-:Y:S02]  /*dfe0*/  FSEL R232, R60, -INF , !P4 ;  /* 0xff8000003ce87808 */ /* 0x000fe40006000000 */
[----:B------:R-:W-:Y:S01]  /*dff0*/  FSEL R233, R61, -INF , !P2 ;  /* 0xff8000003de97808 */ /* 0x000fe20005000000 */
[C---:B------:R-:W-:Y:S01]  /*e000*/  VIADD R48, R144.reuse, UR34 ;  /* 0x0000002290307c36 */ /* 0x040fe20008000000 */
[----:B------:R-:W-:Y:S01]  /*e010*/  IADD3 RZ, P4, PT, R144, UR34, RZ ;  /* 0x0000002290ff7c10 */ /* 0x000fe2000ff9e0ff */
[----:B------:R-:W2:Y:S01]  /*e020*/  LDL.64 R60, [R1+0x8] ;  /* 0x00000800013c7983 */ /* 0x000ea20000100a00 */
[----:B---3--:R-:W-:Y:S02]  /*e030*/  IADD3 R54, P2, PT, R76, UR34, RZ ;  /* 0x000000224c367c10 */ /* 0x008fe4000ff5e0ff */
[----:B------:R-:W-:Y:S01]  /*e040*/  IADD3.X R49, PT, PT, R145, UR6, RZ, P4, !PT ;  /* 0x0000000691317c10 */ /* 0x000fe2000a7fe4ff */
[----:B------:R-:W3:Y:S01]  /*e050*/  LDG.E.U8 R72, desc[UR38][R72.64] ;  /* 0x0000002648487981 */ /* 0x000ee2000c1e1100 */
[----:B------:R-:W-:-:S02]  /*e060*/  IADD3.X R55, PT, PT, R77, UR9, RZ, P2, !PT ;  /* 0x000000094d377c10 */ /* 0x000fc400097fe4ff */
[----:B----4-:R-:W-:Y:S02]  /*e070*/  IADD3 R52, P4, PT, R70, UR34, RZ ;  /* 0x0000002246347c10 */ /* 0x010fe4000ff9e0ff */
[----:B------:R-:W-:Y:S01]  /*e080*/  IADD3 R58, P2, PT, R56, UR34, RZ ;  /* 0x00000022383a7c10 */ /* 0x000fe2000ff5e0ff */
[----:B------:R-:W4:Y:S01]  /*e090*/  LDG.E.U8 R240, desc[UR38][R54.64] ;  /* 0x0000002636f07981 */ /* 0x000f22000c1e1100 */
[----:B------:R-:W-:Y:S02]  /*e0a0*/  IADD3.X R53, PT, PT, R71, UR9, RZ, P4, !PT ;  /* 0x0000000947357c10 */ /* 0x000fe4000a7fe4ff */
[----:B------:R-:W-:Y:S02]  /*e0b0*/  IADD3.X R59, PT, PT, R57, UR9, RZ, P2, !PT ;  /* 0x00000009393b7c10 */ /* 0x000fe400097fe4ff */
[----:B------:R-:W-:Y:S01]  /*e0c0*/  IADD3 R86, P4, PT, R44, UR34, RZ ;  /* 0x000000222c567c10 */ /* 0x000fe2000ff9e0ff */
[----:B------:R-:W3:Y:S01]  /*e0d0*/  LDG.E.U8 R73, desc[UR38][R52.64] ;  /* 0x0000002634497981 */ /* 0x000ee2000c1e1100 */
[----:B------:R-:W-:-:S02]  /*e0e0*/  IADD3 R70, P2, PT, R42, UR34, RZ ;  /* 0x000000222a467c10 */ /* 0x000fc4000ff5e0ff */
[----:B------:R-:W-:Y:S01]  /*e0f0*/  IADD3.X R87, PT, PT, R45, UR9, RZ, P4, !PT ;  /* 0x000000092d577c10 */ /* 0x000fe2000a7fe4ff */
[----:B------:R-:W3:Y:S01]  /*e100*/  LDG.E.U8 R241, desc[UR38][R58.64] ;  /* 0x000000263af17981 */ /* 0x000ee2000c1e1100 */
[----:B------:R-:W-:Y:S02]  /*e110*/  IADD3.X R71, PT, PT, R43, UR9, RZ, P2, !PT ;  /* 0x000000092b477c10 */ /* 0x000fe400097fe4ff */
[----:B------:R-:W-:Y:S01]  /*e120*/  IADD3 R104, P4, PT, R238, UR34, RZ ;  /* 0x00000022ee687c10 */ /* 0x000fe2000ff9e0ff */
[----:B------:R-:W3:Y:S01]  /*e130*/  LDG.E.U8 R86, desc[UR38][R86.64] ;  /* 0x0000002656567981 */ /* 0x000ee2000c1e1100 */
[----:B------:R-:W-:Y:S02]  /*e140*/  IADD3 R76, P2, PT, R216, UR34, RZ ;  /* 0x00000022d84c7c10 */ /* 0x000fe4000ff5e0ff */
[----:B------:R-:W-:Y:S02]  /*e150*/  IADD3.X R105, PT, PT, R239, UR9, RZ, P4, !PT ;  /* 0x00000009ef697c10 */ /* 0x000fe4000a7fe4ff */
[----:B------:R-:W-:-:S02]  /*e160*/  IADD3.X R77, PT, PT, R217, UR9, RZ, P2, !PT ;  /* 0x00000009d94d7c10 */ /* 0x000fc400097fe4ff */
[----:B------:R-:W-:Y:S02]  /*e170*/  IADD3 R82, P4, PT, R200, UR34, RZ ;  /* 0x00000022c8527c10 */ /* 0x000fe4000ff9e0ff */
[----:B------:R-:W-:Y:S01]  /*e180*/  IADD3 R110, P5, PT, R46, UR34, RZ ;  /* 0x000000222e6e7c10 */ /* 0x000fe2000ffbe0ff */
[----:B------:R-:W3:Y:S01]  /*e190*/  LDG.E.U8 R87, desc[UR38][R70.64] ;  /* 0x0000002646577981 */ /* 0x000ee2000c1e1100 */
[----:B------:R-:W-:Y:S02]  /*e1a0*/  IADD3 R114, P2, PT, R192, UR34, RZ ;  /* 0x00000022c0727c10 */ /* 0x000fe4000ff5e0ff */
[----:B------:R-:W-:Y:S01]  /*e1b0*/  IADD3.X R83, PT, PT, R201, UR9, RZ, P4, !PT ;  /* 0x00000009c9537c10 */ /* 0x000fe2000a7fe4ff */
[----:B------:R-:W-:Y:S01]  /*e1c0*/  VIADD R44, R142, UR34 ;  /* 0x000000228e2c7c36 */ /* 0x000fe20008000000 */
[----:B------:R-:W-:Y:S01]  /*e1d0*/  IADD3.X R115, PT, PT, R193, UR9, RZ, P2, !PT ;  /* 0x00000009c1737c10 */ /* 0x000fe200097fe4ff */
[----:B------:R-:W-:Y:S01]  /*e1e0*/  VIADD R42, R148, UR34 ;  /* 0x00000022942a7c36 */ /* 0x000fe20008000000 */
[C---:B------:R-:W-:Y:S01]  /*e1f0*/  IADD3 RZ, P4, PT, R150.reuse, UR34, RZ ;  /* 0x0000002296ff7c10 */ /* 0x040fe2000ff9e0ff */
[----:B------:R-:W-:Y:S01]  /*e200*/  VIADD R46, R150, UR34 ;  /* 0x00000022962e7c36 */ /* 0x000fe20008000000 */
[----:B------:R-:W-:Y:S01]  /*e210*/  IADD3 RZ, P2, PT, R148, UR34, RZ ;  /* 0x0000002294ff7c10 */ /* 0x000fe2000ff5e0ff */
[----:B------:R-:W3:Y:S01]  /*e220*/  LDG.E.U8 R82, desc[UR38][R82.64] ;  /* 0x0000002652527981 */ /* 0x000ee2000c1e1100 */
[----:B------:R-:W-:-:S02]  /*e230*/  IADD3.X R111, PT, PT, R47, UR9, RZ, P5, !PT ;  /* 0x000000092f6f7c10 */ /* 0x000fc4000affe4ff */
[----:B------:R-:W-:Y:S01]  /*e240*/  IADD3.X R47, PT, PT, R151, UR6, RZ, P4, !PT ;  /* 0x00000006972f7c10 */ /* 0x000fe2000a7fe4ff */
[----:B------:R-:W3:Y:S01]  /*e250*/  LDG.E.U8 R76, desc[UR38][R76.64] ;  /* 0x000000264c4c7981 */ /* 0x000ee2000c1e1100 */
[----:B------:R-:W-:Y:S02]  /*e260*/  IADD3.X R43, PT, PT, R149, UR6, RZ, P2, !PT ;  /* 0x00000006952b7c10 */ /* 0x000fe400097fe4ff */
[----:B------:R-:W-:Y:S01]  /*e270*/  IADD3 R120, P4, PT, R40, UR34, RZ ;  /* 0x0000002228787c10 */ /* 0x000fe2000ff9e0ff */
[----:B------:R-:W3:Y:S01]  /*e280*/  LDG.E.U8 R110, desc[UR38][R110.64] ;  /* 0x000000266e6e7981 */ /* 0x000ee2000c1e1100 */
[----:B------:R-:W-:Y:S02]  /*e290*/  IADD3 R80, P2, PT, R94, UR34, RZ ;  /* 0x000000225e507c10 */ /* 0x000fe4000ff5e0ff */
[----:B------:R-:W-:Y:S01]  /*e2a0*/  IADD3.X R121, PT, PT, R41, UR9, RZ, P4, !PT ;  /* 0x0000000929797c10 */ /* 0x000fe2000a7fe4ff */
[----:B------:R-:W3:Y:S01]  /*e2b0*/  LDG.E.U8 R83, desc[UR38][R46.64] ;  /* 0x000000262e537981 */ /* 0x000ee2000c1e1100 */
[----:B------:R-:W-:-:S02]  /*e2c0*/  IADD3.X R81, PT, PT, R95, UR9, RZ, P2, !PT ;  /* 0x000000095f517c10 */ /* 0x000fc400097fe4ff */
[----:B------:R-:W-:Y:S01]  /*e2d0*/  IADD3 R112, P2, PT, R90, UR34, RZ ;  /* 0x000000225a707c10 */ /* 0x000fe2000ff5e0ff */
[----:B------:R-:W3:Y:S03]  /*e2e0*/  LDG.E.U8 R42, desc[UR38][R42.64] ;  /* 0x000000262a2a7981 */ /* 0x000ee6000c1e1100 */
[----:B------:R-:W-:Y:S01]  /*e2f0*/  IADD3.X R113, PT, PT, R91, UR9, RZ, P2, !PT ;  /* 0x000000095b717c10 */ /* 0x000fe200097fe4ff */
[----:B------:R-:W3:Y:S04]  /*e300*/  LDG.E.U8 R80, desc[UR38][R80.64] ;  /* 0x0000002650507981 */ /* 0x000ee8000c1e1100 */
[----:B------:R-:W3:Y:S01]  /*e310*/  LDL.64 R90, [R1+0xc0] ;  /* 0x0000c000015a7983 */ /* 0x000ee20000100a00 */
[----:B------:R-:W-:-:S02]  /*e320*/  IADD3 R84, P5, PT, R248, UR34, RZ ;  /* 0x00000022f8547c10 */ /* 0x000fc4000ffbe0ff */
[----:B------:R-:W-:Y:S01]  /*e330*/  SHF.R.U64 R40, R3, 0x3, RZ ;  /* 0x0000000303287819 */ /* 0x000fe200000012ff */
[----:B------:R-:W4:Y:S04]  /*e340*/  LDG.E.U8 R104, desc[UR38][R104.64] ;  /* 0x0000002668687981 */ /* 0x000f28000c1e1100 */
[----:B------:R-:W4:Y:S01]  /*e350*/  LDG.E.U8 R114, desc[UR38][R114.64] ;  /* 0x0000002672727981 */ /* 0x000f22000c1e1100 */
[----:B--2---:R-:W-:-:S03]  /*e360*/  IADD3 R78, P4, PT, R74, UR34, RZ ;  /* 0x000000224a4e7c10 */ /* 0x004fc6000ff9e0ff */
[----:B------:R-:W2:Y:S01]  /*e370*/  LDG.E.U8 R120, desc[UR38][R120.64] ;  /* 0x0000002678787981 */ /* 0x000ea2000c1e1100 */
[----:B------:R-:W-:-:S03]  /*e380*/  IADD3.X R79, PT, PT, R75, UR9, RZ, P4, !PT ;  /* 0x000000094b4f7c10 */ /* 0x000fc6000a7fe4ff */
[----:B------:R-:W2:Y:S01]  /*e390*/  LDG.E.U8 R112, desc[UR38][R112.64] ;  /* 0x0000002670707981 */ /* 0x000ea2000c1e1100 */
[----:B------:R-:W-:Y:S02]  /*e3a0*/  IADD3 R74, P4, PT, R88, UR34, RZ ;  /* 0x00000022584a7c10 */ /* 0x000fe4000ff9e0ff */
[----:B------:R-:W-:Y:S01]  /*e3b0*/  IADD3.X R85, PT, PT, R249, UR9, RZ, P5, !PT ;  /* 0x00000009f9557c10 */ /* 0x000fe2000affe4ff */
[----:B------:R-:W2:Y:S01]  /*e3c0*/  LDG.E.U8 R78, desc[UR38][R78.64] ;  /* 0x000000264e4e7981 */ /* 0x000ea2000c1e1100 */
[----:B------:R-:W-:-:S03]  /*e3d0*/  IADD3.X R75, PT, PT, R89, UR9, RZ, P4, !PT ;  /* 0x00000009594b7c10 */ /* 0x000fc6000a7fe4ff */
[----:B------:R-:W2:Y:S01]  /*e3e0*/  LDL.64 R88, [R1+0xa0] ;  /* 0x0000a00001587983 */ /* 0x000ea20000100a00 */
[----:B------:R-:W-:Y:S02]  /*e3f0*/  IADD3 R118, P5, PT, R208, UR34, RZ ;  /* 0x00000022d0767c10 */ /* 0x000fe4000ffbe0ff */
[----:B------:R-:W-:Y:S01]  /*e400*/  IADD3 R106, P4, PT, R246, UR34, RZ ;  /* 0x00000022f66a7c10 */ /* 0x000fe2000ff9e0ff */
[----:B------:R-:W4:Y:S01]  /*e410*/  LDG.E.U8 R84, desc[UR38][R84.64] ;  /* 0x0000002654547981 */ /* 0x000f22000c1e1100 */
[----:B------:R-:W-:Y:S02]  /*e420*/  IADD3.X R119, PT, PT, R209, UR9, RZ, P5, !PT ;  /* 0x00000009d1777c10 */ /* 0x000fe4000affe4ff */
[----:B------:R-:W-:Y:S01]  /*e430*/  IADD3 R56, P5, PT, R184, UR34, RZ ;  /* 0x00000022b8387c10 */ /* 0x000fe2000ffbe0ff */
[----:B------:R-:W4:Y:S01]  /*e440*/  LDG.E.U8 R74, desc[UR38][R74.64] ;  /* 0x000000264a4a7981 */ /* 0x000f22000c1e1100 */
[----:B------:R-:W-:Y:S02]  /*e450*/  IADD3.X R107, PT, PT, R247, UR9, RZ, P4, !PT ;  /* 0x00000009f76b7c10 */ /* 0x000fe4000a7fe4ff */
[----:B------:R-:W-:Y:S01]  /*e460*/  IADD3.X R57, PT, PT, R185, UR9, RZ, P5, !PT ;  /* 0x00000009b9397c10 */ /* 0x000fe2000affe4ff */
[----:B------:R-:W4:Y:S01]  /*e470*/  LDG.E.U8 R118, desc[UR38][R118.64] ;  /* 0x0000002676767981 */ /* 0x000f22000c1e1100 */
[----:B------:R-:W-:-:S02]  /*e480*/  IADD3 RZ, P5, PT, R142, UR34, RZ ;  /* 0x000000228eff7c10 */ /* 0x000fc4000ffbe0ff */
[----:B------:R-:W-:Y:S01]  /*e490*/  IADD3 R100, P4, PT, R214, UR34, RZ ;  /* 0x00000022d6647c10 */ /* 0x000fe2000ff9e0ff */
[----:B------:R-:W4:Y:S01]  /*e4a0*/  LDG.E.U8 R77, desc[UR38][R56.64] ;  /* 0x00000026384d7981 */ /* 0x000f22000c1e1100 */
[----:B------:R-:W-:Y:S02]  /*e4b0*/  IADD3.X R45, PT, PT, R143, UR6, RZ, P5, !PT ;  /* 0x000000068f2d7c10 */ /* 0x000fe4000affe4ff */
[----:B------:R-:W-:Y:S01]  /*e4c0*/  IADD3 R116, P5, PT, R92, UR34, RZ ;  /* 0x000000225c747c10 */ /* 0x000fe2000ffbe0ff */
[----:B------:R-:W4:Y:S01]  /*e4d0*/  LDG.E.U8 R106, desc[UR38][R106.64] ;  /* 0x000000266a6a7981 */ /* 0x000f22000c1e1100 */
[----:B------:R-:W-:Y:S02]  /*e4e0*/  IADD3.X R101, PT, PT, R215, UR9, RZ, P4, !PT ;  /* 0x00000009d7657c10 */ /* 0x000fe4000a7fe4ff */
[----:B------:R-:W-:Y:S01]  /*e4f0*/  IADD3 R92, P4, PT, R198, UR34, RZ ;  /* 0x00000022c65c7c10 */ /* 0x000fe2000ff9e0ff */
[----:B------:R-:W4:Y:S01]  /*e500*/  LDG.E.U8 R85, desc[UR38][R44.64] ;  /* 0x000000262c557981 */ /* 0x000f22000c1e1100 */
[----:B------:R-:W-:-:S02]  /*e510*/  IADD3.X R117, PT, PT, R93, UR9, RZ, P5, !PT ;  /* 0x000000095d757c10 */ /* 0x000fc4000affe4ff */
[----:B------:R-:W-:Y:S01]  /*e520*/  IADD3.X R93, PT, PT, R199, UR9, RZ, P4, !PT ;  /* 0x00000009c75d7c10 */ /* 0x000fe2000a7fe4ff */
[----:B------:R-:W4:Y:S01]  /*e530*/  LDG.E.U8 R100, desc[UR38][R100.64] ;  /* 0x0000002664647981 */ /* 0x000f22000c1e1100 */
[----:B------:R-:W-:Y:S02]  /*e540*/  IADD3 RZ, P4, PT, R140, UR34, RZ ;  /* 0x000000228cff7c10 */ /* 0x000fe4000ff9e0ff */
[----:B------:R-:W-:Y:S01]  /*e550*/  IADD3 R108, P2, PT, R60, UR34, RZ ;  /* 0x000000223c6c7c10 */ /* 0x000fe2000ff5e0ff */
[----:B------:R-:W4:Y:S01]  /*e560*/  LDG.E.U8 R116, desc[UR38][R116.64] ;  /* 0x0000002674747981 */ /* 0x000f22000c1e1100 */
[----:B------:R-:W-:Y:S02]  /*e570*/  IADD3.X R41, PT, PT, R141, UR7, RZ, P4, !PT ;  /* 0x000000078d297c10 */ /* 0x000fe4000a7fe4ff */
[----:B------:R-:W-:Y:S01]  /*e580*/  IADD3.X R109, PT, PT, R61, UR9, RZ, P2, !PT ;  /* 0x000000093d6d7c10 */ /* 0x000fe200097fe4ff */
[----:B------:R-:W4:Y:S01]  /*e590*/  LDG.E.U8 R92, desc[UR38][R92.64] ;  /* 0x000000265c5c7981 */ /* 0x000f22000c1e1100 */
[----:B---3--:R-:W-:-:S03]  /*e5a0*/  IADD3 R60, P4, PT, R90, UR34, RZ ;  /* 0x000000225a3c7c10 */ /* 0x008fc6000ff9e0ff */
[----:B------:R-:W3:Y:S01]  /*e5b0*/  LDG.E.U8 R108, desc[UR38][R108.64] ;  /* 0x000000266c6c7981 */ /* 0x000ee2000c1e1100 */
[----:B------:R-:W-:Y:S02]  /*e5c0*/  IADD3.X R61, PT, PT, R91, UR9, RZ, P4, !PT ;  /* 0x000000095b3d7c10 */ /* 0x000fe4000a7fe4ff */
[----:B------:R-:W-:Y:S02]  /*e5d0*/  LOP3.LUT P5, RZ, R40, 0x1, RZ, 0xc0, !PT ;  /* 0x0000000128ff7812 */ /* 0x000fe400078ac0ff */
[----:B--2---:R-:W-:Y:S01]  /*e5e0*/  IADD3 R90, P4, PT, R88, UR34, RZ ;  /* 0x00000022585a7c10 */ /* 0x004fe2000ff9e0ff */
[----:B------:R-:W2:Y:S03]  /*e5f0*/  LDG.E.U8 R60, desc[UR38][R60.64] ;  /* 0x000000263c3c7981 */ /* 0x000ea6000c1e1100 */
[----:B------:R-:W-:Y:S02]  /*e600*/  IADD3.X R91, PT, PT, R89, UR9, RZ, P4, !PT ;  /* 0x00000009595b7c10 */ /* 0x000fe4000a7fe4ff */
[----:B------:R-:W-:-:S02]  /*e610*/  IADD3 R88, P4, PT, R122, UR34, RZ ;  /* 0x000000227a587c10 */ /* 0x000fc4000ff9e0ff */
[----:B------:R-:W-:Y:S01]  /*e620*/  SHF.R.U64 R40, R3, 0x2, RZ ;  /* 0x0000000203287819 */ /* 0x000fe200000012ff */
[----:B------:R-:W2:Y:S01]  /*e630*/  LDG.E.U8 R90, desc[UR38][R90.64] ;  /* 0x000000265a5a7981 */ /* 0x000ea2000c1e1100 */
[----:B------:R-:W-:Y:S02]  /*e640*/  IADD3.X R89, PT, PT, R123, UR9, RZ, P4, !PT ;  /* 0x000000097b597c10 */ /* 0x000fe4000a7fe4ff */
[----:B------:R-:W-:Y:S02]  /*e650*/  IADD3 R122, P4, PT, R124, UR34, RZ ;  /* 0x000000227c7a7c10 */ /* 0x000fe4000ff9e0ff */
[----:B------:R-:W-:Y:S01]  /*e660*/  IADD3 R124, P6, PT, R236, UR34, RZ ;  /* 0x00000022ec7c7c10 */ /* 0x000fe2000ffde0ff */
[----:B------:R-:W2:Y:S04]  /*e670*/  LDG.E.U8 R88, desc[UR38][R88.64] ;  /* 0x0000002658587981 */ /* 0x000ea8000c1e1100 */
[----:B------:R-:W2:Y:S04]  /*e680*/  LDG.E.U8 R236, desc[UR38][R50.64] ;  /* 0x0000002632ec7981 */ /* 0x000ea8000c1e1100 */
[----:B------:R-:W2:Y:S01]  /*e690*/  LDL.64 R50, [R1+0x20] ;  /* 0x0000200001327983 */ /* 0x000ea20000100a00 */
[----:B------:R-:W-:-:S02]  /*e6a0*/  IADD3.X R123, PT, PT, R125, UR9, RZ, P4, !PT ;  /* 0x000000097d7b7c10 */ /* 0x000fc4000a7fe4ff */
[----:B------:R-:W-:Y:S02]  /*e6b0*/  IADD3.X R125, PT, PT, R237, UR9, RZ, P6, !PT ;  /* 0x00000009ed7d7c10 */ /* 0x000fe4000b7fe4ff */
[----:B------:R2:W3:Y:S01]  /*e6c0*/  LDG.E.U8 R237, desc[UR38][R48.64] ;  /* 0x0000002630ed7981 */ /* 0x0004e2000c1e1100 */
[----:B------:R-:W-:Y:S02]  /*e6d0*/  SHF.R.U64 R3, R3, 0x1, RZ ;  /* 0x0000000103037819 */ /* 0x000fe400000012ff */
[----:B------:R-:W-:Y:S01]  /*e6e0*/  IADD3 R102, P2, PT, R234, UR34, RZ ;  /* 0x00000022ea667c10 */ /* 0x000fe2000ff5e0ff */
[----:B------:R-:W3:Y:S01]  /*e6f0*/  LDG.E.U8 R122, desc[UR38][R122.64] ;  /* 0x000000267a7a7981 */ /* 0x000ee2000c1e1100 */
[----:B------:R-:W-:Y:S02]  /*e700*/  LOP3.LUT P4, RZ, R3, 0x1, RZ, 0xc0, !PT ;  /* 0x0000000103ff7812 */ /* 0x000fe4000788c0ff */
[----:B------:R-:W-:Y:S01]  /*e710*/  FMNMX3 R3, R4, R5, R6, !PT ;  /* 0x0000000504037276 */ /* 0x000fe20007800006 */
[----:B------:R-:W3:Y:S03]  /*e720*/  LDG.E.U8 R124, desc[UR38][R124.64] ;  /* 0x000000267c7c7981 */ /* 0x000ee6000c1e1100 */
[----:B------:R-:W-:-:S04]  /*e730*/  FMNMX3 R3, R3, R7, R8, !PT ;  /* 0x0000000703037276 */ /* 0x000fc80007800008 */
        /* <DEDUP_REMOVED lines=8> */
[----:B------:R-:W-:Y:S02]  /*e7c0*/  FMNMX3 R3, R3, R25, R24, !PT ;  /* 0x0000001903037276 */ /* 0x000fe40007800018 */
[----:B--2---:R-:W-:-:S04]  /*e7d0*/  IADD3 R48, P6, PT, R50, UR34, RZ ;  /* 0x0000002232307c10 */ /* 0x004fc8000ffde0ff */
[----:B------:R-:W-:Y:S02]  /*e7e0*/  IADD3.X R49, PT, PT, R51, UR9, RZ, P6, !PT ;  /* 0x0000000933317c10 */ /* 0x000fe4000b7fe4ff */
[----:B------:R-:W-:-:S03]  /*e7f0*/  IADD3 R50, P6, PT, R132, UR34, RZ ;  /* 0x0000002284327c10 */ /* 0x000fc6000ffde0ff */
[----:B------:R0:W2:Y:S01]  /*e800*/  LDG.E.U8 R48, desc[UR38][R48.64] ;  /* 0x0000002630307981 */ /* 0x0000a2000c1e1100 */
[----:B------:R-:W-:Y:S02]  /*e810*/  IADD3.X R51, PT, PT, R133, UR9, RZ, P6, !PT ;  /* 0x0000000985337c10 */ /* 0x000fe4000b7fe4ff */
[----:B------:R-:W-:Y:S01]  /*e820*/  IADD3 R52, P6, PT, R244, UR34, RZ ;  /* 0x00000022f4347c10 */ /* 0x000fe2000ffde0ff */
[----:B------:R-:W2:Y:S03]  /*e830*/  LDL.64 R132, [R1+0x98] ;  /* 0x0000980001847983 */ /* 0x000ea60000100a00 */
[----:B------:R-:W-:Y:S01]  /*e840*/  IADD3.X R53, PT, PT, R245, UR9, RZ, P6, !PT ;  /* 0x00000009f5357c10 */ /* 0x000fe2000b7fe4ff */
[----:B------:R1:W2:Y:S01]  /*e850*/  LDG.E.U8 R50, desc[UR38][R50.64] ;  /* 0x0000002632327981 */ /* 0x0002a2000c1e1100 */
[----:B------:R-:W-:-:S03]  /*e860*/  IADD3 R54, P6, PT, R220, UR34, RZ ;  /* 0x00000022dc367c10 */ /* 0x000fc6000ffde0ff */
[----:B------:R3:W2:Y:S01]  /*e870*/  LDG.E.U8 R52, desc[UR38][R52.64] ;  /* 0x0000002634347981 */ /* 0x0006a2000c1e1100 */
[----:B------:R-:W-:Y:S02]  /*e880*/  IADD3.X R55, PT, PT, R221, UR9, RZ, P6, !PT ;  /* 0x00000009dd377c10 */ /* 0x000fe4000b7fe4ff */
[----:B------:R-:W-:Y:S01]  /*e890*/  IADD3 R58, P6, PT, R212, UR34, RZ ;  /* 0x00000022d43a7c10 */ /* 0x000fe2000ffde0ff */
[----:B0-----:R-:W-:Y:S01]  /*e8a0*/  FMUL R49, R62, UR55 ;  /* 0x000000373e317c20 */ /* 0x001fe20008400000 */
[----:B-1----:R-:W-:Y:S02]  /*e8b0*/  FMUL R51, R63, UR55 ;  /* 0x000000373f337c20 */ /* 0x002fe40008400000 */
[----:B------:R-:W-:Y:S01]  /*e8c0*/  IADD3.X R59, PT, PT, R213, UR9, RZ, P6, !PT ;  /* 0x00000009d53b7c10 */ /* 0x000fe2000b7fe4ff */
[----:B------:R-:W2:Y:S01]  /*e8d0*/  LDL.64 R62, [R1+0xb8] ;  /* 0x0000b800013e7983 */ /* 0x000ea20000100a00 */
[----:B------:R-:W-:Y:S01]  /*e8e0*/  IADD3 R70, P6, PT, R204, UR34, RZ ;  /* 0x00000022cc467c10 */ /* 0x000fe2000ffde0ff */
[----:B---3--:R-:W-:Y:S01]  /*e8f0*/  FMUL R53, R64, UR55 ;  /* 0x0000003740357c20 */ /* 0x008fe20008400000 */
[----:B------:R-:W-:Y:S01]  /*e900*/  FMNMX3 R3, R3, R29, R28, !PT ;  /* 0x0000001d03037276 */ /* 0x000fe2000780001c */
[----:B------:R-:W3:Y:S01]  /*e910*/  LDG.E.U8 R54, desc[UR38][R54.64] ;  /* 0x0000002636367981 */ /* 0x000ee2000c1e1100 */
[----:B------:R-:W-:-:S02]  /*e920*/  IADD3.X R71, PT, PT, R205, UR9, RZ, P6, !PT ;  /* 0x00000009cd477c10 */ /* 0x000fc4000b7fe4ff */
[----:B------:R-:W-:Y:S01]  /*e930*/  IADD3 R44, P6, PT, R196, UR34, RZ ;  /* 0x00000022c42c7c10 */ /* 0x000fe2000ffde0ff */
[----:B------:R-:W2:Y:S03]  /*e940*/  LDG.E.U8 R58, desc[UR38][R58.64] ;  /* 0x000000263a3a7981 */ /* 0x000ea6000c1e1100 */
[----:B------:R-:W-:Y:S01]  /*e950*/  IADD3.X R45, PT, PT, R197, UR9, RZ, P6, !PT ;  /* 0x00000009c52d7c10 */ /* 0x000fe2000b7fe4ff */
[----:B------:R-:W2:Y:S04]  /*e960*/  LDG.E.U8 R70, desc[UR38][R70.64] ;  /* 0x0000002646467981 */ /* 0x000ea8000c1e1100 */
[----:B------:R0:W2:Y:S02]  /*e970*/  LDG.E.U8 R44, desc[UR38][R44.64] ;  /* 0x000000262c2c7981 */ /* 0x0000a4000c1e1100 */
[----:B0-----:R-:W-:-:S02]  /*e980*/  FMUL R45, R65, UR55 ;  /* 0x00000037412d7c20 */ /* 0x001fc40008400000 */
[----:B------:R-:W2:Y:S01]  /*e990*/  LDL.64 R64, [R1+0xd8] ;  /* 0x0000d80001407983 */ /* 0x000ea20000100a00 */
        /* <DEDUP_REMOVED lines=12> */
[----:B------:R-:W-:Y:S02]  /*ea60*/  IADD3.X R103, PT, PT, R235, UR9, RZ, P2, !PT ;  /* 0x00000009eb677c10 */ /* 0x000fe400097fe4ff */
[----:B------:R-:W-:Y:S02]  /*ea70*/  FMNMX3 R3, R3, R222, R228, !PT ;  /* 0x000000de03037276 */ /* 0x000fe400078000e4 */
[----:B------:R-:W-:Y:S02]  /*ea80*/  IADD3 R98, P2, PT, R206, UR34, RZ ;  /* 0x00000022ce627c10 */ /* 0x000fe4000ff5e0ff */
[----:B------:R-:W-:Y:S01]  /*ea90*/  FSEL R49, R49, -INF , !P1 ;  /* 0xff80000031317808 */ /* 0x000fe20004800000 */
[----:B------:R-:W-:Y:S01]  /*eaa0*/  FMUL R55, R66, UR55 ;  /* 0x0000003742377c20 */ /* 0x000fe20008400000 */
[----:B------:R-:W-:Y:S01]  /*eab0*/  FMNMX3 R3, R3, R227, R226, !PT ;  /* 0x000000e303037276 */ /* 0x000fe200078000e2 */
[----:B------:R-:W3:Y:S01]  /*eac0*/  LDG.E.U8 R102, desc[UR38][R102.64] ;  /* 0x0000002666667981 */ /* 0x000ee2000c1e1100 */
[----:B------:R-:W-:-:S02]  /*ead0*/  IADD3.X R99, PT, PT, R207, UR9, RZ, P2, !PT ;  /* 0x00000009cf637c10 */ /* 0x000fc400097fe4ff */
[----:B------:R-:W-:Y:S02]  /*eae0*/  IADD3 R96, P2, PT, R190, UR34, RZ ;  /* 0x00000022be607c10 */ /* 0x000fe4000ff5e0ff */
[----:B------:R-:W-:Y:S01]  /*eaf0*/  FMNMX3 R3, R3, R230, R229, !PT ;  /* 0x000000e603037276 */ /* 0x000fe200078000e5 */
[----:B------:R-:W3:Y:S01]  /*eb00*/  LDG.E.U8 R98, desc[UR38][R98.64] ;  /* 0x0000002662627981 */ /* 0x000ee2000c1e1100 */
[----:B------:R-:W-:Y:S02]  /*eb10*/  IADD3 R46, P6, PT, R188, UR34, RZ ;  /* 0x00000022bc2e7c10 */ /* 0x000fe4000ffde0ff */
[----:B------:R-:W-:Y:S02]  /*eb20*/  IADD3.X R97, PT, PT, R191, UR9, RZ, P2, !PT ;  /* 0x00000009bf617c10 */ /* 0x000fe400097fe4ff */
[----:B------:R-:W-:Y:S02]  /*eb30*/  IADD3 R94, P2, PT, R182, UR34, RZ ;  /* 0x00000022b65e7c10 */ /* 0x000fe4000ff5e0ff */
[----:B------:R-:W-:Y:S01]  /*eb40*/  FMNMX3 R3, R3, R231, R232, !PT ;  /* 0x000000e703037276 */ /* 0x000fe200078000e8 */
[----:B------:R-:W3:Y:S01]  /*eb50*/  LDG.E.U8 R96, desc[UR38][R96.64] ;  /* 0x0000002660607981 */ /* 0x000ee2000c1e1100 */
[----:B------:R-:W-:-:S02]  /*eb60*/  IADD3.X R47, PT, PT, R189, UR9, RZ, P6, !PT ;  /* 0x00000009bd2f7c10 */ /* 0x000fc4000b7fe4ff */
[----:B------:R-:W-:Y:S02]  /*eb70*/  IADD3.X R95, PT, PT, R183, UR9, RZ, P2, !PT ;  /* 0x00000009b75f7c10 */ /* 0x000fe400097fe4ff */
[----:B------:R-:W-:Y:S01]  /*eb80*/  LOP3.LUT P2, RZ, R40, 0x1, RZ, 0xc0, !PT ;  /* 0x0000000128ff7812 */ /* 0x000fe2000784c0ff */
[----:B------:R0:W3:Y:S01]  /*eb90*/  LDG.E.U8 R46, desc[UR38][R46.64] ;  /* 0x000000262e2e7981 */ /* 0x0000e2000c1e1100 */
[----:B------:R-:W-:Y:S02]  /*eba0*/  FSEL R51, R51, -INF , !P3 ;  /* 0xff80000033337808 */ /* 0x000fe40005800000 */
[----:B------:R-:W-:Y:S01]  /*ebb0*/  FSEL R53, R53, -INF , !P5 ;  /* 0xff80000035357808 */ /* 0x000fe20006800000 */
[----:B------:R-:W3:Y:S01]  /*ebc0*/  LDG.E.U8 R94, desc[UR38][R94.64] ;  /* 0x000000265e5e7981 */ /* 0x000ee2000c1e1100 */
[----:B------:R-:W-:Y:S02]  /*ebd0*/  FMNMX3 R3, R3, R233, R49, !PT ;  /* 0x000000e903037276 */ /* 0x000fe40007800031 */
[----:B------:R-:W-:-:S02]  /*ebe0*/  FSEL R45, R45, -INF , !P2 ;  /* 0xff8000002d2d7808 */ /* 0x000fc40005000000 */
[----:B------:R-:W-:Y:S01]  /*ebf0*/  FSEL R55, R55, -INF , !P4 ;  /* 0xff80000037377808 */ /* 0x000fe20006000000 */
[----:B0-----:R-:W-:Y:S01]  /*ec00*/  FMUL R47, R67, UR55 ;  /* 0x00000037432f7c20 */ /* 0x001fe20008400000 */
[----:B------:R-:W-:Y:S01]  /*ec10*/  FMNMX3 R3, R3, R51, R53, !PT ;  /* 0x0000003303037276 */ /* 0x000fe20007800035 */
[----:B------:R-:W-:Y:S01]  /*ec20*/  VIADD R40, R140, UR34 ;  /* 0x000000228c287c36 */ /* 0x000fe20008000000 */
[----:B------:R-:W-:Y:S01]  /*ec30*/  IADD3 R56, P6, PT, R180, UR34, RZ ;  /* 0x00000022b4387c10 */ /* 0x000fe2000ffde0ff */
[----:B------:R-:W3:Y:S01]  /*ec40*/  LDL.64 R66, [R1+0x38] ;  /* 0x0000380001427983 */ /* 0x000ee20000100a00 */
[----:B------:R-:W-:Y:S02]  /*ec50*/  FSEL R47, R47, -INF , !P0 ;  /* 0xff8000002f2f7808 */ /* 0x000fe40004000000 */
[----:B------:R-:W-:Y:S01]  /*ec60*/  FMNMX3 R3, R3, R45, R55, !PT ;  /* 0x0000002d03037276 */ /* 0x000fe20007800037 */
[----:B------:R0:W3:Y:S01]  /*ec70*/  LDG.E.U8 R43, desc[UR38][R40.64] ;  /* 0x00000026282b7981 */ /* 0x0000e2000c1e1100 */
[----:B------:R-:W-:-:S02]  /*ec80*/  IADD3 RZ, P0, PT, R146, UR34, RZ ;  /* 0x0000002292ff7c10 */ /* 0x000fc4000ff1e0ff */
[----:B------:R-:W-:Y:S02]  /*ec90*/  FMNMX3 R3, R3, R47, R0, !PT ;  /* 0x0000002f03037276 */ /* 0x000fe40007800000 */
[----:B------:R-:W-:-:S03]  /*eca0*/  IADD3.X R57, PT, PT, R181, UR9, RZ, P6, !PT ;  /* 0x00000009b5397c10 */ /* 0x000fc6000b7fe4ff */
[--C-:B------:R-:W-:Y:S01]  /*ecb0*/  FADD R4, R4, -R3.reuse ;  /* 0x8000000304047221 */ /* 0x100fe20000000000 */
[----:B0-----:R-:W-:Y:S01]  /*ecc0*/  IADD3.X R41, PT, PT, R147, UR6, RZ, P0, !PT ;  /* 0x0000000693297c10 */ /* 0x001fe200087fe4ff */
[----:B------:R-:W-:Y:S02]  /*ecd0*/  VIADD R40, R146, UR34 ;  /* 0x0000002292287c36 */ /* 0x000fe40008000000 */
[----:B------:R-:W-:Y:S01]  /*ece0*/  FMUL R4, R4, 1.4426950216293334961 ;  /* 0x3fb8aa3b04047820 */ /* 0x000fe20000400000 */
[----:B------:R0:W3:Y:S04]  /*ecf0*/  LDG.E.U8 R56, desc[UR38][R56.64] ;  /* 0x0000002638387981 */ /* 0x0000e8000c1e1100 */
[----:B------:R1:W3:Y:S01]  /*ed00*/  LDG.E.U8 R41, desc[UR38][R40.64] ;  /* 0x0000002628297981 */ /* 0x0002e2000c1e1100 */
[--C-:B0-----:R-:W-:Y:S01]  /*ed10*/  FADD R57, R5, -R3.reuse ;  /* 0x8000000305397221 */ /* 0x101fe20000000000 */
[----:B-1----:R2:W-:Y:S03]  /*ed20*/  MUFU.EX2 R40, R4 ;  /* 0x0000000400287308 */ /* 0x0025e60000000800 */
[----:B------:R-:W-:Y:S01]  /*ed30*/  FMUL R57, R57, 1.4426950216293334961 ;  /* 0x3fb8aa3b39397820 */ /* 0x000fe20000400000 */
[----:B------:R-:W-:-:S04]  /*ed40*/  FADD R59, R6, -R3 ;  /* 0x80000003063b7221 */ /* 0x000fc80000000000 */
[----:B------:R0:W1:Y:S01]  /*ed50*/  MUFU.EX2 R6, R57 ;  /* 0x0000003900067308 */ /* 0x0000620000000800 */
[----:B--2---:R-:W-:-:S04]  /*ed60*/  IADD3 R4, P0, PT, R64, UR34, RZ ;  /* 0x0000002240047c10 */ /* 0x004fc8000ff1e0ff */
[----:B------:R-:W-:Y:S02]  /*ed70*/  IADD3.X R5, PT, PT, R65, UR9, RZ, P0, !PT ;  /* 0x0000000941057c10 */ /* 0x000fe400087fe4ff */
[----:B------:R-:W2:Y:S04]  /*ed80*/  LDL.64 R64, [R1+0x78] ;  /* 0x0000780001407983 */ /* 0x000ea80000100a00 */
[----:B0-----:R0:W3:Y:S02]  /*ed90*/  LDG.E.U8 R57, desc[UR38][R4.64] ;  /* 0x0000002604397981 */ /* 0x0010e4000c1e1100 */
[----:B0-----:R-:W-:Y:S01]  /*eda0*/  FMUL R4, R59, 1.4426950216293334961 ;  /* 0x3fb8aa3b3b047820 */ /* 0x001fe20000400000 */
[----:B------:R-:W-:-:S03]  /*edb0*/  FADD R59, R7, -R3 ;  /* 0x80000003073b7221 */ /* 0x000fc60000000000 */
[----:B------:R0:W1:Y:S02]  /*edc0*/  MUFU.EX2 R7, R4 ;  /* 0x0000000400077308 */ /* 0x0000640000000800 */
[----:B0-----:R-:W-:-:S04]  /*edd0*/  IADD3 R4, P0, PT, R62, UR34, RZ ;  /* 0x000000223e047c10 */ /* 0x001fc8000ff1e0ff */
[----:B------:R-:W-:-:S05]  /*ede0*/  IADD3.X R5, PT, PT, R63, UR9, RZ, P0, !PT ;  /* 0x000000093f057c10 */ /* 0x000fca00087fe4ff */
[----:B------:R0:W3:Y:S02]  /*edf0*/  LDG.E.U8 R61, desc[UR38][R4.64] ;  /* 0x00000026043d7981 */ /* 0x0000e4000c1e1100 */
[----:B0-----:R-:W-:-:S04]  /*ee00*/  IADD3 R4, P0, PT, R132, UR34, RZ ;  /* 0x0000002284047c10 */ /* 0x001fc8000ff1e0ff */
[----:B------:R-:W-:Y:S02]  /*ee10*/  IADD3.X R5, PT, PT, R133, UR9, RZ, P0, !PT ;  /* 0x0000000985057c10 */ /* 0x000fe400087fe4ff */
[----:B------:R-:W3:Y:S04]  /*ee20*/  LDL.64 R132, [R1+0x58] ;  /* 0x0000580001847983 */ /* 0x000ee80000100a00 */
[----:B------:R2:W4:Y:S02]  /*ee30*/  LDG.E.U8 R62, desc[UR38][R4.64] ;  /* 0x00000026043e7981 */ /* 0x000524000c1e1100 */
[----:B--2---:R-:W-:-:S04]  /*ee40*/  IADD3 R4, P0, PT, R64, UR34, RZ ;  /* 0x0000002240047c10 */ /* 0x004fc8000ff1e0ff */
[----:B------:R-:W-:-:S05]  /*ee50*/  IADD3.X R5, PT, PT, R65, UR9, RZ, P0, !PT ;  /* 0x0000000941057c10 */ /* 0x000fca00087fe4ff */
[----:B------:R3:W2:Y:S02]  /*ee60*/  LDG.E.U8 R64, desc[UR38][R4.64] ;  /* 0x0000002604407981 */ /* 0x0006a4000c1e1100 */
[----:B---3--:R-:W-:-:S04]  /*ee70*/  IADD3 R4, P0, PT, R132, UR34, RZ ;  /* 0x0000002284047c10 */ /* 0x008fc8000ff1e0ff */
[----:B------:R-:W-:Y:S02]  /*ee80*/  IADD3.X R5, PT, PT, R133, UR9, RZ, P0, !PT ;  /* 0x0000000985057c10 */ /* 0x000fe400087fe4ff */
[----:B------:R-:W3:Y:S01]  /*ee90*/  LDL.64 R132, [R1+0x18] ;  /* 0x0000180001847983 */ /* 0x000ee20000100a00 */
[--C-:B------:R-:W-:Y:S01]  /*eea0*/  FADD R10, R10, -R3.reuse ;  /* 0x800000030a0a7221 */ /* 0x100fe20000000000 */
[----:B------:R-:W-:-:S03]  /*eeb0*/  FADD R11, R11, -R3 ;  /* 0x800000030b0b7221 */ /* 0x000fc60000000000 */
[----:B------:R-:W-:Y:S01]  /*eec0*/  FMUL R10, R10, 1.4426950216293334961 ;  /* 0x3fb8aa3b0a0a7820 */ /* 0x000fe20000400000 */
[----:B------:R-:W-:-:S03]  /*eed0*/  FMUL R11, R11, 1.4426950216293334961 ;  /* 0x3fb8aa3b0b0b7820 */ /* 0x000fc60000400000 */
[----:B------:R0:W-:Y:S02]  /*eee0*/  MUFU.EX2 R63, R10 ;  /* 0x0000000a003f7308 */ /* 0x0001e40000000800 */
[----:B0-----:R-:W-:-:S06]  /*eef0*/  FADD R10, R12, -R3 ;  /* 0x800000030c0a7221 */ /* 0x001fcc0000000000 */
[----:B------:R0:W-:Y:S02]  /*ef00*/  MUFU.EX2 R12, R11 ;  /* 0x0000000b000c7308 */ /* 0x0001e40000000800 */
[--C-:B0-----:R-:W-:Y:S01]  /*ef10*/  FADD R11, R13, -R3.reuse ;  /* 0x800000030d0b7221 */ /* 0x101fe20000000000 */
[--C-:B------:R-:W-:Y:S02]  /*ef20*/  FADD R13, R14, -R3.reuse ;  /* 0x800000030e0d7221 */ /* 0x100fe40000000000 */
[----:B------:R0:W2:Y:S01]  /*ef30*/  LDG.E.U8 R14, desc[UR38][R4.64] ;  /* 0x00000026040e7981 */ /* 0x0000a2000c1e1100 */
[----:B------:R-:W-:Y:S01]  /*ef40*/  FADD R15, R15, -R3 ;  /* 0x800000030f0f7221 */ /* 0x000fe20000000000 */
[----:B0-----:R-:W-:-:S04]  /*ef50*/  IADD3 R4, P0, PT, R66, UR34, RZ ;  /* 0x0000002242047c10 */ /* 0x001fc8000ff1e0ff */
[----:B------:R-:W-:Y:S01]  /*ef60*/  IADD3.X R5, PT, PT, R67, UR9, RZ, P0, !PT ;  /* 0x0000000943057c10 */ /* 0x000fe200087fe4ff */
[----:B------:R-:W-:Y:S01]  /*ef70*/  FMUL R13, R13, 1.4426950216293334961 ;  /* 0x3fb8aa3b0d0d7820 */ /* 0x000fe20000400000 */
[----:B------:R-:W-:-:S03]  /*ef80*/  FMUL R15, R15, 1.4426950216293334961 ;  /* 0x3fb8aa3b0f0f7820 */ /* 0x000fc60000400000 */
[----:B------:R3:W2:Y:S01]  /*ef90*/  LDG.E.U8 R66, desc[UR38][R4.64] ;  /* 0x0000002604427981 */ /* 0x0006a2000c1e1100 */
[----:B------:R0:W-:Y:S02]  /*efa0*/  MUFU.EX2 R65, R13 ;  /* 0x0000000d00417308 */ /* 0x0001e40000000800 */
[----:B0-----:R-:W-:-:S06]  /*efb0*/  FADD R13, R16, -R3 ;  /* 0x80000003100d7221 */ /* 0x001fcc0000000000 */
[----:B------:R0:W-:Y:S02]  /*efc0*/  MUFU.EX2 R16, R15 ;  /* 0x0000000f00107308 */ /* 0x0001e40000000800 */
[--C-:B0-----:R-:W-:Y:S01]  /*efd0*/  FADD R15, R17, -R3.reuse ;  /* 0x80000003110f7221 */ /* 0x101fe20000000000 */
[--C-:B------:R-:W-:Y:S01]  /*efe0*/  FADD R17, R20, -R3.reuse ;  /* 0x8000000314117221 */ /* 0x100fe20000000000 */
[----:B------:R-:W-:-:S03]  /*eff0*/  FADD R18, R18, -R3 ;  /* 0x8000000312127221 */ /* 0x000fc60000000000 */
[----:B------:R-:W-:Y:S01]  /*f000*/  FMUL R17, R17, 1.4426950216293334961 ;  /* 0x3fb8aa3b11117820 */ /* 0x000fe20000400000 */
[----:B------:R-:W-:-:S03]  /*f010*/  FADD R67, R19, -R3 ;  /* 0x8000000313437221 */ /* 0x000fc60000000000 */
[----:B------:R0:W-:Y:S02]  /*f020*/  MUFU.EX2 R19, R17 ;  /* 0x0000001100137308 */ /* 0x0001e40000000800 */
[----:B0-----:R-:W-:Y:S01]  /*f030*/  FMUL R17, R18, 1.4426950216293334961 ;  /* 0x3fb8aa3b12117820 */ /* 0x001fe20000400000 */
[--C-:B------:R-:W-:Y:S01]  /*f040*/  FADD R18, R23, -R3.reuse ;  /* 0x8000000317127221 */ /* 0x100fe20000000000 */
[--C-:B------:R-:W-:Y:S01]  /*f050*/  FADD R23, R22, -R3.reuse ;  /* 0x8000000316177221 */ /* 0x100fe20000000000 */
[--C-:B------:R-:W-:Y:S01]  /*f060*/  FADD R79, R21, -R3.reuse ;  /* 0x80000003154f7221 */ /* 0x100fe20000000000 */
[--C-:B------:R-:W-:Y:S01]  /*f070*/  FADD R21, R26, -R3.reuse ;  /* 0x800000031a157221 */ /* 0x100fe20000000000 */
[--C-:B------:R-:W-:Y:S01]  /*f080*/  FADD R24, R24, -R3.reuse ;  /* 0x8000000318187221 */ /* 0x100fe20000000000 */
[----:B------:R-:W-:-:S03]  /*f090*/  FADD R89, R29, -R3 ;  /* 0x800000031d597221 */ /* 0x000fc60000000000 */
[----:B------:R-:W-:-:S04]  /*f0a0*/  FMUL R24, R24, 1.4426950216293334961 ;  /* 0x3fb8aa3b18187820 */ /* 0x000fc80000400000 */
[----:B------:R0:W-:Y:S01]  /*f0b0*/  MUFU.EX2 R29, R24 ;  /* 0x00000018001d7308 */ /* 0x0001e20000000800 */
[----:B------:R-:W-:Y:S01]  /*f0c0*/  FMUL R23, R23, 1.4426950216293334961 ;  /* 0x3fb8aa3b17177820 */ /* 0x000fe20000400000 */
[----:B0-----:R-:W-:-:S06]  /*f0d0*/  FADD R24, R28, -R3 ;  /* 0x800000031c187221 */ /* 0x001fcc0000000000 */
[----:B------:R0:W-:Y:S02]  /*f0e0*/  MUFU.EX2 R75, R23 ;  /* 0x00000017004b7308 */ /* 0x0001e40000000800 */
[--C-:B0-----:R-:W-:Y:S01]  /*f0f0*/  FADD R23, R25, -R3.reuse ;  /* 0x8000000319177221 */ /* 0x101fe20000000000 */
[--C-:B------:R-:W-:Y:S01]  /*f100*/  FADD R25, R27, -R3.reuse ;  /* 0x800000031b197221 */ /* 0x100fe20000000000 */
[--C-:B------:R-:W-:Y:S01]  /*f110*/  FADD R27, R32, -R3.reuse ;  /* 0x80000003201b7221 */ /* 0x100fe20000000000 */
[--C-:B------:R-:W-:Y:S01]  /*f120*/  FADD R93, R31, -R3.reuse ;  /* 0x800000031f5d7221 */ /* 0x100fe20000000000 */
[----:B------:R-:W-:Y:S02]  /*f130*/  FADD R30, R30, -R3 ;  /* 0x800000031e1e7221 */ /* 0x000fe40000000000 */
[----:B------:R-:W-:-:S04]  /*f140*/  FMUL R27, R27, 1.4426950216293334961 ;  /* 0x3fb8aa3b1b1b7820 */ /* 0x000fc80000400000 */
[----:B------:R0:W-:Y:S02]  /*f150*/  MUFU.EX2 R91, R27 ;  /* 0x0000001b005b7308 */ /* 0x0001e40000000800 */
[----:B0-----:R-:W-:Y:S01]  /*f160*/  FMUL R27, R30, 1.4426950216293334961 ;  /* 0x3fb8aa3b1e1b7820 */ /* 0x001fe20000400000 */
[--C-:B------:R-:W-:Y:S01]  /*f170*/  FADD R30, R35, -R3.reuse ;  /* 0x80000003231e7221 */ /* 0x100fe20000000000 */
[----:B------:R-:W-:Y:S01]  /*f180*/  FADD R35, R34, -R3 ;  /* 0x8000000322237221 */ /* 0x000fe20000000000 */
[----:B---3--:R-:W-:-:S04]  /*f190*/  IADD3 R4, P0, PT, R132, UR34, RZ ;  /* 0x0000002284047c10 */ /* 0x008fc8000ff1e0ff */
[----:B------:R-:W-:Y:S01]  /*f1a0*/  IADD3.X R5, PT, PT, R133, UR9, RZ, P0, !PT ;  /* 0x0000000985057c10 */ /* 0x000fe200087fe4ff */
[----:B------:R-:W-:Y:S01]  /*f1b0*/  FMUL R59, R59, 1.4426950216293334961 ;  /* 0x3fb8aa3b3b3b7820 */ /* 0x000fe20000400000 */
[--C-:B------:R-:W-:Y:S01]  /*f1c0*/  FADD R8, R8, -R3.reuse ;  /* 0x8000000308087221 */ /* 0x100fe20000000000 */
[--C-:B------:R-:W-:Y:S01]  /*f1d0*/  FADD R9, R9, -R3.reuse ;  /* 0x8000000309097221 */ /* 0x100fe20000000000 */
[----:B------:R-:W-:Y:S01]  /*f1e0*/  FMUL R10, R10, 1.4426950216293334961 ;  /* 0x3fb8aa3b0a0a7820 */ /* 0x000fe20000400000 */
[----:B------:R0:W3:Y:S01]  /*f1f0*/  LDG.E.U8 R20, desc[UR38][R4.64] ;  /* 0x0000002604147981 */ /* 0x0000e2000c1e1100 */
[----:B------:R-:W-:Y:S01]  /*f200*/  FADD R33, R33, -R3 ;  /* 0x8000000321217221 */ /* 0x000fe20000000000 */
[----:B------:R-:W-:Y:S01]  /*f210*/  FMUL R11, R11, 1.4426950216293334961 ;  /* 0x3fb8aa3b0b0b7820 */ /* 0x000fe20000400000 */
[----:B------:R-:W-:Y:S01]  /*f220*/  FMUL R13, R13, 1.4426950216293334961 ;  /* 0x3fb8aa3b0d0d7820 */ /* 0x000fe20000400000 */
[----:B------:R-:W5:Y:S01]  /*f230*/  LDL.LU.64 R132, [R1+0x280] ;  /* 0x0002800001847983 */ /* 0x000f620000300a00 */
[----:B0-----:R-:W-:-:S04]  /*f240*/  IADD3 R4, P0, PT, R250, UR34, RZ ;  /* 0x00000022fa047c10 */ /* 0x001fc8000ff1e0ff */
[----:B------:R-:W-:-:S05]  /*f250*/  IADD3.X R5, PT, PT, R251, UR9, RZ, P0, !PT ;  /* 0x00000009fb057c10 */ /* 0x000fca00087fe4ff */
[----:B------:R0:W2:Y:S02]  /*f260*/  LDG.E.U8 R71, desc[UR38][R4.64] ;  /* 0x0000002604477981 */ /* 0x0000a4000c1e1100 */
        /* <DEDUP_REMOVED lines=20> */
[----:B------:R1:W2:Y:S01]  /*f3b0*/  LDG.E.U8 R34, desc[UR38][R4.64] ;  /* 0x0000002604227981 */ /* 0x0002a2000c1e1100 */
[----:B------:R-:W-:Y:S01]  /*f3c0*/  FMUL R8, R8, 1.4426950216293334961 ;  /* 0x3fb8aa3b08087820 */ /* 0x000fe20000400000 */
[----:B------:R-:W0:Y:S01]  /*f3d0*/  MUFU.EX2 R59, R59 ;  /* 0x0000003b003b7308 */ /* 0x000e220000000800 */
[----:B------:R-:W-:-:S07]  /*f3e0*/  FMUL R9, R9, 1.4426950216293334961 ;  /* 0x3fb8aa3b09097820 */ /* 0x000fce0000400000 */
[----:B------:R-:W4:Y:S01]  /*f3f0*/  MUFU.EX2 R8, R8 ;  /* 0x0000000800087308 */ /* 0x000f220000000800 */
[----:B-1----:R-:W-:-:S07]  /*f400*/  FADD R5, R40, R6 ;  /* 0x0000000628057221 */ /* 0x002fce0000000000 */
[----:B------:R-:W1:Y:S01]  /*f410*/  MUFU.EX2 R9, R9 ;  /* 0x0000000900097308 */ /* 0x000e620000000800 */
[----:B------:R-:W-:Y:S01]  /*f420*/  FADD R5, R7, R5 ;  /* 0x0000000507057221 */ /* 0x000fe20000000000 */
[----:B------:R-:W-:-:S03]  /*f430*/  FMUL R33, R33, 1.4426950216293334961 ;  /* 0x3fb8aa3b21217820 */ /* 0x000fc60000400000 */
[----:B0-----:R-:W-:-:S03]  /*f440*/  FADD R5, R59, R5 ;  /* 0x000000053b057221 */ /* 0x001fc60000000000 */
[----:B------:R-:W0:Y:S01]  /*f450*/  MUFU.EX2 R10, R10 ;  /* 0x0000000a000a7308 */ /* 0x000e220000000800 */
[----:B----4-:R-:W-:Y:S01]  /*f460*/  FADD R5, R8, R5 ;  /* 0x0000000508057221 */ /* 0x010fe20000000000 */
[----:B------:R-:W-:-:S06]  /*f470*/  FADD R4, R38, -R3 ;  /* 0x8000000326047221 */ /* 0x000fcc0000000000 */
[----:B------:R-:W4:Y:S08]  /*f480*/  MUFU.EX2 R11, R11 ;  /* 0x0000000b000b7308 */ /* 0x000f300000000800 */
[----:B------:R1:W-:Y:S02]  /*f490*/  MUFU.EX2 R38, R33 ;  /* 0x0000002100267308 */ /* 0x0003e40000000800 */
[----:B-1----:R-:W-:-:S04]  /*f4a0*/  FADD R33, R9, R5 ;  /* 0x0000000509217221 */ /* 0x002fc80000000000 */
[----:B------:R-:W-:Y:S01]  /*f4b0*/  FADD R33, R63, R33 ;  /* 0x000000213f217221 */ /* 0x000fe20000000000 */
[----:B------:R-:W-:-:S03]  /*f4c0*/  FMUL R15, R15, 1.4426950216293334961 ;  /* 0x3fb8aa3b0f0f7820 */ /* 0x000fc60000400000 */
[----:B------:R-:W-:Y:S01]  /*f4d0*/  FADD R33, R12, R33 ;  /* 0x000000210c217221 */ /* 0x000fe20000000000 */
[----:B------:R-:W1:Y:S03]  /*f4e0*/  MUFU.EX2 R13, R13 ;  /* 0x0000000d000d7308 */ /* 0x000e660000000800 */
[----:B0-----:R-:W-:Y:S01]  /*f4f0*/  FADD R33, R10, R33 ;  /* 0x000000210a217221 */ /* 0x001fe20000000000 */
[----:B------:R-:W-:-:S03]  /*f500*/  FMUL R67, R67, 1.4426950216293334961 ;  /* 0x3fb8aa3b43437820 */ /* 0x000fc60000400000 */
[----:B----4-:R-:W-:Y:S01]  /*f510*/  FADD R33, R11, R33 ;  /* 0x000000210b217221 */ /* 0x010fe20000000000 */
[----:B------:R-:W0:Y:S03]  /*f520*/  MUFU.EX2 R15, R15 ;  /* 0x0000000f000f7308 */ /* 0x000e260000000800 */
[----:B------:R-:W-:Y:S01]  /*f530*/  FADD R33, R65, R33 ;  /* 0x0000002141217221 */ /* 0x000fe20000000000 */
[--C-:B------:R-:W-:Y:S01]  /*f540*/  FADD R36, R36, -R3.reuse ;  /* 0x8000000324247221 */ /* 0x100fe20000000000 */
[----:B------:R-:W-:Y:S01]  /*f550*/  FMUL R18, R18, 1.4426950216293334961 ;  /* 0x3fb8aa3b12127820 */ /* 0x000fe20000400000 */
[----:B------:R-:W-:Y:S01]  /*f560*/  FADD R37, R37, -R3 ;  /* 0x8000000325257221 */ /* 0x000fe20000000000 */
[----:B------:R-:W-:Y:S01]  /*f570*/  FADD R33, R16, R33 ;  /* 0x0000002110217221 */ /* 0x000fe20000000000 */
[----:B------:R-:W4:Y:S01]  /*f580*/  MUFU.EX2 R67, R67 ;  /* 0x0000004300437308 */ /* 0x000f220000000800 */
[----:B------:R-:W-:-:S02]  /*f590*/  FMUL R36, R36, 1.4426950216293334961 ;  /* 0x3fb8aa3b24247820 */ /* 0x000fc40000400000 */
[----:B-1----:R-:W-:Y:S01]  /*f5a0*/  FADD R33, R13, R33 ;  /* 0x000000210d217221 */ /* 0x002fe20000000000 */
[----:B------:R-:W-:-:S04]  /*f5b0*/  FMUL R5, R37, 1.4426950216293334961 ;  /* 0x3fb8aa3b25057820 */ /* 0x000fc80000400000 */
[----:B------:R-:W1:Y:S01]  /*f5c0*/  MUFU.EX2 R17, R17 ;  /* 0x0000001100117308 */ /* 0x000e620000000800 */
[----:B------:R-:W-:Y:S01]  /*f5d0*/  FMUL R79, R79, 1.4426950216293334961 ;  /* 0x3fb8aa3b4f4f7820 */ /* 0x000fe20000400000 */
[----:B------:R-:W-:-:S06]  /*f5e0*/  FMUL R21, R21, 1.4426950216293334961 ;  /* 0x3fb8aa3b15157820 */ /* 0x000fcc0000400000 */
[----:B------:R-:W0:Y:S08]  /*f5f0*/  MUFU.EX2 R18, R18 ;  /* 0x0000001200127308 */ /* 0x000e300000000800 */
[----:B------:R0:W-:Y:S02]  /*f600*/  MUFU.EX2 R37, R36 ;  /* 0x0000002400257308 */ /* 0x0001e40000000800 */
[----:B0-----:R-:W-:-:S06]  /*f610*/  FADD R36, R15, R33 ;  /* 0x000000210f247221 */ /* 0x001fcc0000000000 */
[----:B------:R-:W0:Y:S01]  /*f620*/  MUFU.EX2 R79, R79 ;  /* 0x0000004f004f7308 */ /* 0x000e220000000800 */
[----:B------:R-:W-:Y:S01]  /*f630*/  FADD R36, R19, R36 ;  /* 0x0000002413247221 */ /* 0x000fe20000000000 */
[----:B------:R-:W-:-:S03]  /*f640*/  FMUL R23, R23, 1.4426950216293334961 ;  /* 0x3fb8aa3b17177820 */ /* 0x000fc60000400000 */
[----:B----4-:R-:W-:-:S03]  /*f650*/  FADD R36, R67, R36 ;  /* 0x0000002443247221 */ /* 0x010fc60000000000 */
[----:B------:R-:W4:Y:S01]  /*f660*/  MUFU.EX2 R21, R21 ;  /* 0x0000001500157308 */ /* 0x000f220000000800 */
[----:B-1----:R-:W-:Y:S01]  /*f670*/  FADD R36, R17, R36 ;  /* 0x0000002411247221 */ /* 0x002fe20000000000 */
[----:B------:R-:W-:Y:S01]  /*f680*/  F2FP.SATFINITE.E4M3.F32.PACK_AB_MERGE_C R67, R67, R19, RZ ;  /* 0x000000134343723e */ /* 0x000fe200048070ff */
[----:B------:R-:W-:Y:S02]  /*f690*/  FMUL R89, R89, 1.4426950216293334961 ;  /* 0x3fb8aa3b59597820 */ /* 0x000fe40000400000 */
[----:B------:R-:W-:-:S03]  /*f6a0*/  FADD R19, R18, R36 ;  /* 0x0000002412137221 */ /* 0x000fc60000000000 */
[----:B------:R-:W1:Y:S01]  /*f6b0*/  MUFU.EX2 R23, R23 ;  /* 0x0000001700177308 */ /* 0x000e620000000800 */
[----:B------:R-:W-:Y:S01]  /*f6c0*/  FMUL R24, R24, 1.4426950216293334961 ;  /* 0x3fb8aa3b18187820 */ /* 0x000fe20000400000 */
[----:B------:R-:W-:Y:S01]  /*f6d0*/  FADD R19, R75, R19 ;  /* 0x000000134b137221 */ /* 0x000fe20000000000 */
[----:B------:R-:W-:-:S03]  /*f6e0*/  FMUL R25, R25, 1.4426950216293334961 ;  /* 0x3fb8aa3b19197820 */ /* 0x000fc60000400000 */
[----:B0-----:R-:W-:Y:S02]  /*f6f0*/  FADD R19, R79, R19 ;  /* 0x000000134f137221 */ /* 0x001fe40000000000 */
[----:B------:R-:W0:Y:S01]  /*f700*/  MUFU.EX2 R89, R89 ;  /* 0x0000005900597308 */ /* 0x000e220000000800 */
[----:B------:R-:W-:Y:S01]  /*f710*/  FADD R39, R39, -R3 ;  /* 0x8000000327277221 */ /* 0x000fe20000000000 */
[----:B----4-:R-:W-:-:S06]  /*f720*/  FADD R36, R21, R19 ;  /* 0x0000001315247221 */ /* 0x010fcc0000000000 */
[----:B------:R-:W4:Y:S01]  /*f730*/  MUFU.EX2 R24, R24 ;  /* 0x0000001800187308 */ /* 0x000f220000000800 */
[----:B------:R-:W-:Y:S01]  /*f740*/  FMUL R33, R39, 1.4426950216293334961 ;  /* 0x3fb8aa3b27217820 */ /* 0x000fe20000400000 */
[----:B-1----:R-:W-:Y:S01]  /*f750*/  FADD R39, R23, R36 ;  /* 0x0000002417277221 */ /* 0x002fe20000000000 */
[----:B------:R-:W-:-:S05]  /*f760*/  FMUL R93, R93, 1.4426950216293334961 ;  /* 0x3fb8aa3b5d5d7820 */ /* 0x000fca0000400000 */
[----:B------:R-:W1:Y:S01]  /*f770*/  MUFU.EX2 R25, R25 ;  /* 0x0000001900197308 */ /* 0x000e620000000800 */
[----:B------:R-:W-:Y:S01]  /*f780*/  FADD R39, R29, R39 ;  /* 0x000000271d277221 */ /* 0x000fe20000000000 */
[----:B------:R-:W-:-:S03]  /*f790*/  FMUL R30, R30, 1.4426950216293334961 ;  /* 0x3fb8aa3b1e1e7820 */ /* 0x000fc60000400000 */
[----:B0-----:R-:W-:-:S03]  /*f7a0*/  FADD R39, R89, R39 ;  /* 0x0000002759277221 */ /* 0x001fc60000000000 */
[----:B------:R-:W0:Y:S01]  /*f7b0*/  MUFU.EX2 R93, R93 ;  /* 0x0000005d005d7308 */ /* 0x000e220000000800 */
[----:B----4-:R-:W-:Y:S01]  /*f7c0*/  FADD R39, R24, R39 ;  /* 0x0000002718277221 */ /* 0x010fe20000000000 */
[----:B------:R-:W-:Y:S01]  /*f7d0*/  FMUL R35, R35, 1.4426950216293334961 ;  /* 0x3fb8aa3b23237820 */ /* 0x000fe20000400000 */
[----:B------:R-:W-:-:S05]  /*f7e0*/  F2FP.SATFINITE.E4M3.F32.PACK_AB_MERGE_C R89, R89, R29, RZ ;  /* 0x0000001d5959723e */ /* 0x000fca00048070ff */
[----:B------:R-:W4:Y:S01]  /*f7f0*/  MUFU.EX2 R27, R27 ;  /* 0x0000001b001b7308 */ /* 0x000f220000000800 */
[----:B-1----:R-:W-:Y:S01]  /*f800*/  FADD R29, R25, R39 ;  /* 0x00000027191d7221 */ /* 0x002fe20000000000 */
[----:B------:R-:W-:-:S06]  /*f810*/  FMUL R4, R4, 1.4426950216293334961 ;  /* 0x3fb8aa3b04047820 */ /* 0x000fcc0000400000 */
[----:B------:R-:W1:Y:S01]  /*f820*/  MUFU.EX2 R30, R30 ;  /* 0x0000001e001e7308 */ /* 0x000e620000000800 */
[----:B------:R-:W-:-:S07]  /*f830*/  FADD R29, R91, R29 ;  /* 0x0000001d5b1d7221 */ /* 0x000fce0000000000 */
[----:B------:R-:W3:Y:S01]  /*f840*/  MUFU.EX2 R35, R35 ;  /* 0x0000002300237308 */ /* 0x000ee20000000800 */
[----:B0-----:R-:W-:Y:S01]  /*f850*/  FADD R29, R93, R29 ;  /* 0x0000001d5d1d7221 */ /* 0x001fe20000000000 */
[----:B------:R-:W-:-:S03]  /*f860*/  FADD R127, R127, -R3 ;  /* 0x800000037f7f7221 */ /* 0x000fc60000000000 */
[----:B----4-:R-:W-:-:S03]  /*f870*/  FADD R39, R27, R29 ;  /* 0x0000001d1b277221 */ /* 0x010fc60000000000 */
[----:B------:R-:W0:Y:S01]  /*f880*/  MUFU.EX2 R4, R4 ;  /* 0x0000000400047308 */ /* 0x000e220000000800 */
[----:B------:R-:W-:Y:S01]  /*f890*/  F2FP.SATFINITE.E4M3.F32.PACK_AB_MERGE_C R75, R79, R75, RZ ;  /* 0x0000004b4f4b723e */ /* 0x000fe200048070ff */
[----:B-1----:R-:W-:Y:S01]  /*f8a0*/  FADD R79, R30, R39 ;  /* 0x000000271e4f7221 */ /* 0x002fe20000000000 */
[----:B------:R-:W-:Y:S01]  /*f8b0*/  F2FP.SATFINITE.E4M3.F32.PACK_AB_MERGE_C R7, R59, R7, RZ ;  /* 0x000000073b07723e */ /* 0x000fe200048070ff */
[----:B------:R-:W-:Y:S01]  /*f8c0*/  FMUL R59, R127, 1.4426950216293334961 ;  /* 0x3fb8aa3b7f3b7820 */ /* 0x000fe20000400000 */
[----:B------:R-:W-:-:S03]  /*f8d0*/  FADD R126, R126, -R3 ;  /* 0x800000037e7e7221 */ /* 0x000fc60000000000 */
[----:B------:R-:W1:Y:S01]  /*f8e0*/  MUFU.EX2 R5, R5 ;  /* 0x0000000500057308 */ /* 0x000e620000000800 */
[----:B------:R-:W-:Y:S01]  /*f8f0*/  F2FP.SATFINITE.E4M3.F32.PACK_AB_MERGE_C R65, R16, R65, RZ ;  /* 0x000000411041723e */ /* 0x000fe200048070ff */
[----:B---3--:R-:W-:Y:S01]  /*f900*/  FADD R79, R35, R79 ;  /* 0x0000004f234f7221 */ /* 0x008fe20000000000 */
[----:B------:R-:W-:Y:S01]  /*f910*/  FMUL R16, R126, 1.4426950216293334961 ;  /* 0x3fb8aa3b7e107820 */ /* 0x000fe20000400000 */
[----:B------:R-:W-:Y:S02]  /*f920*/  FADD R128, R128, -R3 ;  /* 0x8000000380807221 */ /* 0x000fe40000000000 */
[----:B------:R-:W-:Y:S02]  /*f930*/  FADD R79, R38, R79 ;  /* 0x0000004f264f7221 */ /* 0x000fe40000000000 */
[----:B------:R-:W3:Y:S01]  /*f940*/  MUFU.EX2 R59, R59 ;  /* 0x0000003b003b7308 */ /* 0x000ee20000000800 */
[----:B------:R-:W-:Y:S01]  /*f950*/  F2FP.SATFINITE.E4M3.F32.PACK_AB_MERGE_C R12, R12, R63, RZ ;  /* 0x0000003f0c0c723e */ /* 0x000fe200048070ff */
[----:B0-----:R-:W-:Y:S01]  /*f960*/  FADD R79, R4, R79 ;  /* 0x0000004f044f7221 */ /* 0x001fe20000000000 */
[----:B------:R-:W-:Y:S01]  /*f970*/  FMUL R63, R128, 1.4426950216293334961 ;  /* 0x3fb8aa3b803f7820 */ /* 0x000fe20000400000 */
[----:B------:R-:W-:-:S04]  /*f980*/  FADD R130, R130, -R3 ;  /* 0x8000000382827221 */ /* 0x000fc80000000000 */
[----:B------:R-:W0:Y:S01]  /*f990*/  MUFU.EX2 R16, R16 ;  /* 0x0000001000107308 */ /* 0x000e220000000800 */
[----:B-1----:R-:W-:Y:S01]  /*f9a0*/  FADD R79, R5, R79 ;  /* 0x0000004f054f7221 */ /* 0x002fe20000000000 */
[----:B------:R-:W-:Y:S01]  /*f9b0*/  FMUL R95, R130, 1.4426950216293334961 ;  /* 0x3fb8aa3b825f7820 */ /* 0x000fe20000400000 */
[----:B------:R-:W-:-:S05]  /*f9c0*/  FADD R129, R129, -R3 ;  /* 0x8000000381817221 */ /* 0x000fca0000000000 */
[----:B------:R-:W1:Y:S01]  /*f9d0*/  MUFU.EX2 R33, R33 ;  /* 0x0000002100217308 */ /* 0x000e620000000800 */
[----:B------:R-:W-:Y:S01]  /*f9e0*/  FADD R79, R37, R79 ;  /* 0x0000004f254f7221 */ /* 0x000fe20000000000 */
[----:B------:R-:W-:Y:S01]  /*f9f0*/  FADD R137, R137, -R3 ;  /* 0x8000000389897221 */ /* 0x000fe20000000000 */
[----:B------:R-:W-:-:S05]  /*fa00*/  FMUL R129, R129, 1.4426950216293334961 ;  /* 0x3fb8aa3b81817820 */ /* 0x000fca0000400000 */
[----:B------:R-:W4:Y:S01]  /*fa10*/  MUFU.EX2 R63, R63 ;  /* 0x0000003f003f7308 */ /* 0x000f220000000800 */
[----:B---3--:R-:W-:Y:S01]  /*fa20*/  FADD R79, R59, R79 ;  /* 0x0000004f3b4f7221 */ /* 0x008fe20000000000 */
[----:B------:R-:W-:Y:S01]  /*fa30*/  FMUL R36, R137, 1.4426950216293334961 ;  /* 0x3fb8aa3b89247820 */ /* 0x000fe20000400000 */
[----:B------:R-:W-:Y:S01]  /*fa40*/  FADD R136, R136, -R3 ;  /* 0x8000000388887221 */ /* 0x000fe20000000000 */
[----:B------:R-:W3:Y:S04]  /*fa50*/  S2R R111, SR_TID.X ;  /* 0x00000000006f7919 */ /* 0x000ee80000002100 */
[----:B------:R-:W4:Y:S01]  /*fa60*/  MUFU.EX2 R95, R95 ;  /* 0x0000005f005f7308 */ /* 0x000f220000000800 */
[----:B0-----:R-:W-:Y:S01]  /*fa70*/  FADD R79, R16, R79 ;  /* 0x0000004f104f7221 */ /* 0x001fe20000000000 */
[----:B------:R-:W-:Y:S01]  /*fa80*/  FMUL R97, R136, 1.4426950216293334961 ;  /* 0x3fb8aa3b88617820 */ /* 0x000fe20000400000 */
[----:B------:R-:W-:-:S05]  /*fa90*/  FADD R131, R131, -R3 ;  /* 0x8000000383837221 */ /* 0x000fca0000000000 */
[----:B------:R-:W0:Y:S01]  /*faa0*/  MUFU.EX2 R19, R129 ;  /* 0x0000008100137308 */ /* 0x000e220000000800 */
[----:B-1----:R-:W-:Y:S01]  /*fab0*/  FADD R79, R33, R79 ;  /* 0x0000004f214f7221 */ /* 0x002fe20000000000 */
[----:B------:R-:W-:Y:S01]  /*fac0*/  FMUL R99, R131, 1.4426950216293334961 ;  /* 0x3fb8aa3b83637820 */ /* 0x000fe20000400000 */
[----:B------:R-:W-:-:S05]  /*fad0*/  FADD R139, R139, -R3 ;  /* 0x800000038b8b7221 */ /* 0x000fca0000000000 */
[----:B------:R-:W1:Y:S01]  /*fae0*/  MUFU.EX2 R36, R36 ;  /* 0x0000002400247308 */ /* 0x000e620000000800 */
[----:B----4-:R-:W-:Y:S01]  /*faf0*/  FADD R79, R63, R79 ;  /* 0x0000004f3f4f7221 */ /* 0x010fe20000000000 */
[----:B------:R-:W-:Y:S01]  /*fb00*/  FADD R138, R138, -R3 ;  /* 0x800000038a8a7221 */ /* 0x000fe20000000000 */
[----:B------:R-:W-:-:S05]  /*fb10*/  FMUL R139, R139, 1.4426950216293334961 ;  /* 0x3fb8aa3b8b8b7820 */ /* 0x000fca0000400000 */
[----:B------:R-:W4:Y:S01]  /*fb20*/  MUFU.EX2 R97, R97 ;  /* 0x0000006100617308 */ /* 0x000f220000000800 */
[----:B------:R-:W-:Y:S01]  /*fb30*/  FADD R79, R95, R79 ;  /* 0x0000004f5f4f7221 */ /* 0x000fe20000000000 */
[----:B------:R-:W-:Y:S01]  /*fb40*/  FMUL R39, R138, 1.4426950216293334961 ;  /* 0x3fb8aa3b8a277820 */ /* 0x000fe20000400000 */
[----:B------:R-:W-:-:S05]  /*fb50*/  FADD R225, R225, -R3 ;  /* 0x80000003e1e17221 */ /* 0x000fca0000000000 */
[----:B------:R-:W2:Y:S01]  /*fb60*/  MUFU.EX2 R99, R99 ;  /* 0x0000006300637308 */ /* 0x000ea20000000800 */
[----:B------:R-:W-:Y:S01]  /*fb70*/  F2FP.SATFINITE.E4M3.F32.PACK_AB_MERGE_C R35, R38, R35, RZ ;  /* 0x000000232623723e */ /* 0x000fe200048070ff */
[----:B0-----:R-:W-:Y:S01]  /*fb80*/  FADD R79, R19, R79 ;  /* 0x0000004f134f7221 */ /* 0x001fe20000000000 */
[----:B------:R-:W-:Y:S01]  /*fb90*/  FMUL R38, R225, 1.4426950216293334961 ;  /* 0x3fb8aa3be1267820 */ /* 0x000fe20000400000 */
[----:B------:R-:W-:-:S04]  /*fba0*/  FADD R224, R224, -R3 ;  /* 0x80000003e0e07221 */ /* 0x000fc80000000000 */
[----:B------:R-:W0:Y:S01]  /*fbb0*/  MUFU.EX2 R29, R139 ;  /* 0x0000008b001d7308 */ /* 0x000e220000000800 */
[----:B------:R-:W-:Y:S01]  /*fbc0*/  F2FP.SATFINITE.E4M3.F32.PACK_AB_MERGE_C R91, R93, R91, RZ ;  /* 0x0000005b5d5b723e */ /* 0x000fe200048070ff */
[----:B-1----:R-:W-:Y:S01]  /*fbd0*/  FADD R79, R36, R79 ;  /* 0x0000004f244f7221 */ /* 0x002fe20000000000 */
[----:B------:R-:W-:Y:S01]  /*fbe0*/  FMUL R93, R224, 1.4426950216293334961 ;  /* 0x3fb8aa3be05d7820 */ /* 0x000fe20000400000 */
[----:B------:R-:W-:-:S04]  /*fbf0*/  FADD R223, R223, -R3 ;  /* 0x80000003dfdf7221 */ /* 0x000fc80000000000 */
[----:B------:R-:W1:Y:S01]  /*fc00*/  MUFU.EX2 R39, R39 ;  /* 0x0000002700277308 */ /* 0x000e620000000800 */
[----:B----4-:R-:W-:Y:S01]  /*fc10*/  FADD R79, R97, R79 ;  /* 0x0000004f614f7221 */ /* 0x010fe20000000000 */
[----:B------:R-:W-:Y:S01]  /*fc20*/  FADD R222, R222, -R3 ;  /* 0x80000003dede7221 */ /* 0x000fe20000000000 */
[----:B------:R-:W-:-:S05]  /*fc30*/  FMUL R223, R223, 1.4426950216293334961 ;  /* 0x3fb8aa3bdfdf7820 */ /* 0x000fca0000400000 */
[----:B------:R-:W4:Y:S01]  /*fc40*/  MUFU.EX2 R38, R38 ;  /* 0x0000002600267308 */ /* 0x000f220000000800 */
[----:B------:R-:W-:Y:S01]  /*fc50*/  F2FP.SATFINITE.E4M3.F32.PACK_AB_MERGE_C R59, R59, R37, RZ ;  /* 0x000000253b3b723e */ /* 0x000fe200048070ff */
[----:B--2---:R-:W-:Y:S01]  /*fc60*/  FADD R79, R99, R79 ;  /* 0x0000004f634f7221 */ /* 0x004fe20000000000 */
[----:B------:R-:W-:Y:S01]  /*fc70*/  FMUL R37, R222, 1.4426950216293334961 ;  /* 0x3fb8aa3bde257820 */ /* 0x000fe20000400000 */
[----:B------:R-:W-:Y:S01]  /*fc80*/  FADD R228, R228, -R3 ;  /* 0x80000003e4e47221 */ /* 0x000fe20000000000 */
[----:B---3--:R-:W-:-:S03]  /*fc90*/  LOP3.LUT R107, R111, 0x7f, RZ, 0xc0, !PT ;  /* 0x0000007f6f6b7812 */ /* 0x008fc600078ec0ff */
[----:B------:R-:W2:Y:S01]  /*fca0*/  MUFU.EX2 R93, R93 ;  /* 0x0000005d005d7308 */ /* 0x000ea20000000800 */
[----:B0-----:R-:W-:Y:S01]  /*fcb0*/  FADD R79, R29, R79 ;  /* 0x0000004f1d4f7221 */ /* 0x001fe20000000000 */
[----:B------:R-:W-:Y:S01]  /*fcc0*/  FMUL R101, R228, 1.4426950216293334961 ;  /* 0x3fb8aa3be4657820 */ /* 0x000fe20000400000 */
[----:B------:R-:W-:Y:S01]  /*fcd0*/  FADD R227, R227, -R3 ;  /* 0x80000003e3e37221 */ /* 0x000fe20000000000 */
[----:B------:R-:W-:Y:S04]  /*fce0*/  STS.U8 [R107+UR13+0xa000], R236 ;  /* 0x00a000ec6b007988 */ /* 0x000fe8000800000d */
[----:B------:R-:W0:Y:S01]  /*fcf0*/  MUFU.EX2 R224, R223 ;  /* 0x000000df00e07308 */ /* 0x000e220000000800 */
[----:B-1----:R-:W-:Y:S01]  /*fd00*/  FADD R79, R39, R79 ;  /* 0x0000004f274f7221 */ /* 0x002fe20000000000 */
[----:B------:R-:W-:Y:S01]  /*fd10*/  STS.U8 [R107+UR13+0xa200], R237 ;  /* 0x00a200ed6b007988 */ /* 0x000fe2000800000d */
[----:B------:R-:W-:Y:S01]  /*fd20*/  FMUL R103, R227, 1.4426950216293334961 ;  /* 0x3fb8aa3be3677820 */ /* 0x000fe20000400000 */
[----:B------:R-:W-:-:S02]  /*fd30*/  FADD R226, R226, -R3 ;  /* 0x80000003e2e27221 */ /* 0x000fc40000000000 */
[----:B------:R-:W-:Y:S02]  /*fd40*/  STS.U8 [R107+UR13+0xa400], R240 ;  /* 0x00a400f06b007988 */ /* 0x000fe4000800000d */
[----:B------:R-:W1:Y:S01]  /*fd50*/  MUFU.EX2 R37, R37 ;  /* 0x0000002500257308 */ /* 0x000e620000000800 */
[----:B------:R-:W-:Y:S01]  /*fd60*/  F2FP.SATFINITE.E4M3.F32.PACK_AB_MERGE_C R63, R95, R63, RZ ;  /* 0x0000003f5f3f723e */ /* 0x000fe200048070ff */
[----:B------:R3:W-:Y:S01]  /*fd70*/  STS.U8 [R107+UR13+0xa600], R72 ;  /* 0x00a600486b007988 */ /* 0x0007e2000800000d */
[----:B----4-:R-:W-:Y:S01]  /*fd80*/  FADD R95, R38, R79 ;  /* 0x0000004f265f7221 */ /* 0x010fe20000000000 */
[----:B------:R-:W-:Y:S02]  /*fd90*/  FMUL R225, R226, 1.4426950216293334961 ;  /* 0x3fb8aa3be2e17820 */ /* 0x000fe40000400000 */
[----:B------:R-:W-:Y:S02]  /*fda0*/  STS.U8 [R107+UR13+0xa800], R73 ;  /* 0x00a800496b007988 */ /* 0x000fe4000800000d */
[----:B------:R-:W4:Y:S02]  /*fdb0*/  MUFU.EX2 R101, R101 ;  /* 0x0000006500657308 */ /* 0x000f240000000800 */
[----:B------:R-:W-:Y:S01]  /*fdc0*/  STS.U8 [R107+UR13+0xaa00], R241 ;  /* 0x00aa00f16b007988 */ /* 0x000fe2000800000d */
[----:B------:R-:W-:-:S03]  /*fdd0*/  FADD R230, R230, -R3 ;  /* 0x80000003e6e67221 */ /* 0x000fc60000000000 */
[----:B------:R-:W-:Y:S01]  /*fde0*/  STS.U8 [R107+UR13+0xac00], R110 ;  /* 0x00ac006e6b007988 */ /* 0x000fe2000800000d */
[----:B------:R-:W-:Y:S01]  /*fdf0*/  FADD R229, R229, -R3 ;  /* 0x80000003e5e57221 */ /* 0x000fe20000000000 */
[----:B------:R-:W0:Y:S02]  /*fe00*/  MUFU.EX2 R103, R103 ;  /* 0x0000006700677308 */ /* 0x000e240000000800 */
[----:B------:R-:W-:Y:S01]  /*fe10*/  STS.U8 [R107+UR13+0xae00], R86 ;  /* 0x00ae00566b007988 */ /* 0x000fe2000800000d */
[----:B--2---:R-:W-:Y:S01]  /*fe20*/  FADD R95, R93, R95 ;  /* 0x0000005f5d5f7221 */ /* 0x004fe20000000000 */
[--C-:B------:R-:W-:Y:S01]  /*fe30*/  FADD R231, R231, -R3.reuse ;  /* 0x80000003e7e77221 */ /* 0x100fe20000000000 */
[--C-:B------:R-:W-:Y:S01]  /*fe40*/  FADD R232, R232, -R3.reuse ;  /* 0x80000003e8e87221 */ /* 0x100fe20000000000 */
[----:B------:R-:W-:Y:S01]  /*fe50*/  STS.U8 [R107+UR13+0xb000], R87 ;  /* 0x00b000576b007988 */ /* 0x000fe2000800000d */
[--C-:B------:R-:W-:Y:S01]  /*fe60*/  FADD R49, R49, -R3.reuse ;  /* 0x8000000331317221 */ /* 0x100fe20000000000 */
[----:B------:R-:W-:-:S02]  /*fe70*/  FADD R51, R51, -R3 ;  /* 0x8000000333337221 */ /* 0x000fc40000000000 */
[----:B------:R-:W-:Y:S01]  /*fe80*/  STS.U8 [R107+UR13+0xb200], R84 ;  /* 0x00b200546b007988 */ /* 0x000fe2000800000d */
[--C-:B------:R-:W-:Y:S01]  /*fe90*/  FADD R55, R55, -R3.reuse ;  /* 0x8000000337377221 */ /* 0x100fe20000000000 */
[----:B------:R-:W-:Y:S02]  /*fea0*/  FADD R47, R47, -R3 ;  /* 0x800000032f2f7221 */ /* 0x000fe40000000000 */
[----:B------:R-:W-:Y:S01]  /*feb0*/  STS.U8 [R107+UR13+0xb400], R104 ;  /* 0x00b400686b007988 */ /* 0x000fe2000800000d */
[----:B------:R-:W2:Y:S01]  /*fec0*/  MUFU.EX2 R225, R225 ;  /* 0x000000e100e17308 */ /* 0x000ea20000000800 */
[----:B------:R-:W-:Y:S02]  /*fed0*/  FMUL R230, R230, 1.4426950216293334961 ;  /* 0x3fb8aa3be6e67820 */ /* 0x000fe40000400000 */
[----:B------:R-:W-:Y:S01]  /*fee0*/  STS.U8 [R107+UR13+0xb600], R76 ;  /* 0x00b6004c6b007988 */ /* 0x000fe2000800000d */
[----:B------:R-:W-:Y:S01]  /*fef0*/  FMUL R105, R229, 1.4426950216293334961 ;  /* 0x3fb8aa3be5697820 */ /* 0x000fe20000400000 */
[----:B0-----:R-:W-:Y:S01]  /*ff00*/  FADD R95, R224, R95 ;  /* 0x0000005fe05f7221 */ /* 0x001fe20000000000 */
[----:B------:R-:W-:Y:S01]  /*ff10*/  FMUL R139, R231, 1.4426950216293334961 ;  /* 0x3fb8aa3be78b7820 */ /* 0x000fe20000400000 */
[----:B------:R-:W-:Y:S01]  /*ff20*/  STS.U8 [R107+UR13+0xb800], R118 ;  /* 0x00b800766b007988 */ /* 0x000fe2000800000d */
[----:B------:R-:W-:Y:S01]  /*ff30*/  FMUL R232, R232, 1.4426950216293334961 ;  /* 0x3fb8aa3be8e87820 */ /* 0x000fe20000400000 */
[----:B------:R-:W-:-:S02]  /*ff40*/  FADD R233, R233, -R3 ;  /* 0x80000003e9e97221 */ /* 0x000fc40000000000 */
[----:B------:R-:W-:Y:S01]  /*ff50*/  STS.U8 [R107+UR13+0xba00], R82 ;  /* 0x00ba00526b007988 */ /* 0x000fe2000800000d */
[----:B------:R-:W-:Y:S01]  /*ff60*/  FMUL R49, R49, 1.4426950216293334961 ;  /* 0x3fb8aa3b31317820 */ /* 0x000fe20000400000 */
[----:B------:R-:W-:Y:S01]  /*ff70*/  FMUL R51, R51, 1.4426950216293334961 ;  /* 0x3fb8aa3b33337820 */ /* 0x000fe20000400000 */
[--C-:B------:R-:W-:Y:S01]  /*ff80*/  FADD R53, R53, -R3.reuse ;  /* 0x8000000335357221 */ /* 0x100fe20000000000 */
[----:B------:R-:W-:Y:S01]  /*ff90*/  STS.U8 [R107+UR13+0xbc00], R114 ;  /* 0x00bc00726b007988 */ /* 0x000fe2000800000d */
[----:B------:R-:W-:Y:S01]  /*ffa0*/  FMUL R55, R55, 1.4426950216293334961 ;  /* 0x3fb8aa3b37377820 */ /* 0x000fe20000400000 */
[----:B------:R-:W-:Y:S01]  /*ffb0*/  FMUL R47, R47, 1.4426950216293334961 ;  /* 0x3fb8aa3b2f2f7820 */ /* 0x000fe20000400000 */
[----:B------:R-:W-:Y:S01]  /*ffc0*/  FADD R45, R45, -R3 ;  /* 0x800000032d2d7221 */ /* 0x000fe20000000000 */
[----:B------:R-:W-:Y:S01]  /*ffd0*/  STS.U8 [R107+UR13+0xbe00], R77 ;  /* 0x00be004d6b007988 */ /* 0x000fe2000800000d */
[----:B------:R-:W0:Y:S01]  /*ffe0*/  MUFU.EX2 R79, R230 ;  /* 0x000000e6004f7308 */ /* 0x000e220000000800 */
[----:B-1----:R-:W-:Y:S01]  /*fff0*/  FADD R95, R37, R95 ;  /* 0x0000005f255f7221 */ /* 0x002fe20000000000 */
[----:B------:R-:W-:Y:S01]  /*10000*/  FMUL R233, R233, 1.4426950216293334961 ;  /* 0x3fb8aa3be9e97820 */ /* 0x000fe20000400000 */
[----:B------:R-:W-:Y:S01]  /*10010*/  STS.U8 [R252+UR13+0xa080], R83 ;  /* 0x00a08053fc007988 */ /* 0x000fe2000800000d */
[----:B------:R-:W-:-:S03]  /*10020*/  FMUL R53, R53, 1.4426950216293334961 ;  /* 0x3fb8aa3b35357820 */ /* 0x000fc60000400000 */
[----:B------:R-:W-:Y:S01]  /*10030*/  STS.U8 [R252+UR13+0xa280], R85 ;  /* 0x00a28055fc007988 */ /* 0x000fe2000800000d */
[----:B------:R-:W-:Y:S03]  /*10040*/  MUFU.EX2 R105, R105 ;  /* 0x0000006900697308 */ /* 0x000fe60000000800 */
[----:B------:R-:W-:Y:S01]  /*10050*/  STS.U8 [R252+UR13+0xa480], R120 ;  /* 0x00a48078fc007988 */ /* 0x000fe2000800000d */
[----:B------:R-:W-:-:S03]  /*10060*/  FMUL R45, R45, 1.4426950216293334961 ;  /* 0x3fb8aa3b2d2d7820 */ /* 0x000fc60000400000 */
[----:B------:R-:W-:Y:S01]  /*10070*/  STS.U8 [R252+UR13+0xa680], R80 ;  /* 0x00a68050fc007988 */ /* 0x000fe2000800000d */
[----:B------:R-:W1:Y:S03]  /*10080*/  MUFU.EX2 R139, R139 ;  /* 0x0000008b008b7308 */ /* 0x000e660000000800 */
[----:B------:R-:W-:Y:S04]  /*10090*/  STS.U8 [R252+UR13+0xa880], R116 ;  /* 0x00a88074fc007988 */ /* 0x000fe8000800000d */
[----:B------:R-:W-:Y:S01]  /*100a0*/  STS.U8 [R252+UR13+0xaa80], R78 ;  /* 0x00aa804efc007988 */ /* 0x000fe2000800000d */
[----:B------:R-:W-:Y:S03]  /*100b0*/  MUFU.EX2 R223, R51 ;  /* 0x0000003300df7308 */ /* 0x000fe60000000800 */
[----:B------:R-:W-:Y:S04]  /*100c0*/  STS.U8 [R252+UR13+0xac80], R112 ;  /* 0x00ac8070fc007988 */ /* 0x000fe8000800000d */
[----:B------:R-:W-:Y:S01]  /*100d0*/  STS.U8 [R252+UR13+0xae80], R74 ;  /* 0x00ae804afc007988 */ /* 0x000fe2000800000d */
[----:B------:R-:W-:Y:S03]  /*100e0*/  MUFU.EX2 R222, R55 ;  /* 0x0000003700de7308 */ /* 0x000fe60000000800 */
[----:B------:R-:W-:Y:S04]  /*100f0*/  STS.U8 [R252+UR13+0xb080], R108 ;  /* 0x00b0806cfc007988 */ /* 0x000fe8000800000d */
[----:B------:R-:W-:Y:S01]  /*10100*/  STS.U8 [R252+UR13+0xb280], R106 ;  /* 0x00b2806afc007988 */ /* 0x000fe2000800000d */
[----:B------:R-:W-:Y:S03]  /*10110*/  MUFU.EX2 R136, R47 ;  /* 0x0000002f00887308 */ /* 0x000fe60000000800 */
[----:B------:R-:W-:Y:S04]  /*10120*/  STS.U8 [R252+UR13+0xb480], R102 ;  /* 0x00b48066fc007988 */ /* 0x000fe8000800000d */
[----:B------:R-:W-:Y:S04]  /*10130*/  STS.U8 [R252+UR13+0xb680], R100 ;  /* 0x00b68064fc007988 */ /* 0x000fe8000800000d */
[----:B------:R-:W-:Y:S04]  /*10140*/  STS.U8 [R252+UR13+0xb880], R98 ;  /* 0x00b88062fc007988 */ /* 0x000fe8000800000d */
[----:B------:R-:W-:Y:S04]  /*10150*/  STS.U8 [R252+UR13+0xba80], R92 ;  /* 0x00ba805cfc007988 */ /* 0x000fe8000800000d */
[----:B------:R-:W-:Y:S04]  /*10160*/  STS.U8 [R252+UR13+0xbc80], R96 ;  /* 0x00bc8060fc007988 */ /* 0x000fe8000800000d */
[----:B------:R-:W-:Y:S04]  /*10170*/  STS.U8 [R252+UR13+0xbe80], R94 ;  /* 0x00be805efc007988 */ /* 0x000fe8000800000d */
[----:B------:R0:W-:Y:S01]  /*10180*/  STS.U8 [R69+UR13+0xa100], R42 ;  /* 0x00a1002a45007988 */ /* 0x0001e2000800000d */
[----:B----4-:R-:W-:Y:S01]  /*10190*/  FADD R95, R101, R95 ;  /* 0x0000005f655f7221 */ /* 0x010fe20000000000 */
[----:B---3--:R-:W-:Y:S01]  /*101a0*/  IMAD.SHL.U32 R72, R111, 0x8, RZ ;  /* 0x000000086f487824 */ /* 0x008fe200078e00ff */
[----:B------:R-:W-:Y:S08]  /*101b0*/  MUFU.EX2 R233, R233 ;  /* 0x000000e900e97308 */ /* 0x000ff00000000800 */
[----:B0-----:R-:W-:Y:S01]  /*101c0*/  MUFU.EX2 R42, R232 ;  /* 0x000000e8002a7308 */ /* 0x001fe20000000800 */
[----:B------:R-:W-:-:S07]  /*101d0*/  FADD R95, R103, R95 ;  /* 0x0000005f675f7221 */ /* 0x000fce0000000000 */
[----:B------:R-:W0:Y:S01]  /*101e0*/  MUFU.EX2 R232, R49 ;  /* 0x0000003100e87308 */ /* 0x000e220000000800 */
[----:B------:R-:W-:Y:S01]  /*101f0*/  F2FP.SATFINITE.E4M3.F32.PACK_AB_MERGE_C R97, R99, R97, RZ ;  /* 0x000000616361723e */ /* 0x000fe200048070ff */
[----:B--2---:R-:W-:Y:S01]  /*10200*/  FADD R99, R225, R95 ;  /* 0x0000005fe1637221 */ /* 0x004fe20000000000 */
[----:B------:R-:W-:-:S05]  /*10210*/  LOP3.LUT R72, R72, 0x30, RZ, 0xc0, !PT ;  /* 0x0000003048487812 */ /* 0x000fca00078ec0ff */
[----:B------:R-:W-:Y:S01]  /*10220*/  MUFU.EX2 R138, R53 ;  /* 0x00000035008a7308 */ /* 0x000fe20000000800 */
[----:B------:R-:W-:-:S07]  /*10230*/  LOP3.LUT R73, R111, 0x7f, RZ, 0xc0, !PT ;  /* 0x0000007f6f497812 */ /* 0x000fce00078ec0ff */
[----:B------:R-:W2:Y:S01]  /*10240*/  MUFU.EX2 R137, R45 ;  /* 0x0000002d00897308 */ /* 0x000ea20000000800 */
[----:B------:R-:W-:Y:S01]  /*10250*/  FADD R99, R79, R99 ;  /* 0x000000634f637221 */ /* 0x000fe20000000000 */
[----:B------:R-:W-:Y:S01]  /*10260*/  IMAD R72, R73, 0x40, R72 ;  /* 0x0000004049487824 */ /* 0x000fe200078e0248 */
[----:B------:R-:W-:Y:S01]  /*10270*/  F2FP.SATFINITE.E4M3.F32.PACK_AB_MERGE_C R229, R9, R8, R12 ;  /* 0x0000000809e5723e */ /* 0x000fe2000480700c */
[----:B------:R-:W-:Y:S01]  /*10280*/  STS.U8 [R69+UR13+0xa300], R43 ;  /* 0x00a3002b45007988 */ /* 0x000fe2000800000d */
[----:B------:R-:W-:Y:S02]  /*10290*/  F2FP.SATFINITE.E4M3.F32.PACK_AB_MERGE_C R95, R93, R38, RZ ;  /* 0x000000265d5f723e */ /* 0x000fe400048070ff */
[----:B------:R-:W-:Y:S01]  /*102a0*/  F2FP.SATFINITE.E4M3.F32.PACK_AB_MERGE_C R228, R6, R40, R7 ;  /* 0x0000002806e4723e */ /* 0x000fe20004807007 */
[----:B------:R-:W-:Y:S01]  /*102b0*/  STS.U8 [R69+UR13+0xa500], R60 ;  /* 0x00a5003c45007988 */ /* 0x000fe2000800000d */
[----:B------:R-:W-:Y:S01]  /*102c0*/  F2FP.SATFINITE.E4M3.F32.PACK_AB_MERGE_C R12, R18, R17, R75 ;  /* 0x00000011120c723e */ /* 0x000fe2000480704b */
[----:B------:R-:W-:Y:S01]  /*102d0*/  FADD R6, -R3, R0 ;  /* 0x0000000003067221 */ /* 0x000fe20000000100 */
[----:B------:R-:W-:Y:S01]  /*102e0*/  F2FP.SATFINITE.E4M3.F32.PACK_AB_MERGE_C R38, R103, R101, RZ ;  /* 0x000000656726723e */ /* 0x000fe200048070ff */
[----:B------:R-:W-:Y:S01]  /*102f0*/  STS.U8 [R69+UR13+0xa700], R90 ;  /* 0x00a7005a45007988 */ /* 0x000fe2000800000d */
[----:B-1----:R-:W-:Y:S01]  /*10300*/  F2FP.SATFINITE.E4M3.F32.PACK_AB_MERGE_C R93, R139, R105, RZ ;  /* 0x000000698b5d723e */ /* 0x002fe200048070ff */
[----:B------:R-:W-:Y:S01]  /*10310*/  FADD R99, R105, R99 ;  /* 0x0000006369637221 */ /* 0x000fe20000000000 */
[----:B------:R-:W-:Y:S01]  /*10320*/  F2FP.SATFINITE.E4M3.F32.PACK_AB_MERGE_C R17, R33, R16, R63 ;  /* 0x000000102111723e */ /* 0x000fe2000480703f */
[----:B------:R-:W-:Y:S01]  /*10330*/  STS.U8 [R69+UR13+0xa900], R88 ;  /* 0x00a9005845007988 */ /* 0x000fe2000800000d */
[----:B0-----:R-:W-:-:S02]  /*10340*/  F2FP.SATFINITE.E4M3.F32.PACK_AB_MERGE_C R226, R223, R232, RZ ;  /* 0x000000e8dfe2723e */ /* 0x001fc400048070ff */
[----:B------:R-:W-:Y:S01]  /*10350*/  F2FP.SATFINITE.E4M3.F32.PACK_AB_MERGE_C R227, R136, R222, RZ ;  /* 0x000000de88e3723e */ /* 0x000fe200048070ff */
[----:B------:R-:W-:Y:S01]  /*10360*/  STS.U8 [R69+UR13+0xab00], R122 ;  /* 0x00ab007a45007988 */ /* 0x000fe2000800000d */
[----:B------:R-:W-:Y:S02]  /*10370*/  F2FP.SATFINITE.E4M3.F32.PACK_AB_MERGE_C R230, R11, R10, R65 ;  /* 0x0000000a0be6723e */ /* 0x000fe40004807041 */
[----:B------:R-:W-:Y:S01]  /*10380*/  F2FP.SATFINITE.E4M3.F32.PACK_AB_MERGE_C R231, R15, R13, R67 ;  /* 0x0000000d0fe7723e */ /* 0x000fe20004807043 */
[----:B------:R-:W-:Y:S01]  /*10390*/  STS.U8 [R69+UR13+0xad00], R124 ;  /* 0x00ad007c45007988 */ /* 0x000fe2000800000d */
[----:B------:R-:W-:-:S03]  /*103a0*/  F2FP.SATFINITE.E4M3.F32.PACK_AB_MERGE_C R16, R5, R4, R59 ;  /* 0x000000040510723e */ /* 0x000fc6000480703b */
[----:B------:R-:W-:Y:S01]  /*103b0*/  STS.U8 [R69+UR13+0xaf00], R48 ;  /* 0x00af003045007988 */ /* 0x000fe2000800000d */
[----:B------:R-:W-:-:S03]  /*103c0*/  F2FP.SATFINITE.E4M3.F32.PACK_AB_MERGE_C R13, R23, R21, R89 ;  /* 0x00000015170d723e */ /* 0x000fc60004807059 */
[----:B------:R-:W-:Y:S01]  /*103d0*/  STS.U8 [R69+UR13+0xb100], R50 ;  /* 0x00b1003245007988 */ /* 0x000fe2000800000d */
[----:B------:R-:W-:-:S03]  /*103e0*/  F2FP.SATFINITE.E4M3.F32.PACK_AB_MERGE_C R15, R30, R27, R35 ;  /* 0x0000001b1e0f723e */ /* 0x000fc60004807023 */
[----:B------:R-:W-:Y:S01]  /*103f0*/  STS.U8 [R69+UR13+0xb300], R52 ;  /* 0x00b3003445007988 */ /* 0x000fe2000800000d */
[----:B------:R-:W-:-:S03]  /*10400*/  F2FP.SATFINITE.E4M3.F32.PACK_AB_MERGE_C R18, R36, R19, R97 ;  /* 0x000000132412723e */ /* 0x000fc60004807061 */
[----:B------:R-:W-:Y:S01]  /*10410*/  STS.U8 [R69+UR13+0xb500], R54 ;  /* 0x00b5003645007988 */ /* 0x000fe2000800000d */
[----:B------:R-:W-:-:S03]  /*10420*/  LOP3.LUT R5, R72, 0x10, RZ, 0x3c, !PT ;  /* 0x0000001048057812 */ /* 0x000fc600078e3cff */
[----:B------:R-:W-:Y:S01]  /*10430*/  STS.U8 [R69+UR13+0xb700], R58 ;  /* 0x00b7003a45007988 */ /* 0x000fe2000800000d */
[----:B------:R-:W-:-:S03]  /*10440*/  F2FP.SATFINITE.E4M3.F32.PACK_AB_MERGE_C R19, R39, R29, R95 ;  /* 0x0000001d2713723e */ /* 0x000fc6000480705f */
[----:B------:R-:W-:Y:S01]  /*10450*/  STS.U8 [R69+UR13+0xb900], R70 ;  /* 0x00b9004645007988 */ /* 0x000fe2000800000d */
[----:B------:R-:W-:-:S03]  /*10460*/  LOP3.LUT R0, R72, 0x20, RZ, 0x3c, !PT ;  /* 0x0000002048007812 */ /* 0x000fc600078e3cff */
[----:B------:R-:W-:Y:S04]  /*10470*/  STS.U8 [R69+UR13+0xbb00], R44 ;  /* 0x00bb002c45007988 */ /* 0x000fe8000800000d */
[----:B------:R-:W-:Y:S04]  /*10480*/  STS.U8 [R69+UR13+0xbd00], R46 ;  /* 0x00bd002e45007988 */ /* 0x000fe8000800000d */
[----:B------:R-:W-:Y:S01]  /*10490*/  STS.U8 [R69+UR13+0xbf00], R56 ;  /* 0x00bf003845007988 */ /* 0x000fe2000800000d */
[----:B------:R-:W-:-:S03]  /*104a0*/  F2FP.SATFINITE.E4M3.F32.PACK_AB_MERGE_C R225, R79, R225, R93 ;  /* 0x000000e14fe1723e */ /* 0x000fc6000480705d */
[----:B------:R0:W-:Y:S01]  /*104b0*/  STS.U8 [R68+UR13+0xab80], R14 ;  /* 0x00ab800e44007988 */ /* 0x0001e2000800000d */
[----:B------:R-:W-:Y:S01]  /*104c0*/  F2FP.SATFINITE.E4M3.F32.PACK_AB_MERGE_C R224, R37, R224, R38 ;  /* 0x000000e025e0723e */ /* 0x000fe20004807026 */
[----:B------:R-:W-:Y:S01]  /*104d0*/  FMUL R6, R6, 1.4426950216293334961 ;  /* 0x3fb8aa3b06067820 */ /* 0x000fe20000400000 */
[----:B------:R-:W-:Y:S01]  /*104e0*/  LOP3.LUT R4, R72, 0x30, RZ, 0x3c, !PT ;  /* 0x0000003048047812 */ /* 0x000fe200078e3cff */
[----:B------:R-:W-:Y:S01]  /*104f0*/  FADD R139, R139, R99 ;  /* 0x000000638b8b7221 */ /* 0x000fe20000000000 */
[----:B------:R-:W-:Y:S01]  /*10500*/  F2FP.SATFINITE.E4M3.F32.PACK_AB_MERGE_C R226, R233, R42, R226 ;  /* 0x0000002ae9e2723e */ /* 0x000fe200048070e2 */
[----:B------:R-:W-:Y:S01]  /*10510*/  STS.U8 [R68+UR13+0xa180], R41 ;  /* 0x00a1802944007988 */ /* 0x000fe2000800000d */
[----:B--2---:R-:W-:Y:S02]  /*10520*/  F2FP.SATFINITE.E4M3.F32.PACK_AB_MERGE_C R227, R137, R138, R227 ;  /* 0x0000008a89e3723e */ /* 0x004fe400048070e3 */
[----:B0-----:R-:W-:Y:S01]  /*10530*/  F2FP.SATFINITE.E4M3.F32.PACK_AB_MERGE_C R14, R25, R24, R91 ;  /* 0x00000018190e723e */ /* 0x001fe2000480705b */
        /* <DEDUP_REMOVED lines=14> */
[----:B------:R-:W-:-:S03]  /*10620*/  FADD R139, R42, R139 ;  /* 0x0000008b2a8b7221 */ /* 0x000fc60000000000 */
[----:B------:R-:W-:Y:S04]  /*10630*/  STS.128 [R72+UR13+0x4000], R228 ;  /* 0x004000e448007988 */ /* 0x000fe80008000c0d */
[----:B------:R-:W-:Y:S04]  /*10640*/  STS.128 [R5+UR13+0x4000], R12 ;  /* 0x0040000c05007988 */ /* 0x000fe80008000c0d */
[----:B------:R0:W-:Y:S04]  /*10650*/  STS.128 [R0+UR13+0x4000], R16 ;  /* 0x0040001000007988 */ /* 0x0001e80008000c0d */
[----:B------:R1:W-:Y:S01]  /*10660*/  STS.128 [R4+UR13+0x4000], R224 ;  /* 0x004000e004007988 */ /* 0x0003e20008000c0d */
[----:B0-----:R1:W0:Y:S02]  /*10670*/  MUFU.EX2 R0, R6 ;  /* 0x0000000600007308 */ /* 0x0012240000000800 */
[----:B-1----:R-:W0:Y:S01]  /*10680*/  LDTM.x128 R4, tmem[UR11] ;  /* 0x0000000b000479ee */ /* 0x002e2200083c0000 */
[----:B------:R-:W-:Y:S01]  /*10690*/  NOP ;  /* 0x0000000000007918 */ /* 0x000fe20000000000 */
        /* <DEDUP_REMOVED lines=128> */
[----:B------:R0:W-:Y:S01]  /*10ea0*/  STTM.x128 tmem[UR11], R4 ;  /* 0x00000004000079ed */ /* 0x0001e200083c000b */
[----:B------:R-:W1:Y:S02]  /*10eb0*/  FENCE.VIEW.ASYNC.T ;  /* 0x00000000000073c6 */ /* 0x000e640000000200 */
[----:B-1----:R-:W-:Y:S01]  /*10ec0*/  BAR.SYNC.DEFER_BLOCKING 0x0 ;  /* 0x0000000000007b1d */ /* 0x002fe20000010000 */
[----:B------:R-:W-:-:S05]  /*10ed0*/  FADD R139, R233, R139 ;  /* 0x0000008be98b7221 */ /* 0x000fca0000000000 */
[----:B------:R1:W-:Y:S06]  /*10ee0*/  MEMBAR.ALL.CTA ;  /* 0x0000000000007992 */ /* 0x0003ec0000008000 */
[----:B-1----:R-:W1:Y:S01]  /*10ef0*/  FENCE.VIEW.ASYNC.S ;  /* 0x00000000000073c6 */ /* 0x002e620000000000 */
[----:B------:R-:W-:-:S04]  /*10f00*/  FADD R232, R232, R139 ;  /* 0x0000008be8e87221 */ /* 0x000fc80000000000 */
[----:B------:R-:W-:-:S04]  /*10f10*/  FADD R223, R223, R232 ;  /* 0x000000e8dfdf7221 */ /* 0x000fc80000000000 */
[----:B------:R-:W-:-:S04]  /*10f20*/  FADD R138, R138, R223 ;  /* 0x000000df8a8a7221 */ /* 0x000fc80000000000 */
[----:B------:R-:W-:Y:S01]  /*10f30*/  FADD R137, R137, R138 ;  /* 0x0000008a89897221 */ /* 0x000fe20000000000 */
[----:B------:R-:W-:-:S03]  /*10f40*/  ULEA UR36, UR37, UR13, 0x3 ;  /* 0x0000000d25247291 */ /* 0x000fc6000f8e18ff */
[----:B------:R-:W-:Y:S01]  /*10f50*/  FADD R137, R222, R137 ;  /* 0x00000089de897221 */ /* 0x000fe20000000000 */
[----:B------:R-:W-:-:S03]  /*10f60*/  UIADD3 UR36, UPT, UPT, UR36, 0xc000, URZ ;  /* 0x0000c00024247890 */ /* 0x000fc6000fffe0ff */
[----:B------:R-:W-:Y:S01]  /*10f70*/  FADD R137, R136, R137 ;  /* 0x0000008988897221 */ /* 0x000fe20000000000 */
[----:B------:R-:W-:Y:S01]  /*10f80*/  UMOV UR9, UR8 ;  /* 0x0000000800097c82 */ /* 0x000fe20008000000 */
[----:B-1----:R-:W-:Y:S06]  /*10f90*/  BAR.SYNC.DEFER_BLOCKING 0x0 ;  /* 0x0000000000007b1d */ /* 0x002fec0000010000 */
[----:B------:R-:W-:Y:S05]  /*10fa0*/  BRA.U UP2, `(.L_x_18) ;  /* 0x0000000102347547 */ /* 0x000fea000b800000 */
[----:B------:R-:W-:Y:S01]  /*10fb0*/  UMOV UR30, UR4 ;  /* 0x00000004001e7c82 */ /* 0x000fe20008000000 */
[----:B------:R-:W-:Y:S01]  /*10fc0*/  UMOV UR31, 0x80004020 ;  /* 0x80004020001f7882 */ /* 0x000fe20000000000 */
[----:B------:R-:W-:Y:S01]  /*10fd0*/  UMOV UR32, 0x0 ;  /* 0x0000000000207882 */ /* 0x000fe20000000000 */
[----:B------:R-:W-:Y:S01]  /*10fe0*/  UMOV UR33, 0x8200010 ;  /* 0x0820001000217882 */ /* 0x000fe20000000000 */
[----:B------:R-:W-:Y:S01]  /*10ff0*/  UMOV UR6, UR36 ;  /* 0x0000002400067c82 */ /* 0x000fe20008000000 */
[----:B------:R-:W-:Y:S01]  /*11000*/  UMOV UR7, URZ ;  /* 0x000000ff00077c82 */ /* 0x000fe20008000000 */
[----:B------:R-:W-:Y:S01]  /*11010*/  UMOV UR50, 0x0 ;  /* 0x0000000000327882 */ /* 0x000fe20000000000 */
[----:B------:R-:W-:Y:S01]  /*11020*/  UMOV UR51, 0x8200010 ;  /* 0x0820001000337882 */ /* 0x000fe20000000000 */
[----:B------:R1:W-:Y:S01]  /*11030*/  UTCQMMA gdesc[UR22], gdesc[UR30], tmem[UR12], tmem[UR32], idesc[UR33], UPT ;  /* 0x00ff201e160075ea */ /* 0x0003e2000b80030c */
[----:B------:R-:W-:Y:S01]  /*11040*/  UMOV UR6, UR6 ;  /* 0x0000000600067c82 */ /* 0x000fe20008000000 */
[----:B------:R1:W-:Y:S01]  /*11050*/  UTCQMMA gdesc[UR24], gdesc[UR20], tmem[UR12], tmem[UR50], idesc[UR51], UPT ;  /* 0x00ff3214180075ea */ /* 0x0003e2000b80030c */
[----:B------:R1:W-:Y:S01]  /*11060*/  UTCBAR [UR6], URZ ;  /* 0x000000ff060073e9 */ /* 0x0003e200080000ff */
[----:B------:R-:W-:-:S02]  /*11070*/  NOP ;  /* 0x0000000000007918 */ /* 0x000fc40000000000 */
.L_x_18:
[----:B0-----:R-:W2:Y:S01]  /*11080*/  LDL.LU R4, [R1+0x248] ;  /* 0x0002480001047983 */ /* 0x001ea20000300800 */
[----:B------:R-:W-:Y:S01]  /*11090*/  IADD3 R2, P0, PT, R2, 0x40, RZ ;  /* 0x0000004002027810 */ /* 0x000fe20007f1e0ff */
[----:B------:R-:W-:Y:S02]  /*110a0*/  UIADD3 UR37, UPT, UPT, UR37, 0x1, URZ ;  /* 0x0000000125257890 */ /* 0x000fe4000fffe0ff */
[----:B-1----:R-:W-:Y:S02]  /*110b0*/  USHF.L.U32 UR6, UR56, 0x6, URZ ;  /* 0x0000000638067899 */ /* 0x002fe400080006ff */
[----:B-----5:R-:W-:Y:S01]  /*110c0*/  IMAD.X R132, RZ, RZ, R132, P0 ;  /* 0x000000ffff847224 */ /* 0x020fe200000e0684 */
[----:B------:R-:W-:Y:S01]  /*110d0*/  ISETP.GE.U32.AND P0, PT, R2, UR14, PT ;  /* 0x0000000e02007c0c */ /* 0x000fe2000bf06070 */
[----:B------:R-:W-:Y:S02]  /*110e0*/  UISETP.GT.AND UP3, UPT, UR37, 0x1, UPT ;  /* 0x000000012500788c */ /* 0x000fe4000bf64270 */
[----:B------:R-:W-:Y:S01]  /*110f0*/  UIADD3 UR34, UPT, UPT, UR6, UR34, URZ ;  /* 0x0000002206227290 */ /* 0x000fe2000fffe0ff */
[----:B------:R-:W-:Y:S01]  /*11100*/  ISETP.GE.U32.AND.EX P0, PT, R132, RZ, PT, P0 ;  /* 0x000000ff8400720c */ /* 0x000fe20003f06100 */
[----:B------:R-:W-:-:S02]  /*11110*/  USHF.L.U32 UR7, UR54, 0x6, URZ ;  /* 0x0000000636077899 */ /* 0x000fc400080006ff */
[----:B------:R-:W-:Y:S02]  /*11120*/  USEL UR6, URZ, 0x1, !UP3 ;  /* 0x00000001ff067887 */ /* 0x000fe4000d800000 */
[----:B------:R-:W-:Y:S02]  /*11130*/  UIADD3 UR35, UPT, UPT, UR7, UR35, URZ ;  /* 0x0000002307237290 */ /* 0x000fe4000fffe0ff */
[----:B------:R-:W-:Y:S02]  /*11140*/  USEL UR37, UR37, URZ, !UP3 ;  /* 0x000000ff25257287 */ /* 0x000fe4000d800000 */
[----:B------:R-:W-:Y:S01]  /*11150*/  ULOP3.LUT UR8, UR8, UR6, URZ, 0x3c, !UPT ;  /* 0x0000000608087292 */ /* 0x000fe2000f8e3cff */
[----:B--2---:R-:W-:Y:S01]  /*11160*/  FFMA R4, R0, R4, R137 ;  /* 0x0000000400047223 */ /* 0x004fe20000000089 */
[----:B------:R-:W-:-:S04]  /*11170*/  IMAD.MOV.U32 R0, RZ, RZ, R3 ;  /* 0x000000ffff007224 */ /* 0x000fc800078e0003 */
[----:B------:R0:W-:Y:S01]  /*11180*/  STL [R1+0x248], R4 ;  /* 0x0002480401007387 */ /* 0x0001e20000100800 */
[----:B------:R-:W-:Y:S05]  /*11190*/  @!P0 BRA `(.L_x_19) ;  /* 0xffffff8c00fc8947 */ /* 0x000fea000383ffff */
[----:B------:R-:W-:Y:S01]  /*111a0*/  UISETP.GE.AND UP1, UPT, UR40, 0x1, UPT ;  /* 0x000000012800788c */ /* 0x000fe2000bf26270 */
[----:B------:R-:W-:-:S08]  /*111b0*/  IMAD.MOV.U32 R0, RZ, RZ, R3 ;  /* 0x000000ffff007224 */ /* 0x000fd000078e0003 */
[----:B------:R-:W-:Y:S05]  /*111c0*/  BRA.U !UP1, `(.L_x_14) ;  /* 0x0000000109147547 */ /* 0x000fea000b800000 */
[----:B------:R-:W-:-:S06]  /*111d0*/  USHF.L.U32 UR4, UR9, 0x1f, URZ ;  /* 0x0000001f09047899 */ /* 0x000fcc00080006ff */
[----:B------:R-:W-:-:S04]  /*111e0*/  IMAD.U32 R0, RZ, RZ, UR4 ;  /* 0x00000004ff007e24 */ /* 0x000fc8000f8e00ff */
[----:B------:R-:W1:Y:S02]  /*111f0*/  SYNCS.PHASECHK.TRANS64.TRYWAIT P0, [UR36], R0 ;  /* 0x00000000ff0075a7 */ /* 0x000e640008001124 */
[----:B-1----:R-:W-:Y:S05]  /*11200*/  @!P0 BRA `(.L_x_20) ;  /* 0x0000004c006c8947 */ /* 0x002fea0003800000 */
.L_x_26:
[----:B------:R-:W-:-:S07]  /*11210*/  IMAD.MOV.U32 R0, RZ, RZ, R3 ;  /* 0x000000ffff007224 */ /* 0x000fce00078e0003 */
.L_x_14:
[----:B------:R-:W2:Y:S01]  /*11220*/  LDL.LU R137, [R1+0x248] ;  /* 0x0002480001897983 */ /* 0x000ea20000300800 */
[----:B------:R-:W3:Y:S01]  /*11230*/  LDCU.64 UR4, c[0x0][0x3e0] ;  /* 0x00007c00ff0477ac */ /* 0x000ee20008000a00 */
[----:B------:R-:W4:Y:S01]  /*11240*/  S2R R2, SR_TID.X ;  /* 0x0000000000027919 */ /* 0x000f220000002100 */
[----:B------:R-:W-:Y:S01]  /*11250*/  BAR.SYNC.DEFER_BLOCKING 0x0 ;  /* 0x0000000000007b1d */ /* 0x000fe20000010000 */
[----:B----4-:R-:W-:-:S13]  /*11260*/  LOP3.LUT P3, RZ, R2, 0x7f, RZ, 0xc0, !PT ;  /* 0x0000007f02ff7812 */ /* 0x010fda000786c0ff */
[----:B------:R-:W4:Y:S02]  /*11270*/  @!P3 SYNCS.CCTL.IV [UR13+0xc000] ;  /* 0x00c00000ff00b9b1 */ /* 0x000f24000800000d */
[----:B----4-:R-:W-:Y:S06]  /*11280*/  BAR.SYNC.DEFER_BLOCKING 0x0 ;  /* 0x0000000000007b1d */ /* 0x010fec0000010000 */
[----:B01----:R-:W0:Y:S01]  /*11290*/  LDTM.x128 R4, tmem[UR11] ;  /* 0x0000000b000479ee */ /* 0x003e2200083c0000 */
[----:B---3--:R-:W-:Y:S01]  /*112a0*/  UIMAD UR4, UR15, UR4, URZ ;  /* 0x000000040f0472a4 */ /* 0x008fe2000f8e02ff */
[----:B------:R-:W1:Y:S01]  /*112b0*/  @!P3 SYNCS.CCTL.IV [UR13+0xc008] ;  /* 0x00c00800ff00b9b1 */ /* 0x000e62000800000d */
[----:B------:R-:W-:Y:S01]  /*112c0*/  NOP ;  /* 0x0000000000007918 */ /* 0x000fe20000000000 */
[C---:B--2---:R-:W-:Y:S01]  /*112d0*/  FMUL R2, R137.reuse, 8388608 ;  /* 0x4b00000089027820 */ /* 0x044fe20000400000 */
[----:B------:R-:W-:-:S02]  /*112e0*/  FSETP.GEU.AND P1, PT, R137, 1.175494350822287508e-38, PT ;  /* 0x008000008900780b */ /* 0x000fc40003f2e000 */
[C---:B------:R-:W-:Y:S02]  /*112f0*/  FSETP.GT.AND P0, PT, |R137|.reuse, 8.50705917302346158658e+37, PT ;  /* 0x7e8000008900780b */ /* 0x040fe40003f04200 */
[----:B------:R-:W-:Y:S02]  /*11300*/  FSEL R2, R2, R137, !P1 ;  /* 0x0000008902027208 */ /* 0x000fe40004800000 */
[----:B------:R-:W-:-:S03]  /*11310*/  FSETP.GEU.AND P2, PT, |R137|, 1.175494350822287508e-38, PT ;  /* 0x008000008900780b */ /* 0x000fc60003f4e200 */
[----:B------:R-:W-:Y:S01]  /*11320*/  VIADD R135, R2, 0xc0cafb0d ;  /* 0xc0cafb0d02877836 */ /* 0x000fe20000000000 */
[----:B------:R-:W-:-:S04]  /*11330*/  FSEL R3, RZ, -23, P1 ;  /* 0xc1b80000ff037808 */ /* 0x000fc80000800000 */
[----:B------:R-:W-:Y:S01]  /*11340*/  LOP3.LUT R135, R135, 0xff800000, RZ, 0xc0, !PT ;  /* 0xff80000087877812 */ /* 0x000fe200078ec0ff */
[----:B------:R-:W-:-:S03]  /*11350*/  @P0 FMUL R137, R137, 0.25 ;  /* 0x3e80000089890820 */ /* 0x000fc60000400000 */
[----:B------:R-:W-:Y:S01]  /*11360*/  I2FP.F32.S32 R132, R135 ;  /* 0x0000008700847245 */ /* 0x000fe20000201400 */
[----:B------:R-:W-:-:S04]  /*11370*/  @!P2 FMUL R137, R137, 16777216 ;  /* 0x4b8000008989a820 */ /* 0x000fc80000400000 */
[----:B------:R-:W-:Y:S02]  /*11380*/  FFMA.FTZ R3, R132, 1.1920928955078125e-07, R3 ;  /* 0x3400000084037823 */ /* 0x000fe40000010003 */
[----:B------:R-:W2:Y:S01]  /*11390*/  MUFU.RCP R132, R137 ;  /* 0x0000008900847308 */ /* 0x000ea20000001000 */
[----:B0-----:R-:W-:Y:S01]  /*113a0*/  @P0 FMUL R12, R12, 0.25 ;  /* 0x3e8000000c0c0820 */ /* 0x001fe20000400000 */
[----:B------:R-:W-:Y:S01]  /*113b0*/  @P0 FMUL R13, R13, 0.25 ;  /* 0x3e8000000d0d0820 */ /* 0x000fe20000400000 */
[----:B------:R-:W-:Y:S01]  /*113c0*/  @P0 FMUL R22, R22, 0.25 ;  /* 0x3e80000016160820 */ /* 0x000fe20000400000 */
[----:B------:R-:W-:Y:S01]  /*113d0*/  @P0 FMUL R23, R23, 0.25 ;  /* 0x3e80000017170820 */ /* 0x000fe20000400000 */
[----:B------:R-:W-:Y:S01]  /*113e0*/  @P0 FMUL R50, R50, 0.25 ;  /* 0x3e80000032320820 */ /* 0x000fe20000400000 */
[----:B------:R-:W-:Y:S01]  /*113f0*/  @P0 FMUL R51, R51, 0.25 ;  /* 0x3e80000033330820 */ /* 0x000fe20000400000 */
[----:B------:R-:W-:Y:S01]  /*11400*/  @!P2 FMUL R12, R12, 16777216 ;  /* 0x4b8000000c0ca820 */ /* 0x000fe20000400000 */
[----:B------:R-:W-:Y:S01]  /*11410*/  @!P2 FMUL R13, R13, 16777216 ;  /* 0x4b8000000d0da820 */ /* 0x000fe20000400000 */
[----:B------:R-:W-:Y:S01]  /*11420*/  @!P2 FMUL R22, R22, 16777216 ;  /* 0x4b8000001616a820 */ /* 0x000fe20000400000 */
[----:B------:R-:W-:Y:S01]  /*11430*/  @!P2 FMUL R23, R23, 16777216 ;  /* 0x4b8000001717a820 */ /* 0x000fe20000400000 */
[----:B------:R-:W-:Y:S01]  /*11440*/  @!P2 FMUL R50, R50, 16777216 ;  /* 0x4b8000003232a820 */ /* 0x000fe20000400000 */
[----:B------:R-:W-:Y:S01]  /*11450*/  @!P2 FMUL R51, R51, 16777216 ;  /* 0x4b8000003333a820 */ /* 0x000fe20000400000 */
[----:B------:R-:W-:-:S02]  /*11460*/  IMAD.IADD R135, R2, 0x1, -R135 ;  /* 0x0000000102877824 */ /* 0x000fc400078e0a87 */
[C---:B--2---:R-:W-:Y:S01]  /*11470*/  FMUL R12, R132.reuse, R12 ;  /* 0x0000000c840c7220 */ /* 0x044fe20000400000 */
[C---:B------:R-:W-:Y:S01]  /*11480*/  FMUL R13, R132.reuse, R13 ;  /* 0x0000000d840d7220 */ /* 0x040fe20000400000 */
[C---:B------:R-:W-:Y:S01]  /*11490*/  FMUL R22, R132.reuse, R22 ;  /* 0x0000001684167220 */ /* 0x040fe20000400000 */
[C---:B------:R-:W-:Y:S01]  /*114a0*/  FMUL R23, R132.reuse, R23 ;  /* 0x0000001784177220 */ /* 0x040fe20000400000 */
[C---:B------:R-:W-:Y:S01]  /*114b0*/  FMUL R193, R132.reuse, R50 ;  /* 0x0000003284c17220 */ /* 0x040fe20000400000 */
[----:B------:R-:W-:Y:S01]  /*114c0*/  FMUL R50, R132, R51 ;  /* 0x0000003384327220 */ /* 0x000fe20000400000 */
[----:B------:R-:W-:Y:S01]  /*114d0*/  F2FP.SATFINITE.E4M3.F32.PACK_AB_MERGE_C R51, R13, R12, RZ ;  /* 0x0000000c0d33723e */ /* 0x000fe200048070ff */
[----:B------:R-:W-:Y:S01]  /*114e0*/  FADD R135, R135, -1 ;  /* 0xbf80000087877421 */ /* 0x000fe20000000000 */
[----:B------:R-:W-:Y:S01]  /*114f0*/  F2FP.SATFINITE.E4M3.F32.PACK_AB_MERGE_C R13, R23, R22, RZ ;  /* 0x00000016170d723e */ /* 0x000fe200048070ff */
[----:B------:R-:W-:-:S04]  /*11500*/  IMAD.MOV.U32 R22, RZ, RZ, 0x3dc6b27f ;  /* 0x3dc6b27fff167424 */ /* 0x000fc800078e00ff */
[----:B------:R-:W-:-:S04]  /*11510*/  FFMA.FTZ R22, R135, R22, -0.16845393180847167969 ;  /* 0xbe2c7f3087167423 */ /* 0x000fc80000010016 */
[----:B------:R-:W-:-:S04]  /*11520*/  FFMA.FTZ R22, R135, R22, 0.1716887056827545166 ;  /* 0x3e2fcf2a87167423 */ /* 0x000fc80000010016 */
[----:B------:R-:W-:Y:S01]  /*11530*/  FFMA.FTZ R22, R135, R22, -0.17900948226451873779 ;  /* 0xbe374e4387167423 */ /* 0x000fe20000010016 */
[----:B------:R-:W-:-:S03]  /*11540*/  @P0 FMUL R24, R24, 0.25 ;  /* 0x3e80000018180820 */ /* 0x000fc60000400000 */
[----:B------:R-:W-:Y:S01]  /*11550*/  FFMA.FTZ R22, R135, R22, 0.20512372255325317383 ;  /* 0x3e520bf487167423 */ /* 0x000fe20000010016 */
[----:B------:R-:W-:-:S03]  /*11560*/  @P0 FMUL R25, R25, 0.25 ;  /* 0x3e80000019190820 */ /* 0x000fc60000400000 */
[----:B------:R-:W-:Y:S01]  /*11570*/  FFMA.FTZ R22, R135, R22, -0.24046532809734344482 ;  /* 0xbe763c8b87167423 */ /* 0x000fe20000010016 */
[----:B------:R-:W-:Y:S01]  /*11580*/  @!P2 FMUL R24, R24, 16777216 ;  /* 0x4b8000001818a820 */ /* 0x000fe20000400000 */
[----:B------:R-:W-:Y:S02]  /*11590*/  @!P2 FMUL R25, R25, 16777216 ;  /* 0x4b8000001919a820 */ /* 0x000fe40000400000 */
[----:B------:R-:W-:Y:S01]  /*115a0*/  FFMA.FTZ R22, R135, R22, 0.28857114911079406738 ;  /* 0x3e93bf9987167423 */ /* 0x000fe20000010016 */
[----:B------:R-:W-:Y:S01]  /*115b0*/  @P0 FMUL R4, R4, 0.25 ;  /* 0x3e80000004040820 */ /* 0x000fe20000400000 */
[----:B------:R-:W-:Y:S01]  /*115c0*/  @P0 FMUL R5, R5, 0.25 ;  /* 0x3e80000005050820 */ /* 0x000fe20000400000 */
[C---:B------:R-:W-:Y:S01]  /*115d0*/  FMUL R24, R132.reuse, R24 ;  /* 0x0000001884187220 */ /* 0x040fe20000400000 */
[----:B------:R-:W-:Y:S01]  /*115e0*/  FMUL R25, R132, R25 ;  /* 0x0000001984197220 */ /* 0x000fe20000400000 */
[----:B------:R-:W-:Y:S01]  /*115f0*/  FFMA.FTZ R22, R135, R22, -0.36067417263984680176 ;  /* 0xbeb8aa4987167423 */ /* 0x000fe20000010016 */
[----:B------:R-:W-:Y:S01]  /*11600*/  @P0 FMUL R42, R42, 0.25 ;  /* 0x3e8000002a2a0820 */ /* 0x000fe20000400000 */
[----:B------:R-:W-:Y:S01]  /*11610*/  @P0 FMUL R43, R43, 0.25 ;  /* 0x3e8000002b2b0820 */ /* 0x000fe20000400000 */
[----:B------:R-:W-:Y:S01]  /*11620*/  @!P2 FMUL R4, R4, 16777216 ;  /* 0x4b8000000404a820 */ /* 0x000fe20000400000 */
[----:B------:R-:W-:Y:S01]  /*11630*/  @!P2 FMUL R5, R5, 16777216 ;  /* 0x4b8000000505a820 */ /* 0x000fe20000400000 */
[----:B------:R-:W-:Y:S01]  /*11640*/  F2FP.SATFINITE.E4M3.F32.PACK_AB_MERGE_C R12, R25, R24, RZ ;  /* 0x00000018190c723e */ /* 0x000fe200048070ff */
[----:B------:R-:W-:Y:S01]  /*11650*/  FFMA.FTZ R22, R135, R22, 0.48089820146560668945 ;  /* 0x3ef6384a87167423 */ /* 0x000fe20000010016 */
[----:B------:R-:W-:Y:S01]  /*11660*/  @!P2 FMUL R42, R42, 16777216 ;  /* 0x4b8000002a2aa820 */ /* 0x000fe20000400000 */
[----:B------:R-:W0:Y:S01]  /*11670*/  LDC.64 R24, c[0x0][0x398] ;  /* 0x0000e600ff187b82 */ /* 0x000e220000000a00 */
[----:B------:R-:W-:Y:S01]  /*11680*/  @!P2 FMUL R43, R43, 16777216 ;  /* 0x4b8000002b2ba820 */ /* 0x000fe20000400000 */
[C---:B------:R-:W-:Y:S01]  /*11690*/  FMUL R4, R132.reuse, R4 ;  /* 0x0000000484047220 */ /* 0x040fe20000400000 */
[----:B------:R-:W-:Y:S01]  /*116a0*/  FMUL R5, R132, R5 ;  /* 0x0000000584057220 */ /* 0x000fe20000400000 */
[----:B------:R-:W-:Y:S01]  /*116b0*/  @P0 FMUL R6, R6, 0.25 ;  /* 0x3e80000006060820 */ /* 0x000fe20000400000 */
        /* <DEDUP_REMOVED lines=115> */
[----:B------:R-:W-:Y:S01]  /*11df0*/  FFMA.FTZ R22, R135, R22, -0.72134751081466674805 ;  /* 0xbf38aa3b87167423 */ /* 0x000fe20000010016 */
[----:B------:R-:W-:Y:S01]  /*11e00*/  ISETP.GE.U32.AND P0, PT, R2, 0x7f800000, PT ;  /* 0x7f8000000200780c */ /* 0x000fe20003f06070 */
[C---:B------:R-:W-:Y:S01]  /*11e10*/  FMUL R201, R132.reuse, R42 ;  /* 0x0000002a84c97220 */ /* 0x040fe20000400000 */
[----:B------:R-:W-:Y:S01]  /*11e20*/  FMUL R42, R132, R43 ;  /* 0x0000002b842a7220 */ /* 0x000fe20000400000 */
[----:B------:R-:W-:Y:S01]  /*11e30*/  @!P2 FMUL R16, R16, 16777216 ;  /* 0x4b8000001010a820 */ /* 0x000fe20000400000 */
[----:B------:R-:W-:Y:S01]  /*11e40*/  @!P2 FMUL R17, R17, 16777216 ;  /* 0x4b8000001111a820 */ /* 0x000fe20000400000 */
[----:B------:R-:W-:Y:S01]  /*11e50*/  F2FP.SATFINITE.E4M3.F32.PACK_AB_MERGE_C R43, R5, R4, RZ ;  /* 0x00000004052b723e */ /* 0x000fe200048070ff */
[----:B------:R-:W-:Y:S01]  /*11e60*/  FMUL R22, R135, R22 ;  /* 0x0000001687167220 */ /* 0x000fe20000400000 */
[----:B------:R-:W2:Y:S01]  /*11e70*/  LDC R5, c[0x0][0x3e8] ;  /* 0x0000fa00ff057b82 */ /* 0x000ea20000000800 */
[----:B------:R-:W-:Y:S01]  /*11e80*/  @!P2 FMUL R14, R14, 16777216 ;  /* 0x4b8000000e0ea820 */ /* 0x000fe20000400000 */
[----:B------:R-:W-:Y:S01]  /*11e90*/  @!P2 FMUL R15, R15, 16777216 ;  /* 0x4b8000000f0fa820 */ /* 0x000fe20000400000 */
[C---:B------:R-:W-:Y:S01]  /*11ea0*/  FMUL R16, R132.reuse, R16 ;  /* 0x0000001084107220 */ /* 0x040fe20000400000 */
[C---:B------:R-:W-:Y:S01]  /*11eb0*/  FMUL R17, R132.reuse, R17 ;  /* 0x0000001184117220 */ /* 0x040fe20000400000 */
[----:B------:R-:W-:Y:S01]  /*11ec0*/  FMUL R22, R135, R22 ;  /* 0x0000001687167220 */ /* 0x000fe20000400000 */
[C---:B------:R-:W-:Y:S01]  /*11ed0*/  FMUL R14, R132.reuse, R14 ;  /* 0x0000000e840e7220 */ /* 0x040fe20000400000 */
[----:B------:R-:W-:-:S02]  /*11ee0*/  FMUL R15, R132, R15 ;  /* 0x0000000f840f7220 */ /* 0x000fc40000400000 */
[----:B------:R-:W-:Y:S01]  /*11ef0*/  F2FP.SATFINITE.E4M3.F32.PACK_AB_MERGE_C R16, R17, R16, RZ ;  /* 0x000000101110723e */ /* 0x000fe200048070ff */
[----:B------:R-:W-:Y:S01]  /*11f00*/  FFMA.FTZ R22, R135, 1.4426950216293334961, R22 ;  /* 0x3fb8aa3b87167823 */ /* 0x000fe20000010016 */
[----:B------:R-:W-:Y:S01]  /*11f10*/  @P0 IMAD.MOV.U32 R17, RZ, RZ, 0x7f800000 ;  /* 0x7f800000ff110424 */ /* 0x000fe200078e00ff */
[----:B------:R-:W-:Y:S01]  /*11f20*/  F2FP.SATFINITE.E4M3.F32.PACK_AB_MERGE_C R14, R15, R14, RZ ;  /* 0x0000000e0f0e723e */ /* 0x000fe200048070ff */
[----:B------:R-:W-:Y:S02]  /*11f30*/  IMAD R15, R133, UR5, RZ ;  /* 0x00000005850f7c24 */ /* 0x000fe4000f8e02ff */
[----:B------:R-:W-:Y:S01]  /*11f40*/  FADD R3, R3, R22 ;  /* 0x0000001603037221 */ /* 0x000fe20000000000 */
[C---:B------:R-:W-:Y:S01]  /*11f50*/  @P0 FFMA.FTZ R3, R2.reuse, R17, +INF ;  /* 0x7f80000002030423 */ /* 0x040fe20000010011 */
[----:B------:R-:W-:Y:S01]  /*11f60*/  FSETP.NEU.AND P1, PT, R2, RZ, PT ;  /* 0x000000ff0200720b */ /* 0x000fe20003f2d000 */
[----:B------:R-:W-:Y:S01]  /*11f70*/  @!P2 FMUL R6, R6, 16777216 ;  /* 0x4b8000000606a820 */ /* 0x000fe20000400000 */
        /* <DEDUP_REMOVED lines=111> */
[----:B0-----:R-:W-:-:S02]  /*12670*/  IADD3 R2, P0, P2, R15, UR4, R24 ;  /* 0x000000040f027c10 */ /* 0x001fc4000fa1e018 */
[----:B------:R-:W-:Y:S02]  /*12680*/  SHF.R.S32.HI R22, RZ, 0x1f, R15 ;  /* 0x0000001fff167819 */ /* 0x000fe4000001140f */
[----:B------:R-:W-:Y:S01]  /*12690*/  FSEL R15, R3, -INF , P1 ;  /* 0xff800000030f7808 */ /* 0x000fe20000800000 */
[----:B------:R-:W-:Y:S01]  /*126a0*/  USHF.R.S32.HI UR5, URZ, 0x1f, UR4 ;  /* 0x0000001fff057899 */ /* 0x000fe20008011404 */
[C---:B------:R-:W-:Y:S01]  /*126b0*/  FMUL R18, R132.reuse, R18 ;  /* 0x0000001284127220 */ /* 0x040fe20000400000 */
[C---:B------:R-:W-:Y:S01]  /*126c0*/  FMUL R19, R132.reuse, R19 ;  /* 0x0000001384137220 */ /* 0x040fe20000400000 */
[C---:B------:R-:W-:Y:S01]  /*126d0*/  FMUL R6, R132.reuse, R6 ;  /* 0x0000000684067220 */ /* 0x040fe20000400000 */
[C---:B------:R-:W-:Y:S01]  /*126e0*/  FMUL R7, R132.reuse, R7 ;  /* 0x0000000784077220 */ /* 0x040fe20000400000 */
[C---:B------:R-:W-:Y:S01]  /*126f0*/  FMUL R20, R132.reuse, R20 ;  /* 0x0000001484147220 */ /* 0x040fe20000400000 */
[----:B------:R-:W-:Y:S01]  /*12700*/  FMUL R21, R132, R21 ;  /* 0x0000001584157220 */ /* 0x000fe20000400000 */
[----:B------:R-:W-:Y:S01]  /*12710*/  FFMA R0, R15, 0.69314718246459960938, R0 ;  /* 0x3f3172180f007823 */ /* 0x000fe20000000000 */
[----:B--2---:R-:W-:-:S02]  /*12720*/  IMAD.SHL.U32 R15, R5, 0x2, RZ ;  /* 0x00000002050f7824 */ /* 0x004fc400078e00ff */
        /* <DEDUP_REMOVED lines=11> */
[----:B------:R-:W-:Y:S01]  /*127e0*/  F2FP.SATFINITE.E4M3.F32.PACK_AB_MERGE_C R18, R19, R18, RZ ;  /* 0x000000121312723e */ /* 0x000fe200048070ff */
[----:B------:R-:W-:Y:S01]  /*127f0*/  FMUL R44, R132, R45 ;  /* 0x0000002d842c7220 */ /* 0x000fe20000400000 */
[----:B------:R-:W-:Y:S01]  /*12800*/  IADD3.X R3, PT, PT, R22, UR5, R25, P0, P2 ;  /* 0x0000000516037c10 */ /* 0x000fe200087e4419 */
[C---:B------:R-:W-:Y:S01]  /*12810*/  IMAD R17, R5.reuse, 0x3, RZ ;  /* 0x0000000305117824 */ /* 0x040fe200078e02ff */
[----:B------:R-:W-:Y:S01]  /*12820*/  IADD3 R22, P0, PT, R2, R5, RZ ;  /* 0x0000000502167210 */ /* 0x000fe20007f1e0ff */
[----:B------:R-:W-:-:S02]  /*12830*/  IMAD.SHL.U32 R19, R5, 0x4, RZ ;  /* 0x0000000405137824 */ /* 0x000fc400078e00ff */
[C---:B------:R-:W-:Y:S01]  /*12840*/  FMUL R195, R132.reuse, R46 ;  /* 0x0000002e84c37220 */ /* 0x040fe20000400000 */
[C---:B------:R-:W-:Y:S01]  /*12850*/  FMUL R199, R132.reuse, R48 ;  /* 0x0000003084c77220 */ /* 0x040fe20000400000 */
[----:B------:R-:W-:Y:S01]  /*12860*/  F2FP.SATFINITE.E4M3.F32.PACK_AB_MERGE_C R45, R7, R6, RZ ;  /* 0x00000006072d723e */ /* 0x000fe200048070ff */
[C---:B------:R-:W-:Y:S01]  /*12870*/  FMUL R46, R132.reuse, R47 ;  /* 0x0000002f842e7220 */ /* 0x040fe20000400000 */
[----:B------:R-:W-:Y:S01]  /*12880*/  F2FP.SATFINITE.E4M3.F32.PACK_AB_MERGE_C R20, R21, R20, RZ ;  /* 0x000000141514723e */ /* 0x000fe200048070ff */
[C---:B------:R-:W-:Y:S01]  /*12890*/  FMUL R48, R132.reuse, R49 ;  /* 0x0000003184307220 */ /* 0x040fe20000400000 */
[----:B------:R-:W-:Y:S01]  /*128a0*/  PRMT R21, R43, 0x9910, RZ ;  /* 0x000099102b157816 */ /* 0x000fe200000000ff */
[C---:B------:R-:W-:Y:S01]  /*128b0*/  FMUL R30, R132.reuse, R30 ;  /* 0x0000001e841e7220 */ /* 0x040fe20000400000 */
[----:B------:R-:W-:Y:S01]  /*128c0*/  IADD3 R24, P1, PT, R15, R2, RZ ;  /* 0x000000020f187210 */ /* 0x000fe20007f3e0ff */
[C---:B------:R-:W-:Y:S01]  /*128d0*/  FMUL R31, R132.reuse, R31 ;  /* 0x0000001f841f7220 */ /* 0x040fe20000400000 */
[----:B------:R-:W-:Y:S01]  /*128e0*/  F2FP.SATFINITE.E4M3.F32.PACK_AB_MERGE_C R47, R9, R8, RZ ;  /* 0x00000008092f723e */ /* 0x000fe200048070ff */
        /* <DEDUP_REMOVED lines=9> */
[----:B------:R-:W-:Y:S01]  /*12980*/  LEA.HI.X.SX32 R23, R5, R3, 0x1, P0 ;  /* 0x0000000305177211 */ /* 0x000fe200000f0eff */
[C---:B------:R-:W-:Y:S01]  /*12990*/  FMUL R39, R132.reuse, R39 ;  /* 0x0000002784277220 */ /* 0x040fe20000400000 */
[----:B------:R-:W-:Y:S01]  /*129a0*/  IADD3 R26, P2, PT, R17, R2, RZ ;  /* 0x00000002111a7210 */ /* 0x000fe20007f5e0ff */
[C---:B------:R-:W-:Y:S01]  /*129b0*/  FMUL R40, R132.reuse, R40 ;  /* 0x0000002884287220 */ /* 0x040fe20000400000 */
[----:B------:R-:W-:Y:S01]  /*129c0*/  PRMT R33, R45, 0x9910, RZ ;  /* 0x000099102d217816 */ /* 0x000fe200000000ff */
[C---:B------:R-:W-:Y:S01]  /*129d0*/  FMUL R41, R132.reuse, R41 ;  /* 0x0000002984297220 */ /* 0x040fe20000400000 */
[----:B------:R-:W-:Y:S01]  /*129e0*/  IADD3 R28, P0, PT, R19, R2, RZ ;  /* 0x00000002131c7210 */ /* 0x000fe20007f1e0ff */
[C---:B------:R-:W-:Y:S01]  /*129f0*/  FMUL R209, R132.reuse, R52 ;  /* 0x0000003484d17220 */ /* 0x040fe20000400000 */
[----:B------:R-:W-:Y:S01]  /*12a00*/  SHF.R.S32.HI R21, RZ, 0x8, R21 ;  /* 0x00000008ff157819 */ /* 0x000fe20000011415 */
[C---:B------:R-:W-:Y:S01]  /*12a10*/  FMUL R208, R132.reuse, R54 ;  /* 0x0000003684d07220 */ /* 0x040fe20000400000 */
[-C--:B------:R-:W-:Y:S01]  /*12a20*/  LEA.HI.X.SX32 R25, R15, R3.reuse, 0x1, P1 ;  /* 0x000000030f197211 */ /* 0x080fe200008f0eff */
[----:B------:R-:W-:Y:S01]  /*12a30*/  IMAD R15, R5, 0x5, RZ ;  /* 0x00000005050f7824 */ /* 0x000fe200078e02ff */
[-C--:B------:R-:W-:Y:S01]  /*12a40*/  LEA.HI.X.SX32 R27, R17, R3.reuse, 0x1, P2 ;  /* 0x00000003111b7211 */ /* 0x080fe200010f0eff */
[----:B------:R-:W-:Y:S01]  /*12a50*/  STG.E.U8 desc[UR38][R2.64], R43 ;  /* 0x0000002b02007986 */ /* 0x000fe2000c101126 */
[----:B------:R-:W-:Y:S01]  /*12a60*/  SHF.R.S32.HI R33, RZ, 0x8, R33 ;  /* 0x00000008ff217819 */ /* 0x000fe20000011421 */
[----:B------:R-:W-:Y:S01]  /*12a70*/  IMAD R17, R5, 0x6, RZ ;  /* 0x0000000605117824 */ /* 0x000fe200078e02ff */
[-C--:B------:R-:W-:Y:S01]  /*12a80*/  LEA.HI.X.SX32 R29, R19, R3.reuse, 0x1, P0 ;  /* 0x00000003131d7211 */ /* 0x080fe200000f0eff */
[----:B------:R-:W-:Y:S01]  /*12a90*/  IMAD R19, R5, 0x7, RZ ;  /* 0x0000000705137824 */ /* 0x000fe200078e02ff */
[----:B------:R-:W-:Y:S01]  /*12aa0*/  F2FP.SATFINITE.E4M3.F32.PACK_AB_MERGE_C R9, R31, R30, RZ ;  /* 0x0000001e1f09723e */ /* 0x000fe200048070ff */
[----:B------:R0:W-:Y:S01]  /*12ab0*/  STG.E.U8 desc[UR38][R22.64], R21 ;  /* 0x0000001516007986 */ /* 0x0001e2000c101126 */
[----:B------:R-:W-:Y:S01]  /*12ac0*/  PRMT R31, R47, 0x9910, RZ ;  /* 0x000099102f1f7816 */ /* 0x000fe200000000ff */
[C---:B------:R-:W-:Y:S01]  /*12ad0*/  FMUL R206, R132.reuse, R56 ;  /* 0x0000003884ce7220 */ /* 0x040fe20000400000 */
[C---:B------:R-:W-:Y:S01]  /*12ae0*/  FMUL R204, R132.reuse, R58 ;  /* 0x0000003a84cc7220 */ /* 0x040fe20000400000 */
[----:B------:R2:W-:Y:S01]  /*12af0*/  STG.E.U8 desc[UR38][R24.64], R45 ;  /* 0x0000002d18007986 */ /* 0x0005e2000c101126 */
[----:B------:R-:W-:Y:S01]  /*12b00*/  IADD3 R30, P1, PT, R17, R2, RZ ;  /* 0x00000002111e7210 */ /* 0x000fe20007f3e0ff */
[C---:B------:R-:W-:Y:S01]  /*12b10*/  FMUL R202, R132.reuse, R60 ;  /* 0x0000003c84ca7220 */ /* 0x040fe20000400000 */
[C---:B------:R-:W-:Y:S01]  /*12b20*/  FMUL R200, R132.reuse, R62 ;  /* 0x0000003e84c87220 */ /* 0x040fe20000400000 */
[----:B------:R3:W-:Y:S01]  /*12b30*/  STG.E.U8 desc[UR38][R26.64], R33 ;  /* 0x000000211a007986 */ /* 0x0007e2000c101126 */
[C---:B------:R-:W-:Y:S01]  /*12b40*/  FMUL R198, R132.reuse, R64 ;  /* 0x0000004084c67220 */ /* 0x040fe20000400000 */
[C---:B------:R-:W-:Y:S01]  /*12b50*/  FMUL R196, R132.reuse, R66 ;  /* 0x0000004284c47220 */ /* 0x040fe20000400000 */
[C---:B------:R-:W-:Y:S01]  /*12b60*/  FMUL R194, R132.reuse, R68 ;  /* 0x0000004484c27220 */ /* 0x040fe20000400000 */
[----:B0-----:R-:W-:Y:S01]  /*12b70*/  IMAD.SHL.U32 R21, R5, 0x8, RZ ;  /* 0x0000000805157824 */ /* 0x001fe200078e00ff */
[----:B------:R-:W-:Y:S01]  /*12b80*/  IADD3 R22, P0, PT, R15, R2, RZ ;  /* 0x000000020f167210 */ /* 0x000fe20007f1e0ff */
[----:B------:R0:W-:Y:S01]  /*12b90*/  STG.E.U8 desc[UR38][R28.64], R47 ;  /* 0x0000002f1c007986 */ /* 0x0001e2000c101126 */
[C---:B------:R-:W-:Y:S01]  /*12ba0*/  FMUL R192, R132.reuse, R70 ;  /* 0x0000004684c07220 */ /* 0x040fe20000400000 */
[----:B--2---:R-:W-:Y:S01]  /*12bb0*/  IADD3 R24, P2, PT, R19, R2, RZ ;  /* 0x0000000213187210 */ /* 0x004fe20007f5e0ff */
[C---:B------:R-:W-:Y:S01]  /*12bc0*/  FMUL R190, R132.reuse, R72 ;  /* 0x0000004884be7220 */ /* 0x040fe20000400000 */
[-C--:B------:R-:W-:Y:S01]  /*12bd0*/  LEA.HI.X.SX32 R23, R15, R3.reuse, 0x1, P0 ;  /* 0x000000030f177211 */ /* 0x080fe200000f0eff */
[C---:B------:R-:W-:Y:S01]  /*12be0*/  FMUL R188, R132.reuse, R74 ;  /* 0x0000004a84bc7220 */ /* 0x040fe20000400000 */
[----:B---3--:R-:W-:Y:S01]  /*12bf0*/  PRMT R33, R49, 0x9910, RZ ;  /* 0x0000991031217816 */ /* 0x008fe200000000ff */
[----:B------:R-:W-:Y:S01]  /*12c00*/  IMAD R15, R5, 0x9, RZ ;  /* 0x00000009050f7824 */ /* 0x000fe200078e02ff */
[----:B------:R-:W-:Y:S01]  /*12c10*/  IADD3 R26, P0, PT, R21, R2, RZ ;  /* 0x00000002151a7210 */ /* 0x000fe20007f1e0ff */
[C---:B------:R-:W-:Y:S01]  /*12c20*/  FMUL R186, R132.reuse, R76 ;  /* 0x0000004c84ba7220 */ /* 0x040fe20000400000 */
[----:B------:R-:W-:Y:S01]  /*12c30*/  PRMT R32, R51, 0x9910, RZ ;  /* 0x0000991033207816 */ /* 0x000fe200000000ff */
[C---:B------:R-:W-:Y:S01]  /*12c40*/  FMUL R251, R132.reuse, R78 ;  /* 0x0000004e84fb7220 */ /* 0x040fe20000400000 */
[----:B0-----:R-:W-:Y:S01]  /*12c50*/  SHF.R.S32.HI R29, RZ, 0x8, R31 ;  /* 0x00000008ff1d7819 */ /* 0x001fe2000001141f */
[C---:B------:R-:W-:Y:S01]  /*12c60*/  FMUL R249, R132.reuse, R80 ;  /* 0x0000005084f97220 */ /* 0x040fe20000400000 */
[-C--:B------:R-:W-:Y:S01]  /*12c70*/  LEA.HI.X.SX32 R31, R17, R3.reuse, 0x1, P1 ;  /* 0x00000003111f7211 */ /* 0x080fe200008f0eff */
[----:B------:R-:W-:Y:S01]  /*12c80*/  IMAD R17, R5, 0xa, RZ ;  /* 0x0000000a05117824 */ /* 0x000fe200078e02ff */
[-C--:B------:R-:W-:Y:S01]  /*12c90*/  LEA.HI.X.SX32 R25, R19, R3.reuse, 0x1, P2 ;  /* 0x0000000313197211 */ /* 0x080fe200010f0eff */
[----:B------:R-:W-:Y:S01]  /*12ca0*/  IMAD R19, R5, 0xb, RZ ;  /* 0x0000000b05137824 */ /* 0x000fe200078e02ff */
[----:B------:R-:W-:Y:S01]  /*12cb0*/  SHF.R.S32.HI R33, RZ, 0x8, R33 ;  /* 0x00000008ff217819 */ /* 0x000fe20000011421 */
[----:B------:R0:W-:Y:S01]  /*12cc0*/  STG.E.U8 desc[UR38][R22.64], R29 ;  /* 0x0000001d16007986 */ /* 0x0001e2000c101126 */
[-C--:B------:R-:W-:Y:S01]  /*12cd0*/  LEA.HI.X.SX32 R27, R21, R3.reuse, 0x1, P0 ;  /* 0x00000003151b7211 */ /* 0x080fe200000f0eff */
[----:B------:R-:W-:Y:S01]  /*12ce0*/  IMAD R21, R5, 0xc, RZ ;  /* 0x0000000c05157824 */ /* 0x000fe200078e02ff */
[----:B------:R-:W-:Y:S01]  /*12cf0*/  IADD3 R28, P1, PT, R17, R2, RZ ;  /* 0x00000002111c7210 */ /* 0x000fe20007f3e0ff */
[----:B------:R2:W-:Y:S01]  /*12d00*/  STG.E.U8 desc[UR38][R30.64], R49 ;  /* 0x000000311e007986 */ /* 0x0005e2000c101126 */
[C---:B------:R-:W-:Y:S01]  /*12d10*/  FMUL R247, R132.reuse, R82 ;  /* 0x0000005284f77220 */ /* 0x040fe20000400000 */
[C---:B------:R-:W-:Y:S01]  /*12d20*/  FMUL R245, R132.reuse, R84 ;  /* 0x0000005484f57220 */ /* 0x040fe20000400000 */
[C---:B------:R-:W-:Y:S01]  /*12d30*/  FMUL R243, R132.reuse, R86 ;  /* 0x0000005684f37220 */ /* 0x040fe20000400000 */
[----:B------:R3:W-:Y:S01]  /*12d40*/  STG.E.U8 desc[UR38][R24.64], R33 ;  /* 0x0000002118007986 */ /* 0x0007e2000c101126 */
[C---:B------:R-:W-:Y:S01]  /*12d50*/  FMUL R241, R132.reuse, R88 ;  /* 0x0000005884f17220 */ /* 0x040fe20000400000 */
[C---:B------:R-:W-:Y:S01]  /*12d60*/  FMUL R239, R132.reuse, R90 ;  /* 0x0000005a84ef7220 */ /* 0x040fe20000400000 */
[C---:B------:R-:W-:Y:S01]  /*12d70*/  FMUL R237, R132.reuse, R92 ;  /* 0x0000005c84ed7220 */ /* 0x040fe20000400000 */
[----:B0-----:R-:W-:Y:S01]  /*12d80*/  IMAD.MOV.U32 R29, RZ, RZ, R32 ;  /* 0x000000ffff1d7224 */ /* 0x001fe200078e0020 */
[----:B------:R-:W-:Y:S01]  /*12d90*/  IADD3 R22, P0, PT, R15, R2, RZ ;  /* 0x000000020f167210 */ /* 0x000fe20007f1e0ff */
[----:B------:R0:W-:Y:S01]  /*12da0*/  STG.E.U8 desc[UR38][R26.64], R51 ;  /* 0x000000331a007986 */ /* 0x0001e2000c101126 */
[C---:B------:R-:W-:Y:S01]  /*12db0*/  FMUL R235, R132.reuse, R94 ;  /* 0x0000005e84eb7220 */ /* 0x040fe20000400000 */
[----:B--2---:R-:W-:Y:S01]  /*12dc0*/  IADD3 R30, P2, PT, R19, R2, RZ ;  /* 0x00000002131e7210 */ /* 0x004fe20007f5e0ff */
[----:B------:R-:W-:Y:S01]  /*12dd0*/  FMUL R233, R132, R96 ;  /* 0x0000006084e97220 */ /* 0x000fe20000400000 */
[-C--:B------:R-:W-:Y:S01]  /*12de0*/  LEA.HI.X.SX32 R23, R15, R3.reuse, 0x1, P0 ;  /* 0x000000030f177211 */ /* 0x080fe200000f0eff */
[----:B------:R-:W-:Y:S01]  /*12df0*/  IMAD R15, R5, 0xd, RZ ;  /* 0x0000000d050f7824 */ /* 0x000fe200078e02ff */
[----:B---3--:R-:W-:Y:S01]  /*12e00*/  PRMT R33, R14, 0x9910, RZ ;  /* 0x000099100e217816 */ /* 0x008fe200000000ff */
[C---:B------:R-:W-:Y:S01]  /*12e10*/  FMUL R231, R132.reuse, R98 ;  /* 0x0000006284e77220 */ /* 0x040fe20000400000 */
[----:B------:R-:W-:Y:S01]  /*12e20*/  IADD3 R24, P0, PT, R21, R2, RZ ;  /* 0x0000000215187210 */ /* 0x000fe20007f1e0ff */
[C---:B------:R-:W-:Y:S01]  /*12e30*/  FMUL R229, R132.reuse, R100 ;  /* 0x0000006484e57220 */ /* 0x040fe20000400000 */
[-C--:B------:R-:W-:Y:S01]  /*12e40*/  LEA.HI.X.SX32 R31, R19, R3.reuse, 0x1, P2 ;  /* 0x00000003131f7211 */ /* 0x080fe200010f0eff */
[C---:B------:R-:W-:Y:S01]  /*12e50*/  FMUL R227, R132.reuse, R102 ;  /* 0x0000006684e37220 */ /* 0x040fe20000400000 */
[----:B0-----:R-:W-:Y:S01]  /*12e60*/  SHF.R.S32.HI R27, RZ, 0x8, R29 ;  /* 0x00000008ff1b7819 */ /* 0x001fe2000001141d */
[----:B------:R-:W-:Y:S01]  /*12e70*/  IMAD R19, R5, 0xf, RZ ;  /* 0x0000000f05137824 */ /* 0x000fe200078e02ff */
[-C--:B------:R-:W-:Y:S01]  /*12e80*/  LEA.HI.X.SX32 R29, R17, R3.reuse, 0x1, P1 ;  /* 0x00000003111d7211 */ /* 0x080fe200008f0eff */
[----:B------:R-:W-:Y:S01]  /*12e90*/  FMUL R225, R132, R104 ;  /* 0x0000006884e17220 */ /* 0x000fe20000400000 */
[----:B------:R-:W-:Y:S01]  /*12ea0*/  PRMT R32, R16, 0x9910, RZ ;  /* 0x0000991010207816 */ /* 0x000fe200000000ff */
[----:B------:R0:W-:Y:S01]  /*12eb0*/  STG.E.U8 desc[UR38][R22.64], R27 ;  /* 0x0000001b16007986 */ /* 0x0001e2000c101126 */
[----:B------:R-:W-:Y:S01]  /*12ec0*/  SHF.R.S32.HI R33, RZ, 0x8, R33 ;  /* 0x00000008ff217819 */ /* 0x000fe20000011421 */
[----:B------:R-:W-:Y:S01]  /*12ed0*/  IMAD R17, R5, 0xe, RZ ;  /* 0x0000000e05117824 */ /* 0x000fe200078e02ff */
[----:B------:R-:W-:Y:S01]  /*12ee0*/  LEA.HI.X.SX32 R25, R21, R3, 0x1, P0 ;  /* 0x0000000315197211 */ /* 0x000fe200000f0eff */
[----:B------:R-:W-:Y:S01]  /*12ef0*/  IMAD.SHL.U32 R21, R5, 0x10, RZ ;  /* 0x0000001005157824 */ /* 0x000fe200078e00ff */
[----:B------:R2:W-:Y:S01]  /*12f00*/  STG.E.U8 desc[UR38][R28.64], R14 ;  /* 0x0000000e1c007986 */ /* 0x0005e2000c101126 */
[C---:B------:R-:W-:Y:S01]  /*12f10*/  FMUL R223, R132.reuse, R106 ;  /* 0x0000006a84df7220 */ /* 0x040fe20000400000 */
[-C--:B------:R-:W-:Y:S01]  /*12f20*/  IADD3 R26, P1, PT, R17, R2.reuse, RZ ;  /* 0x00000002111a7210 */ /* 0x080fe20007f3e0ff */
[C---:B------:R-:W-:Y:S01]  /*12f30*/  FMUL R55, R132.reuse, R55 ;  /* 0x0000003784377220 */ /* 0x040fe20000400000 */
[----:B------:R3:W-:Y:S01]  /*12f40*/  STG.E.U8 desc[UR38][R30.64], R33 ;  /* 0x000000211e007986 */ /* 0x0007e2000c101126 */
[C---:B------:R-:W-:Y:S01]  /*12f50*/  FMUL R57, R132.reuse, R57 ;  /* 0x0000003984397220 */ /* 0x040fe20000400000 */
[C---:B------:R-:W-:Y:S01]  /*12f60*/  FMUL R59, R132.reuse, R59 ;  /* 0x0000003b843b7220 */ /* 0x040fe20000400000 */
[-C--:B0-----:R-:W-:Y:S01]  /*12f70*/  IADD3 R22, P0, PT, R15, R2.reuse, RZ ;  /* 0x000000020f167210 */ /* 0x081fe20007f1e0ff */
[----:B------:R-:W-:Y:S01]  /*12f80*/  IMAD.MOV.U32 R27, RZ, RZ, R32 ;  /* 0x000000ffff1b7224 */ /* 0x000fe200078e0020 */
[----:B------:R0:W-:Y:S01]  /*12f90*/  STG.E.U8 desc[UR38][R24.64], R16 ;  /* 0x0000001018007986 */ /* 0x0001e2000c101126 */
[C---:B------:R-:W-:Y:S01]  /*12fa0*/  FMUL R61, R132.reuse, R61 ;  /* 0x0000003d843d7220 */ /* 0x040fe20000400000 */
[C---:B------:R-:W-:Y:S01]  /*12fb0*/  FMUL R63, R132.reuse, R63 ;  /* 0x0000003f843f7220 */ /* 0x040fe20000400000 */
[----:B--2---:R-:W-:Y:S01]  /*12fc0*/  IADD3 R14, P2, PT, R19, R2, RZ ;  /* 0x00000002130e7210 */ /* 0x004fe20007f5e0ff */
[C---:B------:R-:W-:Y:S01]  /*12fd0*/  FMUL R65, R132.reuse, R65 ;  /* 0x0000004184417220 */ /* 0x040fe20000400000 */
[----:B------:R-:W-:Y:S01]  /*12fe0*/  LEA.HI.X.SX32 R23, R15, R3, 0x1, P0 ;  /* 0x000000030f177211 */ /* 0x000fe200000f0eff */
[----:B------:R-:W-:Y:S01]  /*12ff0*/  FMUL R67, R132, R67 ;  /* 0x0000004384437220 */ /* 0x000fe20000400000 */
[----:B---3--:R-:W-:Y:S01]  /*13000*/  PRMT R33, R18, 0x9910, RZ ;  /* 0x0000991012217816 */ /* 0x008fe200000000ff */
[----:B------:R-:W-:Y:S01]  /*13010*/  FMUL R69, R132, R69 ;  /* 0x0000004584457220 */ /* 0x000fe20000400000 */
[----:B------:R-:W-:Y:S01]  /*13020*/  LEA.HI.X.SX32 R15, R19, R3, 0x1, P2 ;  /* 0x00000003130f7211 */ /* 0x000fe200010f0eff */
[----:B------:R-:W-:-:S02]  /*13030*/  IMAD R19, R5, 0x11, RZ ;  /* 0x0000001105137824 */ /* 0x000fc400078e02ff */
[C---:B------:R-:W-:Y:S01]  /*13040*/  FMUL R71, R132.reuse, R71 ;  /* 0x0000004784477220 */ /* 0x040fe20000400000 */
[----:B0-----:R-:W-:Y:S01]  /*13050*/  IADD3 R16, P0, PT, R21, R2, RZ ;  /* 0x0000000215107210 */ /* 0x001fe20007f1e0ff */
[C---:B------:R-:W-:Y:S01]  /*13060*/  FMUL R73, R132.reuse, R73 ;  /* 0x0000004984497220 */ /* 0x040fe20000400000 */
[----:B------:R-:W-:Y:S01]  /*13070*/  SHF.R.S32.HI R25, RZ, 0x8, R27 ;  /* 0x00000008ff197819 */ /* 0x000fe2000001141b */
[C---:B------:R-:W-:Y:S01]  /*13080*/  FMUL R75, R132.reuse, R75 ;  /* 0x0000004b844b7220 */ /* 0x040fe20000400000 */
[----:B------:R-:W-:Y:S01]  /*13090*/  LEA.HI.X.SX32 R27, R17, R3, 0x1, P1 ;  /* 0x00000003111b7211 */ /* 0x000fe200008f0eff */
[----:B------:R-:W-:Y:S01]  /*130a0*/  FMUL R77, R132, R77 ;  /* 0x0000004d844d7220 */ /* 0x000fe20000400000 */
[----:B------:R-:W-:Y:S01]  /*130b0*/  PRMT R28, R20, 0x9910, RZ ;  /* 0x00009910141c7816 */ /* 0x000fe200000000ff */
[----:B------:R-:W-:Y:S01]  /*130c0*/  FMUL R221, R132, R108 ;  /* 0x0000006c84dd7220 */ /* 0x000fe20000400000 */
[----:B------:R-:W-:Y:S01]  /*130d0*/  LEA.HI.X.SX32 R17, R21, R3, 0x1, P0 ;  /* 0x0000000315117211 */ /* 0x000fe200000f0eff */
[C---:B------:R-:W-:Y:S01]  /*130e0*/  IMAD R21, R5.reuse, 0x12, RZ ;  /* 0x0000001205157824 */ /* 0x040fe200078e02ff */
[----:B------:R-:W-:Y:S01]  /*130f0*/  SHF.R.S32.HI R33, RZ, 0x8, R33 ;  /* 0x00000008ff217819 */ /* 0x000fe20000011421 */
[----:B------:R0:W-:Y:S01]  /*13100*/  STG.E.U8 desc[UR38][R22.64], R25 ;  /* 0x0000001916007986 */ /* 0x0001e2000c101126 */
[----:B------:R-:W-:-:S02]  /*13110*/  IMAD R29, R5, 0x13, RZ ;  /* 0x00000013051d7824 */ /* 0x000fc400078e02ff */
[C---:B------:R-:W-:Y:S01]  /*13120*/  FMUL R219, R132.reuse, R110 ;  /* 0x0000006e84db7220 */ /* 0x040fe20000400000 */
[----:B------:R-:W-:Y:S01]  /*13130*/  IMAD R31, R5, 0x14, RZ ;  /* 0x00000014051f7824 */ /* 0x000fe200078e02ff */
[----:B------:R2:W-:Y:S01]  /*13140*/  STG.E.U8 desc[UR38][R26.64], R18 ;  /* 0x000000121a007986 */ /* 0x0005e2000c101126 */
[----:B------:R-:W-:Y:S01]  /*13150*/  F2FP.SATFINITE.E4M3.F32.PACK_AB_MERGE_C R7, R35, R34, RZ ;  /* 0x000000222307723e */ /* 0x000fe200048070ff */
[C---:B------:R-:W-:Y:S01]  /*13160*/  FMUL R217, R132.reuse, R112 ;  /* 0x0000007084d97220 */ /* 0x040fe20000400000 */
[----:B------:R-:W-:Y:S01]  /*13170*/  IADD3 R24, P1, PT, R21, R2, RZ ;  /* 0x0000000215187210 */ /* 0x000fe20007f3e0ff */
[----:B------:R3:W-:Y:S01]  /*13180*/  STG.E.U8 desc[UR38][R14.64], R33 ;  /* 0x000000210e007986 */ /* 0x0007e2000c101126 */
[C---:B------:R-:W-:Y:S01]  /*13190*/  FMUL R215, R132.reuse, R114 ;  /* 0x0000007284d77220 */ /* 0x040fe20000400000 */
[C---:B------:R-:W-:Y:S01]  /*131a0*/  FMUL R213, R132.reuse, R116 ;  /* 0x0000007484d57220 */ /* 0x040fe20000400000 */
[C---:B------:R-:W-:Y:S01]  /*131b0*/  FMUL R211, R132.reuse, R118 ;  /* 0x0000007684d37220 */ /* 0x040fe20000400000 */
[----:B0-----:R-:W-:Y:S01]  /*131c0*/  IADD3 R22, P0, PT, R19, R2, RZ ;  /* 0x0000000213167210 */ /* 0x001fe20007f1e0ff */
[----:B------:R-:W-:Y:S01]  /*131d0*/  IMAD.MOV.U32 R25, RZ, RZ, R28 ;  /* 0x000000ffff197224 */ /* 0x000fe200078e001c */
[----:B------:R0:W-:Y:S01]  /*131e0*/  STG.E.U8 desc[UR38][R16.64], R20 ;  /* 0x0000001410007986 */ /* 0x0001e2000c101126 */
[----:B------:R-:W-:Y:S01]  /*131f0*/  PRMT R35, R13, 0x9910, RZ ;  /* 0x000099100d237816 */ /* 0x000fe200000000ff */
[C---:B------:R-:W-:Y:S01]  /*13200*/  FMUL R207, R132.reuse, R120 ;  /* 0x0000007884cf7220 */ /* 0x040fe20000400000 */
[----:B--2---:R-:W-:Y:S01]  /*13210*/  IADD3 R18, P2, PT, R29, R2, RZ ;  /* 0x000000021d127210 */ /* 0x004fe20007f5e0ff */
[C---:B------:R-:W-:Y:S01]  /*13220*/  FMUL R205, R132.reuse, R122 ;  /* 0x0000007a84cd7220 */ /* 0x040fe20000400000 */
[-C--:B------:R-:W-:Y:S01]  /*13230*/  LEA.HI.X.SX32 R23, R19, R3.reuse, 0x1, P0 ;  /* 0x0000000313177211 */ /* 0x080fe200000f0eff */
[C---:B------:R-:W-:Y:S01]  /*13240*/  FMUL R191, R132.reuse, R124 ;  /* 0x0000007c84bf7220 */ /* 0x040fe20000400000 */
[----:B---3--:R-:W-:Y:S01]  /*13250*/  IADD3 R14, P0, PT, R31, R2, RZ ;  /* 0x000000021f0e7210 */ /* 0x008fe20007f1e0ff */
[C---:B------:R-:W-:Y:S01]  /*13260*/  FMUL R203, R132.reuse, R126 ;  /* 0x0000007e84cb7220 */ /* 0x040fe20000400000 */
[----:B------:R-:W-:Y:S01]  /*13270*/  SHF.R.S32.HI R33, RZ, 0x8, R25 ;  /* 0x00000008ff217819 */ /* 0x000fe20000011419 */
[C---:B------:R-:W-:Y:S01]  /*13280*/  FMUL R197, R132.reuse, R128 ;  /* 0x0000008084c57220 */ /* 0x040fe20000400000 */
[----:B------:R-:W-:Y:S01]  /*13290*/  FMUL R187, R132, R130 ;  /* 0x0000008284bb7220 */ /* 0x000fe20000400000 */
[----:B0-----:R-:W-:Y:S01]  /*132a0*/  IMAD R17, R5, 0x15, RZ ;  /* 0x0000001505117824 */ /* 0x001fe200078e02ff */
[-C--:B------:R-:W-:Y:S01]  /*132b0*/  LEA.HI.X.SX32 R25, R21, R3.reuse, 0x1, P1 ;  /* 0x0000000315197211 */ /* 0x080fe200008f0eff */
[----:B------:R-:W-:Y:S01]  /*132c0*/  IMAD R21, R5, 0x16, RZ ;  /* 0x0000001605157824 */ /* 0x000fe200078e02ff */
[-C--:B------:R-:W-:Y:S01]  /*132d0*/  LEA.HI.X.SX32 R19, R29, R3.reuse, 0x1, P2 ;  /* 0x000000031d137211 */ /* 0x080fe200010f0eff */
[C---:B------:R-:W-:Y:S01]  /*132e0*/  IMAD R27, R5.reuse, 0x17, RZ ;  /* 0x00000017051b7824 */ /* 0x040fe200078e02ff */
[----:B------:R-:W-:Y:S01]  /*132f0*/  SHF.R.S32.HI R35, RZ, 0x8, R35 ;  /* 0x00000008ff237819 */ /* 0x000fe20000011423 */
[----:B------:R-:W-:Y:S01]  /*13300*/  IMAD R29, R5, 0x18, RZ ;  /* 0x00000018051d7824 */ /* 0x000fe200078e02ff */
[-C--:B------:R-:W-:Y:S01]  /*13310*/  LEA.HI.X.SX32 R15, R31, R3.reuse, 0x1, P0 ;  /* 0x000000031f0f7211 */ /* 0x080fe200000f0eff */
[----:B------:R0:W-:Y:S01]  /*13320*/  STG.E.U8 desc[UR38][R22.64], R33 ;  /* 0x0000002116007986 */ /* 0x0001e2000c101126 */
[-C--:B------:R-:W-:Y:S01]  /*13330*/  IADD3 R16, P0, PT, R17, R2.reuse, RZ ;  /* 0x0000000211107210 */ /* 0x080fe20007f1e0ff */
[----:B------:R-:W-:Y:S01]  /*13340*/  IMAD R135, R5, 0x65, RZ ;  /* 0x0000006505877824 */ /* 0x000fe200078e02ff */
[----:B------:R-:W-:Y:S01]  /*13350*/  PRMT R31, R12, 0x9910, RZ ;  /* 0x000099100c1f7816 */ /* 0x000fe200000000ff */
[----:B------:R2:W-:Y:S01]  /*13360*/  STG.E.U8 desc[UR38][R24.64], R13 ;  /* 0x0000000d18007986 */ /* 0x0005e2000c101126 */
[-C--:B------:R-:W-:Y:S01]  /*13370*/  IADD3 R20, P1, PT, R21, R2.reuse, RZ ;  /* 0x0000000215147210 */ /* 0x080fe20007f3e0ff */
[----:B------:R-:W-:Y:S01]  /*13380*/  IMAD R137, R5, 0x66, RZ ;  /* 0x0000006605897824 */ /* 0x000fe200078e02ff */
[----:B------:R-:W-:Y:S01]  /*13390*/  LEA.HI.X.SX32 R17, R17, R3, 0x1, P0 ;  /* 0x0000000311117211 */ /* 0x000fe200000f0eff */
[----:B------:R3:W-:Y:S01]  /*133a0*/  STG.E.U8 desc[UR38][R18.64], R35 ;  /* 0x0000002312007986 */ /* 0x0007e2000c101126 */
[----:B------:R-:W-:Y:S01]  /*133b0*/  SHF.R.S32.HI R31, RZ, 0x8, R31 ;  /* 0x00000008ff1f7819 */ /* 0x000fe2000001141f */
[----:B------:R-:W-:Y:S01]  /*133c0*/  IMAD R139, R5, 0x67, RZ ;  /* 0x00000067058b7824 */ /* 0x000fe200078e02ff */
[----:B------:R-:W-:Y:S01]  /*133d0*/  F2FP.SATFINITE.E4M3.F32.PACK_AB_MERGE_C R201, R42, R201, RZ ;  /* 0x000000c92ac9723e */ /* 0x000fe200048070ff */
[----:B------:R4:W-:Y:S01]  /*133e0*/  STG.E.U8 desc[UR38][R14.64], R12 ;  /* 0x0000000c0e007986 */ /* 0x0009e2000c101126 */
[-C--:B0-----:R-:W-:Y:S01]  /*133f0*/  IADD3 R22, P2, PT, R27, R2.reuse, RZ ;  /* 0x000000021b167210 */ /* 0x081fe20007f5e0ff */
[----:B------:R-:W-:Y:S01]  /*13400*/  IMAD R141, R5, 0x68, RZ ;  /* 0x00000068058d7824 */ /* 0x000fe200078e02ff */
[----:B------:R-:W-:Y:S01]  /*13410*/  PRMT R33, R11, 0x9910, RZ ;  /* 0x000099100b217816 */ /* 0x000fe200000000ff */
[----:B------:R-:W-:Y:S01]  /*13420*/  IMAD R143, R5, 0x69, RZ ;  /* 0x00000069058f7824 */ /* 0x000fe200078e02ff */
[-C--:B------:R-:W-:Y:S01]  /*13430*/  LEA.HI.X.SX32 R21, R21, R3.reuse, 0x1, P1 ;  /* 0x0000000315157211 */ /* 0x080fe200008f0eff */
[----:B--2---:R-:W-:Y:S01]  /*13440*/  IMAD R25, R5, 0x1b, RZ ;  /* 0x0000001b05197824 */ /* 0x004fe200078e02ff */
[----:B------:R-:W-:Y:S01]  /*13450*/  LEA.HI.X.SX32 R23, R27, R3, 0x1, P2 ;  /* 0x000000031b177211 */ /* 0x000fe200010f0eff */
[C---:B---3--:R-:W-:Y:S01]  /*13460*/  IMAD R19, R5.reuse, 0x1a, RZ ;  /* 0x0000001a05137824 */ /* 0x048fe200078e02ff */
[----:B------:R-:W-:Y:S01]  /*13470*/  SHF.R.S32.HI R33, RZ, 0x8, R33 ;  /* 0x00000008ff217819 */ /* 0x000fe20000011421 */
[C---:B------:R-:W-:Y:S01]  /*13480*/  IMAD R145, R5.reuse, 0x6a, RZ ;  /* 0x0000006a05917824 */ /* 0x040fe200078e02ff */
[----:B------:R-:W-:Y:S01]  /*13490*/  F2FP.SATFINITE.E4M3.F32.PACK_AB_MERGE_C R193, R50, R193, RZ ;  /* 0x000000c132c1723e */ /* 0x000fe200048070ff */
[----:B----4-:R-:W-:Y:S01]  /*134a0*/  IMAD R15, R5, 0x19, RZ ;  /* 0x00000019050f7824 */ /* 0x010fe200078e02ff */
[-C--:B------:R-:W-:Y:S01]  /*134b0*/  IADD3 R12, P0, PT, R29, R2.reuse, RZ ;  /* 0x000000021d0c7210 */ /* 0x080fe20007f1e0ff */
[C---:B------:R-:W-:Y:S01]  /*134c0*/  IMAD R27, R5.reuse, 0x1c, RZ ;  /* 0x0000001c051b7824 */ /* 0x040fe200078e02ff */
[----:B------:R0:W-:Y:S01]  /*134d0*/  STG.E.U8 desc[UR38][R16.64], R31 ;  /* 0x0000001f10007986 */ /* 0x0001e2000c101126 */
[----:B------:R-:W-:Y:S01]  /*134e0*/  IMAD R147, R5, 0x6b, RZ ;  /* 0x0000006b05937824 */ /* 0x000fe200078e02ff */
[-C--:B------:R-:W-:Y:S01]  /*134f0*/  LEA.HI.X.SX32 R13, R29, R3.reuse, 0x1, P0 ;  /* 0x000000031d0d7211 */ /* 0x080fe200000f0eff */
[----:B------:R-:W-:Y:S01]  /*13500*/  IMAD R149, R5, 0x6c, RZ ;  /* 0x0000006c05957824 */ /* 0x000fe200078e02ff */
[-C--:B------:R-:W-:Y:S01]  /*13510*/  IADD3 R14, P0, PT, R15, R2.reuse, RZ ;  /* 0x000000020f0e7210 */ /* 0x080fe20007f1e0ff */
[----:B------:R2:W-:Y:S01]  /*13520*/  STG.E.U8 desc[UR38][R20.64], R11 ;  /* 0x0000000b14007986 */ /* 0x0005e2000c101126 */
[----:B------:R-:W-:Y:S01]  /*13530*/  PRMT R29, R10, 0x9910, RZ ;  /* 0x000099100a1d7816 */ /* 0x000fe200000000ff */
[----:B------:R-:W-:Y:S01]  /*13540*/  IMAD R151, R5, 0x6d, RZ ;  /* 0x0000006d05977824 */ /* 0x000fe200078e02ff */
[-C--:B------:R-:W-:Y:S01]  /*13550*/  IADD3 R18, P2, PT, R25, R2.reuse, RZ ;  /* 0x0000000219127210 */ /* 0x080fe20007f5e0ff */
[----:B------:R3:W-:Y:S01]  /*13560*/  STG.E.U8 desc[UR38][R22.64], R33 ;  /* 0x0000002116007986 */ /* 0x0007e2000c101126 */
[-C--:B------:R-:W-:Y:S01]  /*13570*/  LEA.HI.X.SX32 R15, R15, R3.reuse, 0x1, P0 ;  /* 0x000000030f0f7211 */ /* 0x080fe200000f0eff */
[----:B------:R-:W-:Y:S01]  /*13580*/  IMAD R153, R5, 0x6e, RZ ;  /* 0x0000006e05997824 */ /* 0x000fe200078e02ff */
[-C--:B0-----:R-:W-:Y:S01]  /*13590*/  IADD3 R16, P1, PT, R19, R2.reuse, RZ ;  /* 0x0000000213107210 */ /* 0x081fe20007f3e0ff */
[----:B------:R0:W-:Y:S01]  /*135a0*/  STG.E.U8 desc[UR38][R12.64], R10 ;  /* 0x0000000a0c007986 */ /* 0x0001e2000c101126 */
[----:B------:R-:W-:Y:S01]  /*135b0*/  PRMT R31, R9, 0x9910, RZ ;  /* 0x00009910091f7816 */ /* 0x000fe200000000ff */
[C---:B------:R-:W-:Y:S01]  /*135c0*/  IMAD R155, R5.reuse, 0x6f, RZ ;  /* 0x0000006f059b7824 */ /* 0x040fe200078e02ff */
[----:B------:R-:W-:Y:S01]  /*135d0*/  SHF.R.S32.HI R29, RZ, 0x8, R29 ;  /* 0x00000008ff1d7819 */ /* 0x000fe2000001141d */
[----:B--2---:R-:W-:Y:S01]  /*135e0*/  IMAD R21, R5, 0x1e, RZ ;  /* 0x0000001e05157824 */ /* 0x004fe200078e02ff */
[-C--:B------:R-:W-:Y:S01]  /*135f0*/  LEA.HI.X.SX32 R17, R19, R3.reuse, 0x1, P1 ;  /* 0x0000000313117211 */ /* 0x080fe200008f0eff */
[----:B------:R-:W-:Y:S01]  /*13600*/  IMAD R157, R5, 0x70, RZ ;  /* 0x00000070059d7824 */ /* 0x000fe200078e02ff */
[-C--:B------:R-:W-:Y:S01]  /*13610*/  LEA.HI.X.SX32 R19, R25, R3.reuse, 0x1, P2 ;  /* 0x0000000319137211 */ /* 0x080fe200010f0eff */
[C---:B---3--:R-:W-:Y:S01]  /*13620*/  IMAD R23, R5.reuse, 0x1f, RZ ;  /* 0x0000001f05177824 */ /* 0x048fe200078e02ff */
[----:B------:R-:W-:Y:S01]  /*13630*/  SHF.R.S32.HI R31, RZ, 0x8, R31 ;  /* 0x00000008ff1f7819 */ /* 0x000fe2000001141f */
[----:B------:R-:W-:Y:S01]  /*13640*/  IMAD R159, R5, 0x71, RZ ;  /* 0x00000071059f7824 */ /* 0x000fe200078e02ff */
[----:B------:R-:W2:Y:S01]  /*13650*/  LDCU UR4, c[0x0][0x3ec] ;  /* 0x00007d80ff0477ac */ /* 0x000ea20008000800 */
[----:B0-----:R-:W-:Y:S01]  /*13660*/  IADD3 R10, P0, PT, R27, R2, RZ ;  /* 0x000000021b0a7210 */ /* 0x001fe20007f1e0ff */
[C---:B------:R-:W-:Y:S01]  /*13670*/  IMAD R13, R5.reuse, 0x1d, RZ ;  /* 0x0000001d050d7824 */ /* 0x040fe200078e02ff */
[----:B------:R0:W-:Y:S01]  /*13680*/  STG.E.U8 desc[UR38][R14.64], R29 ;  /* 0x0000001d0e007986 */ /* 0x0001e2000c101126 */
[----:B------:R-:W-:Y:S01]  /*13690*/  IMAD.SHL.U32 R25, R5, 0x20, RZ ;  /* 0x0000002005197824 */ /* 0x000fe200078e00ff */
[----:B------:R-:W-:-:S02]  /*136a0*/  LEA.HI.X.SX32 R11, R27, R3, 0x1, P0 ;  /* 0x000000031b0b7211 */ /* 0x000fc400000f0eff */
[CC--:B------:R-:W-:Y:S01]  /*136b0*/  IADD3 R12, P0, PT, R13.reuse, R2.reuse, RZ ;  /* 0x000000020d0c7210 */ /* 0x0c0fe20007f1e0ff */
[----:B------:R3:W-:Y:S01]  /*136c0*/  STG.E.U8 desc[UR38][R16.64], R9 ;  /* 0x0000000910007986 */ /* 0x0007e2000c101126 */
[----:B------:R-:W-:Y:S02]  /*136d0*/  PRMT R27, R8, 0x9910, RZ ;  /* 0x00009910081b7816 */ /* 0x000fe400000000ff */
[----:B------:R-:W-:Y:S01]  /*136e0*/  LEA.HI.X.SX32 R13, R13, R3, 0x1, P0 ;  /* 0x000000030d0d7211 */ /* 0x000fe200000f0eff */
[----:B------:R4:W-:Y:S01]  /*136f0*/  STG.E.U8 desc[UR38][R18.64], R31 ;  /* 0x0000001f12007986 */ /* 0x0009e2000c101126 */
[----:B0-----:R-:W-:-:S03]  /*13700*/  IADD3 R14, P1, PT, R21, R2, RZ ;  /* 0x00000002150e7210 */ /* 0x001fc60007f3e0ff */
[----:B------:R0:W-:Y:S01]  /*13710*/  STG.E.U8 desc[UR38][R10.64], R8 ;  /* 0x000000080a007986 */ /* 0x0001e2000c101126 */
[----:B------:R-:W-:Y:S02]  /*13720*/  PRMT R29, R7, 0x9910, RZ ;  /* 0x00009910071d7816 */ /* 0x000fe400000000ff */
[----:B---3--:R-:W-:Y:S02]  /*13730*/  IADD3 R16, P2, PT, R23, R2, RZ ;  /* 0x0000000217107210 */ /* 0x008fe40007f5e0ff */
[----:B------:R-:W-:Y:S02]  /*13740*/  F2FP.SATFINITE.E4M3.F32.PACK_AB_MERGE_C R6, R37, R36, RZ ;  /* 0x000000242506723e */ /* 0x000fe400048070ff */
[----:B------:R-:W-:Y:S01]  /*13750*/  SHF.R.S32.HI R27, RZ, 0x8, R27 ;  /* 0x00000008ff1b7819 */ /* 0x000fe2000001141b */
[----:B----4-:R-:W-:Y:S01]  /*13760*/  IMAD R19, R5, 0x22, RZ ;  /* 0x0000002205137824 */ /* 0x010fe200078e02ff */
[-C--:B------:R-:W-:Y:S02]  /*13770*/  LEA.HI.X.SX32 R15, R21, R3.reuse, 0x1, P1 ;  /* 0x00000003150f7211 */ /* 0x080fe400008f0eff */
[----:B0-----:R-:W-:Y:S01]  /*13780*/  IADD3 R8, P0, PT, R25, R2, RZ ;  /* 0x0000000219087210 */ /* 0x001fe20007f1e0ff */
[----:B------:R-:W-:Y:S01]  /*13790*/  IMAD R11, R5, 0x21, RZ ;  /* 0x00000021050b7824 */ /* 0x000fe200078e02ff */
[-C--:B------:R-:W-:Y:S01]  /*137a0*/  LEA.HI.X.SX32 R17, R23, R3.reuse, 0x1, P2 ;  /* 0x0000000317117211 */ /* 0x080fe200010f0eff */
[C---:B------:R-:W-:Y:S01]  /*137b0*/  IMAD R21, R5.reuse, 0x23, RZ ;  /* 0x0000002305157824 */ /* 0x040fe200078e02ff */
[----:B------:R-:W-:Y:S01]  /*137c0*/  SHF.R.S32.HI R29, RZ, 0x8, R29 ;  /* 0x00000008ff1d7819 */ /* 0x000fe2000001141d */
[----:B------:R-:W-:Y:S01]  /*137d0*/  IMAD R23, R5, 0x24, RZ ;  /* 0x0000002405177824 */ /* 0x000fe200078e02ff */
[----:B------:R-:W-:Y:S01]  /*137e0*/  LEA.HI.X.SX32 R9, R25, R3, 0x1, P0 ;  /* 0x0000000319097211 */ /* 0x000fe200000f0eff */
[----:B------:R0:W-:Y:S01]  /*137f0*/  STG.E.U8 desc[UR38][R12.64], R27 ;  /* 0x0000001b0c007986 */ /* 0x0001e2000c101126 */
[----:B------:R-:W-:-:S02]  /*13800*/  F2FP.SATFINITE.E4M3.F32.PACK_AB_MERGE_C R4, R39, R38, RZ ;  /* 0x000000262704723e */ /* 0x000fc400048070ff */
[----:B------:R-:W-:Y:S02]  /*13810*/  PRMT R25, R6, 0x9910, RZ ;  /* 0x0000991006197816 */ /* 0x000fe400000000ff */
[CC--:B------:R-:W-:Y:S01]  /*13820*/  IADD3 R10, P0, PT, R11.reuse, R2.reuse, RZ ;  /* 0x000000020b0a7210 */ /* 0x0c0fe20007f1e0ff */
[----:B------:R3:W-:Y:S01]  /*13830*/  STG.E.U8 desc[UR38][R14.64], R7 ;  /* 0x000000070e007986 */ /* 0x0007e2000c101126 */
[----:B------:R-:W-:Y:S02]  /*13840*/  PRMT R33, R4, 0x9910, RZ ;  /* 0x0000991004217816 */ /* 0x000fe400000000ff */
[----:B------:R-:W-:Y:S01]  /*13850*/  LEA.HI.X.SX32 R11, R11, R3, 0x1, P0 ;  /* 0x000000030b0b7211 */ /* 0x000fe200000f0eff */
[----:B------:R-:W-:Y:S01]  /*13860*/  STG.E.U8 desc[UR38][R16.64], R29 ;  /* 0x0000001d10007986 */ /* 0x000fe2000c101126 */
[----:B------:R-:W-:Y:S02]  /*13870*/  SHF.R.S32.HI R25, RZ, 0x8, R25 ;  /* 0x00000008ff197819 */ /* 0x000fe40000011419 */
[-C--:B0-----:R-:W-:Y:S01]  /*13880*/  IADD3 R12, P1, PT, R19, R2.reuse, RZ ;  /* 0x00000002130c7210 */ /* 0x081fe20007f3e0ff */
[----:B------:R0:W-:Y:S01]  /*13890*/  STG.E.U8 desc[UR38][R8.64], R6 ;  /* 0x0000000608007986 */ /* 0x0001e2000c101126 */
[-C--:B---3--:R-:W-:Y:S01]  /*138a0*/  IADD3 R14, P2, PT, R21, R2.reuse, RZ ;  /* 0x00000002150e7210 */ /* 0x088fe20007f5e0ff */
[C---:B------:R-:W-:Y:S01]  /*138b0*/  FMUL R52, R132.reuse, R53 ;  /* 0x0000003584347220 */ /* 0x040fe20000400000 */
[----:B------:R-:W-:Y:S01]  /*138c0*/  LEA.HI.X.SX32 R13, R19, R3, 0x1, P1 ;  /* 0x00000003130d7211 */ /* 0x000fe200008f0eff */
[C---:B------:R-:W-:Y:S01]  /*138d0*/  FMUL R54, R132.reuse, R79 ;  /* 0x0000004f84367220 */ /* 0x040fe20000400000 */
[C---:B------:R-:W-:Y:S01]  /*138e0*/  FMUL R56, R132.reuse, R81 ;  /* 0x0000005184387220 */ /* 0x040fe20000400000 */
[C---:B------:R-:W-:Y:S01]  /*138f0*/  FMUL R58, R132.reuse, R83 ;  /* 0x00000053843a7220 */ /* 0x040fe20000400000 */
[----:B0-----:R-:W-:Y:S01]  /*13900*/  IADD3 R6, P0, PT, R23, R2, RZ ;  /* 0x0000000217067210 */ /* 0x001fe20007f1e0ff */
        /* <DEDUP_REMOVED lines=23> */
[----:B------:R-:W-:Y:S01]  /*13a80*/  FMUL R106, R132, R131 ;  /* 0x00000083846a7220 */ /* 0x000fe20000400000 */
[-C--:B------:R-:W-:Y:S01]  /*13a90*/  LEA.HI.X.SX32 R15, R21, R3.reuse, 0x1, P2 ;  /* 0x00000003150f7211 */ /* 0x080fe200010f0eff */
[----:B------:R0:W-:Y:S01]  /*13aa0*/  STG.E.U8 desc[UR38][R10.64], R25 ;  /* 0x000000190a007986 */ /* 0x0001e2000c101126 */
[----:B------:R-:W-:Y:S01]  /*13ab0*/  SHF.R.S32.HI R33, RZ, 0x8, R33 ;  /* 0x00000008ff217819 */ /* 0x000fe20000011421 */
[----:B------:R-:W-:Y:S01]  /*13ac0*/  IMAD R9, R5, 0x25, RZ ;  /* 0x0000002505097824 */ /* 0x000fe200078e02ff */
[----:B------:R-:W-:Y:S01]  /*13ad0*/  F2FP.SATFINITE.E4M3.F32.PACK_AB_MERGE_C R132, R41, R40, RZ ;  /* 0x000000282984723e */ /* 0x000fe200048070ff */
[----:B------:R-:W-:Y:S01]  /*13ae0*/  IMAD R17, R5, 0x26, RZ ;  /* 0x0000002605117824 */ /* 0x000fe200078e02ff */
[----:B------:R-:W-:Y:S01]  /*13af0*/  LEA.HI.X.SX32 R7, R23, R3, 0x1, P0 ;  /* 0x0000000317077211 */ /* 0x000fe200000f0eff */
[----:B------:R-:W-:-:S02]  /*13b00*/  IMAD R19, R5, 0x27, RZ ;  /* 0x0000002705137824 */ /* 0x000fc400078e02ff */
[C---:B------:R-:W-:Y:S02]  /*13b10*/  IMAD R21, R5.reuse, 0x28, RZ ;  /* 0x0000002805157824 */ /* 0x040fe400078e02ff */
[C---:B------:R-:W-:Y:S02]  /*13b20*/  IMAD R23, R5.reuse, 0x29, RZ ;  /* 0x0000002905177824 */ /* 0x040fe400078e02ff */
[C---:B0-----:R-:W-:Y:S01]  /*13b30*/  IMAD R25, R5.reuse, 0x2a, RZ ;  /* 0x0000002a05197824 */ /* 0x041fe200078e02ff */
[----:B------:R0:W-:Y:S01]  /*13b40*/  STG.E.U8 desc[UR38][R12.64], R4 ;  /* 0x000000040c007986 */ /* 0x0001e2000c101126 */
[----:B------:R-:W-:Y:S01]  /*13b50*/  IMAD R27, R5, 0x2b, RZ ;  /* 0x0000002b051b7824 */ /* 0x000fe200078e02ff */
[-C--:B------:R-:W-:Y:S01]  /*13b60*/  IADD3 R8, P2, PT, R19, R2.reuse, RZ ;  /* 0x0000000213087210 */ /* 0x080fe20007f5e0ff */
[C---:B------:R-:W-:Y:S01]  /*13b70*/  IMAD R29, R5.reuse, 0x2c, RZ ;  /* 0x0000002c051d7824 */ /* 0x040fe200078e02ff */
[----:B------:R3:W-:Y:S01]  /*13b80*/  STG.E.U8 desc[UR38][R14.64], R33 ;  /* 0x000000210e007986 */ /* 0x0007e2000c101126 */
[----:B------:R-:W-:Y:S01]  /*13b90*/  IMAD R31, R5, 0x2d, RZ ;  /* 0x0000002d051f7824 */ /* 0x000fe200078e02ff */
[----:B------:R-:W-:Y:S01]  /*13ba0*/  IADD3 R10, P3, PT, R21, R2, RZ ;  /* 0x00000002150a7210 */ /* 0x000fe20007f7e0ff */
[C---:B------:R-:W-:Y:S01]  /*13bb0*/  IMAD R35, R5.reuse, 0x2f, RZ ;  /* 0x0000002f05237824 */ /* 0x040fe200078e02ff */
[----:B------:R4:W-:Y:S01]  /*13bc0*/  STG.E.U8 desc[UR38][R6.64], R132 ;  /* 0x0000008406007986 */ /* 0x0009e2000c101126 */
[----:B------:R-:W-:Y:S01]  /*13bd0*/  IMAD R37, R5, 0x30, RZ ;  /* 0x0000003005257824 */ /* 0x000fe200078e02ff */
[----:B------:R-:W-:Y:S01]  /*13be0*/  F2FP.SATFINITE.E4M3.F32.PACK_AB_MERGE_C R208, R55, R208, RZ ;  /* 0x000000d037d0723e */ /* 0x000fe200048070ff */
[----:B------:R-:W-:Y:S01]  /*13bf0*/  IMAD R39, R5, 0x31, RZ ;  /* 0x0000003105277824 */ /* 0x000fe200078e02ff */
[-C--:B0-----:R-:W-:Y:S01]  /*13c00*/  IADD3 R4, P0, PT, R9, R2.reuse, RZ ;  /* 0x0000000209047210 */ /* 0x081fe20007f1e0ff */
[----:B------:R-:W-:Y:S01]  /*13c10*/  IMAD R41, R5, 0x32, RZ ;  /* 0x0000003205297824 */ /* 0x000fe200078e02ff */
[-C--:B------:R-:W-:Y:S01]  /*13c20*/  IADD3 R12, P4, PT, R23, R2.reuse, RZ ;  /* 0x00000002170c7210 */ /* 0x080fe20007f9e0ff */
[----:B---3--:R-:W-:Y:S01]  /*13c30*/  IMAD R33, R5, 0x2e, RZ ;  /* 0x0000002e05217824 */ /* 0x008fe200078e02ff */
[----:B------:R-:W-:Y:S01]  /*13c40*/  IADD3 R14, P5, PT, R25, R2, RZ ;  /* 0x00000002190e7210 */ /* 0x000fe20007fbe0ff */
[----:B------:R-:W-:Y:S01]  /*13c50*/  IMAD R43, R5, 0x33, RZ ;  /* 0x00000033052b7824 */ /* 0x000fe200078e02ff */
[----:B------:R-:W-:-:S02]  /*13c60*/  F2FP.SATFINITE.E4M3.F32.PACK_AB_MERGE_C R206, R57, R206, RZ ;  /* 0x000000ce39ce723e */ /* 0x000fc400048070ff */
[----:B----4-:R-:W-:Y:S01]  /*13c70*/  IADD3 R6, P1, PT, R17, R2, RZ ;  /* 0x0000000211067210 */ /* 0x010fe20007f3e0ff */
[----:B------:R-:W-:Y:S01]  /*13c80*/  IMAD R45, R5, 0x34, RZ ;  /* 0x00000034052d7824 */ /* 0x000fe200078e02ff */
[----:B------:R-:W-:Y:S01]  /*13c90*/  F2FP.SATFINITE.E4M3.F32.PACK_AB_MERGE_C R204, R59, R204, RZ ;  /* 0x000000cc3bcc723e */ /* 0x000fe200048070ff */
        /* <DEDUP_REMOVED lines=18> */
[C---:B------:R-:W-:Y:S01]  /*13dc0*/  IMAD R65, R5.reuse, 0x3e, RZ ;  /* 0x0000003e05417824 */ /* 0x040fe200078e02ff */
[----:B------:R-:W-:Y:S01]  /*13dd0*/  F2FP.SATFINITE.E4M3.F32.PACK_AB_MERGE_C R187, R106, R187, RZ ;  /* 0x000000bb6abb723e */ /* 0x000fe200048070ff */
[----:B------:R-:W-:Y:S01]  /*13de0*/  IMAD R67, R5, 0x3f, RZ ;  /* 0x0000003f05437824 */ /* 0x000fe200078e02ff */
[----:B------:R-:W-:Y:S01]  /*13df0*/  IADD3 R16, P6, PT, R27, R2, RZ ;  /* 0x000000021b107210 */ /* 0x000fe20007fde0ff */
        /* <DEDUP_REMOVED lines=51> */
[-C--:B------:R-:W-:Y:S02]  /*14130*/  LEA.HI.X.SX32 R5, R9, R3.reuse, 0x1, P0 ;  /* 0x0000000309057211 */ /* 0x080fe400000f0eff */
[----:B------:R-:W-:Y:S02]  /*14140*/  IADD3 R18, P0, PT, R29, R2, RZ ;  /* 0x000000021d127210 */ /* 0x000fe40007f1e0ff */
[-C--:B------:R-:W-:Y:S02]  /*14150*/  LEA.HI.X.SX32 R7, R17, R3.reuse, 0x1, P1 ;  /* 0x0000000311077211 */ /* 0x080fe400008f0eff */
[-C--:B------:R-:W-:Y:S02]  /*14160*/  LEA.HI.X.SX32 R9, R19, R3.reuse, 0x1, P2 ;  /* 0x0000000313097211 */ /* 0x080fe400010f0eff */
[----:B------:R-:W-:-:S02]  /*14170*/  LEA.HI.X.SX32 R11, R21, R3, 0x1, P3 ;  /* 0x00000003150b7211 */ /* 0x000fc400018f0eff */
[-C--:B------:R-:W-:Y:S02]  /*14180*/  LEA.HI.X.SX32 R13, R23, R3.reuse, 0x1, P4 ;  /* 0x00000003170d7211 */ /* 0x080fe400020f0eff */
[----:B------:R-:W-:Y:S02]  /*14190*/  LEA.HI.X.SX32 R15, R25, R3, 0x1, P5 ;  /* 0x00000003190f7211 */ /* 0x000fe400028f0eff */
[-C--:B------:R-:W-:Y:S02]  /*141a0*/  IADD3 R20, P1, PT, R31, R2.reuse, RZ ;  /* 0x000000021f147210 */ /* 0x080fe40007f3e0ff */
[-C--:B------:R-:W-:Y:S02]  /*141b0*/  IADD3 R22, P2, PT, R33, R2.reuse, RZ ;  /* 0x0000000221167210 */ /* 0x080fe40007f5e0ff */
[-C--:B------:R-:W-:Y:S02]  /*141c0*/  IADD3 R24, P3, PT, R35, R2.reuse, RZ ;  /* 0x0000000223187210 */ /* 0x080fe40007f7e0ff */
[----:B------:R-:W-:-:S02]  /*141d0*/  IADD3 R26, P4, PT, R37, R2, RZ ;  /* 0x00000002251a7210 */ /* 0x000fc40007f9e0ff */
[-C--:B------:R-:W-:Y:S02]  /*141e0*/  IADD3 R28, P5, PT, R39, R2.reuse, RZ ;  /* 0x00000002271c7210 */ /* 0x080fe40007fbe0ff */
[-C--:B------:R-:W-:Y:S02]  /*141f0*/  LEA.HI.X.SX32 R17, R27, R3.reuse, 0x1, P6 ;  /* 0x000000031b117211 */ /* 0x080fe400030f0eff */
[-C--:B------:R-:W-:Y:S02]  /*14200*/  IADD3 R30, P6, PT, R41, R2.reuse, RZ ;  /* 0x00000002291e7210 */ /* 0x080fe40007fde0ff */
[-C--:B------:R-:W-:Y:S02]  /*14210*/  LEA.HI.X.SX32 R19, R29, R3.reuse, 0x1, P0 ;  /* 0x000000031d137211 */ /* 0x080fe400000f0eff */
[----:B------:R-:W-:Y:S02]  /*14220*/  IADD3 R32, P0, PT, R43, R2, RZ ;  /* 0x000000022b207210 */ /* 0x000fe40007f1e0ff */
[----:B------:R-:W-:-:S02]  /*14230*/  LEA.HI.X.SX32 R21, R31, R3, 0x1, P1 ;  /* 0x000000031f157211 */ /* 0x000fc400008f0eff */
[-C--:B------:R-:W-:Y:S02]  /*14240*/  LEA.HI.X.SX32 R23, R33, R3.reuse, 0x1, P2 ;  /* 0x0000000321177211 */ /* 0x080fe400010f0eff */
[-C--:B------:R-:W-:Y:S02]  /*14250*/  LEA.HI.X.SX32 R25, R35, R3.reuse, 0x1, P3 ;  /* 0x0000000323197211 */ /* 0x080fe400018f0eff */
[-C--:B------:R-:W-:Y:S02]  /*14260*/  LEA.HI.X.SX32 R27, R37, R3.reuse, 0x1, P4 ;  /* 0x00000003251b7211 */ /* 0x080fe400020f0eff */
[----:B------:R-:W-:Y:S02]  /*14270*/  LEA.HI.X.SX32 R29, R39, R3, 0x1, P5 ;  /* 0x00000003271d7211 */ /* 0x000fe400028f0eff */
[----:B------:R-:W-:Y:S02]  /*14280*/  F2FP.SATFINITE.E4M3.F32.PACK_AB_MERGE_C R189, R44, R189, RZ ;  /* 0x000000bd2cbd723e */ /* 0x000fe400048070ff */
[----:B------:R-:W-:-:S02]  /*14290*/  IADD3 R34, P1, PT, R45, R2, RZ ;  /* 0x000000022d227210 */ /* 0x000fc40007f3e0ff */
[-C--:B------:R-:W-:Y:S02]  /*142a0*/  IADD3 R36, P2, PT, R47, R2.reuse, RZ ;  /* 0x000000022f247210 */ /* 0x080fe40007f5e0ff */
[-C--:B------:R-:W-:Y:S02]  /*142b0*/  IADD3 R38, P3, PT, R49, R2.reuse, RZ ;  /* 0x0000000231267210 */ /* 0x080fe40007f7e0ff */
[-C--:B------:R-:W-:Y:S02]  /*142c0*/  IADD3 R40, P4, PT, R51, R2.reuse, RZ ;  /* 0x0000000233287210 */ /* 0x080fe40007f9e0ff */
[-C--:B------:R-:W-:Y:S02]  /*142d0*/  IADD3 R42, P5, PT, R53, R2.reuse, RZ ;  /* 0x00000002352a7210 */ /* 0x080fe40007fbe0ff */
[----:B------:R-:W-:Y:S02]  /*142e0*/  LEA.HI.X.SX32 R31, R41, R3, 0x1, P6 ;  /* 0x00000003291f7211 */ /* 0x000fe400030f0eff */
[----:B------:R-:W-:-:S02]  /*142f0*/  IADD3 R44, P6, PT, R55, R2, RZ ;  /* 0x00000002372c7210 */ /* 0x000fc40007fde0ff */
[----:B------:R-:W-:Y:S02]  /*14300*/  F2FP.SATFINITE.E4M3.F32.PACK_AB_MERGE_C R195, R46, R195, RZ ;  /* 0x000000c32ec3723e */ /* 0x000fe400048070ff */
[----:B------:R-:W-:Y:S02]  /*14310*/  LEA.HI.X.SX32 R33, R43, R3, 0x1, P0 ;  /* 0x000000032b217211 */ /* 0x000fe400000f0eff */
[----:B------:R-:W-:Y:S02]  /*14320*/  F2FP.SATFINITE.E4M3.F32.PACK_AB_MERGE_C R199, R48, R199, RZ ;  /* 0x000000c730c7723e */ /* 0x000fe400048070ff */
[----:B------:R-:W-:Y:S02]  /*14330*/  F2FP.SATFINITE.E4M3.F32.PACK_AB_MERGE_C R209, R52, R209, RZ ;  /* 0x000000d134d1723e */ /* 0x000fe400048070ff */
[----:B------:R-:W-:Y:S02]  /*14340*/  F2FP.SATFINITE.E4M3.F32.PACK_AB_MERGE_C R251, R54, R251, RZ ;  /* 0x000000fb36fb723e */ /* 0x000fe400048070ff */
[----:B------:R-:W-:-:S02]  /*14350*/  F2FP.SATFINITE.E4M3.F32.PACK_AB_MERGE_C R249, R56, R249, RZ ;  /* 0x000000f938f9723e */ /* 0x000fc400048070ff */
[----:B------:R-:W-:Y:S02]  /*14360*/  IADD3 R46, P0, PT, R57, R2, RZ ;  /* 0x00000002392e7210 */ /* 0x000fe40007f1e0ff */
[-C--:B------:R-:W-:Y:S02]  /*14370*/  LEA.HI.X.SX32 R35, R45, R3.reuse, 0x1, P1 ;  /* 0x000000032d237211 */ /* 0x080fe400008f0eff */
[-C--:B------:R-:W-:Y:S02]  /*14380*/  LEA.HI.X.SX32 R37, R47, R3.reuse, 0x1, P2 ;  /* 0x000000032f257211 */ /* 0x080fe400010f0eff */
[-C--:B------:R-:W-:Y:S02]  /*14390*/  LEA.HI.X.SX32 R39, R49, R3.reuse, 0x1, P3 ;  /* 0x0000000331277211 */ /* 0x080fe400018f0eff */
[-C--:B------:R-:W-:Y:S02]  /*143a0*/  LEA.HI.X.SX32 R41, R51, R3.reuse, 0x1, P4 ;  /* 0x0000000333297211 */ /* 0x080fe400020f0eff */
[----:B------:R-:W-:-:S02]  /*143b0*/  LEA.HI.X.SX32 R43, R53, R3, 0x1, P5 ;  /* 0x00000003352b7211 */ /* 0x000fc400028f0eff */
[----:B------:R-:W-:Y:S02]  /*143c0*/  F2FP.SATFINITE.E4M3.F32.PACK_AB_MERGE_C R247, R58, R247, RZ ;  /* 0x000000f73af7723e */ /* 0x000fe400048070ff */
[-C--:B------:R-:W-:Y:S02]  /*143d0*/  IADD3 R48, P1, PT, R59, R2.reuse, RZ ;  /* 0x000000023b307210 */ /* 0x080fe40007f3e0ff */
[-C--:B------:R-:W-:Y:S02]  /*143e0*/  IADD3 R50, P2, PT, R61, R2.reuse, RZ ;  /* 0x000000023d327210 */ /* 0x080fe40007f5e0ff */
[-C--:B------:R-:W-:Y:S02]  /*143f0*/  IADD3 R52, P3, PT, R63, R2.reuse, RZ ;  /* 0x000000023f347210 */ /* 0x080fe40007f7e0ff */
[-C--:B------:R-:W-:Y:S02]  /*14400*/  IADD3 R54, P4, PT, R65, R2.reuse, RZ ;  /* 0x0000000241367210 */ /* 0x080fe40007f9e0ff */
[----:B------:R-:W-:-:S02]  /*14410*/  IADD3 R56, P5, PT, R67, R2, RZ ;  /* 0x0000000243387210 */ /* 0x000fc40007fbe0ff */
[----:B------:R-:W-:Y:S02]  /*14420*/  LEA.HI.X.SX32 R45, R55, R3, 0x1, P6 ;  /* 0x00000003372d7211 */ /* 0x000fe400030f0eff */
[----:B------:R-:W-:Y:S02]  /*14430*/  IADD3 R58, P6, PT, R69, R2, RZ ;  /* 0x00000002453a7210 */ /* 0x000fe40007fde0ff */
[----:B------:R-:W-:Y:S02]  /*14440*/  F2FP.SATFINITE.E4M3.F32.PACK_AB_MERGE_C R245, R60, R245, RZ ;  /* 0x000000f53cf5723e */ /* 0x000fe400048070ff */
[----:B------:R-:W-:Y:S02]  /*14450*/  LEA.HI.X.SX32 R47, R57, R3, 0x1, P0 ;  /* 0x00000003392f7211 */ /* 0x000fe400000f0eff */
[----:B------:R-:W-:Y:S02]  /*14460*/  F2FP.SATFINITE.E4M3.F32.PACK_AB_MERGE_C R243, R62, R243, RZ ;  /* 0x000000f33ef3723e */ /* 0x000fe400048070ff */
[----:B------:R-:W-:-:S02]  /*14470*/  F2FP.SATFINITE.E4M3.F32.PACK_AB_MERGE_C R241, R64, R241, RZ ;  /* 0x000000f140f1723e */ /* 0x000fc400048070ff */
[----:B------:R-:W-:Y:S02]  /*14480*/  F2FP.SATFINITE.E4M3.F32.PACK_AB_MERGE_C R239, R66, R239, RZ ;  /* 0x000000ef42ef723e */ /* 0x000fe400048070ff */
[----:B------:R-:W-:Y:S02]  /*14490*/  F2FP.SATFINITE.E4M3.F32.PACK_AB_MERGE_C R237, R68, R237, RZ ;  /* 0x000000ed44ed723e */ /* 0x000fe400048070ff */
[----:B------:R-:W-:Y:S02]  /*144a0*/  F2FP.SATFINITE.E4M3.F32.PACK_AB_MERGE_C R235, R70, R235, RZ ;  /* 0x000000eb46eb723e */ /* 0x000fe400048070ff */
[----:B------:R-:W-:Y:S02]  /*144b0*/  IADD3 R60, P0, PT, R71, R2, RZ ;  /* 0x00000002473c7210 */ /* 0x000fe40007f1e0ff */
[-C--:B------:R-:W-:Y:S02]  /*144c0*/  LEA.HI.X.SX32 R49, R59, R3.reuse, 0x1, P1 ;  /* 0x000000033b317211 */ /* 0x080fe400008f0eff */
[----:B------:R-:W-:-:S02]  /*144d0*/  LEA.HI.X.SX32 R51, R61, R3, 0x1, P2 ;  /* 0x000000033d337211 */ /* 0x000fc400010f0eff */
[-C--:B------:R-:W-:Y:S02]  /*144e0*/  LEA.HI.X.SX32 R53, R63, R3.reuse, 0x1, P3 ;  /* 0x000000033f357211 */ /* 0x080fe400018f0eff */
[-C--:B------:R-:W-:Y:S02]  /*144f0*/  LEA.HI.X.SX32 R55, R65, R3.reuse, 0x1, P4 ;  /* 0x0000000341377211 */ /* 0x080fe400020f0eff */
[----:B------:R-:W-:Y:S02]  /*14500*/  LEA.HI.X.SX32 R57, R67, R3, 0x1, P5 ;  /* 0x0000000343397211 */ /* 0x000fe400028f0eff */
[----:B------:R-:W-:Y:S02]  /*14510*/  F2FP.SATFINITE.E4M3.F32.PACK_AB_MERGE_C R233, R72, R233, RZ ;  /* 0x000000e948e9723e */ /* 0x000fe400048070ff */
[-C--:B------:R-:W-:Y:S02]  /*14520*/  IADD3 R62, P1, PT, R73, R2.reuse, RZ ;  /* 0x00000002493e7210 */ /* 0x080fe40007f3e0ff */
[----:B------:R-:W-:-:S02]  /*14530*/  IADD3 R64, P2, PT, R75, R2, RZ ;  /* 0x000000024b407210 */ /* 0x000fc40007f5e0ff */
[-C--:B------:R-:W-:Y:S02]  /*14540*/  IADD3 R66, P3, PT, R77, R2.reuse, RZ ;  /* 0x000000024d427210 */ /* 0x080fe40007f7e0ff */
[-C--:B------:R-:W-:Y:S02]  /*14550*/  IADD3 R68, P4, PT, R79, R2.reuse, RZ ;  /* 0x000000024f447210 */ /* 0x080fe40007f9e0ff */
[-C--:B------:R-:W-:Y:S02]  /*14560*/  IADD3 R70, P5, PT, R81, R2.reuse, RZ ;  /* 0x0000000251467210 */ /* 0x080fe40007fbe0ff */
[----:B------:R-:W-:Y:S02]  /*14570*/  LEA.HI.X.SX32 R59, R69, R3, 0x1, P6 ;  /* 0x00000003453b7211 */ /* 0x000fe400030f0eff */
[----:B------:R-:W-:Y:S02]  /*14580*/  IADD3 R72, P6, PT, R83, R2, RZ ;  /* 0x0000000253487210 */ /* 0x000fe40007fde0ff */
[----:B------:R-:W-:-:S02]  /*14590*/  F2FP.SATFINITE.E4M3.F32.PACK_AB_MERGE_C R231, R74, R231, RZ ;  /* 0x000000e74ae7723e */ /* 0x000fc400048070ff */
[----:B------:R-:W-:Y:S02]  /*145a0*/  LEA.HI.X.SX32 R61, R71, R3, 0x1, P0 ;  /* 0x00000003473d7211 */ /* 0x000fe400000f0eff */
[----:B------:R-:W-:Y:S02]  /*145b0*/  F2FP.SATFINITE.E4M3.F32.PACK_AB_MERGE_C R229, R76, R229, RZ ;  /* 0x000000e54ce5723e */ /* 0x000fe400048070ff */
        /* <DEDUP_REMOVED lines=37> */
[-C--:B------:R-:W-:Y:S02]  /*14810*/  LEA.HI.X.SX32 R87, R97, R3.reuse, 0x1, P6 ;  /* 0x0000000361577211 */ /* 0x080fe400030f0eff */
[----:B------:R-:W-:Y:S02]  /*14820*/  IADD3 R100, P6, PT, R114, R2, RZ ;  /* 0x0000000272647210 */ /* 0x000fe40007fde0ff */
[----:B------:R-:W-:-:S02]  /*14830*/  LEA.HI.X.SX32 R89, R99, R3, 0x1, P0 ;  /* 0x0000000363597211 */ /* 0x000fc400000f0eff */
[----:B------:R-:W-:Y:S02]  /*14840*/  F2FP.SATFINITE.E4M3.F32.PACK_AB_MERGE_C R203, R102, R203, RZ ;  /* 0x000000cb66cb723e */ /* 0x000fe400048070ff */
[----:B------:R-:W-:Y:S02]  /*14850*/  F2FP.SATFINITE.E4M3.F32.PACK_AB_MERGE_C R197, R104, R197, RZ ;  /* 0x000000c568c5723e */ /* 0x000fe400048070ff */
[-C--:B------:R-:W-:Y:S02]  /*14860*/  LEA.HI.X.SX32 R91, R101, R3.reuse, 0x1, P1 ;  /* 0x00000003655b7211 */ /* 0x080fe400008f0eff */
[-C--:B------:R-:W-:Y:S02]  /*14870*/  LEA.HI.X.SX32 R93, R106, R3.reuse, 0x1, P2 ;  /* 0x000000036a5d7211 */ /* 0x080fe400010f0eff */
[-C--:B------:R-:W-:Y:S02]  /*14880*/  LEA.HI.X.SX32 R95, R108, R3.reuse, 0x1, P3 ;  /* 0x000000036c5f7211 */ /* 0x080fe400018f0eff */
[----:B------:R-:W-:-:S02]  /*14890*/  LEA.HI.X.SX32 R97, R110, R3, 0x1, P4 ;  /* 0x000000036e617211 */ /* 0x000fc400020f0eff */
[----:B------:R-:W-:Y:S02]  /*148a0*/  LEA.HI.X.SX32 R99, R112, R3, 0x1, P5 ;  /* 0x0000000370637211 */ /* 0x000fe400028f0eff */
[-C--:B------:R-:W-:Y:S02]  /*148b0*/  IADD3 R102, P0, PT, R103, R2.reuse, RZ ;  /* 0x0000000267667210 */ /* 0x080fe40007f1e0ff */
[-C--:B------:R-:W-:Y:S02]  /*148c0*/  IADD3 R104, P1, PT, R105, R2.reuse, RZ ;  /* 0x0000000269687210 */ /* 0x080fe40007f3e0ff */
[-C--:B------:R-:W-:Y:S02]  /*148d0*/  IADD3 R106, P2, PT, R107, R2.reuse, RZ ;  /* 0x000000026b6a7210 */ /* 0x080fe40007f5e0ff */
[-C--:B------:R-:W-:Y:S02]  /*148e0*/  IADD3 R108, P3, PT, R109, R2.reuse, RZ ;  /* 0x000000026d6c7210 */ /* 0x080fe40007f7e0ff */
[----:B------:R-:W-:-:S02]  /*148f0*/  IADD3 R110, P4, PT, R111, R2, RZ ;  /* 0x000000026f6e7210 */ /* 0x000fc40007f9e0ff */
[-C--:B------:R-:W-:Y:S02]  /*14900*/  IADD3 R112, P5, PT, R113, R2.reuse, RZ ;  /* 0x0000000271707210 */ /* 0x080fe40007fbe0ff */
[-C--:B------:R-:W-:Y:S02]  /*14910*/  LEA.HI.X.SX32 R101, R114, R3.reuse, 0x1, P6 ;  /* 0x0000000372657211 */ /* 0x080fe400030f0eff */
[----:B------:R-:W-:Y:S02]  /*14920*/  IADD3 R114, P6, PT, R115, R2, RZ ;  /* 0x0000000273727210 */ /* 0x000fe40007fde0ff */
[-C--:B------:R-:W-:Y:S02]  /*14930*/  LEA.HI.X.SX32 R103, R103, R3.reuse, 0x1, P0 ;  /* 0x0000000367677211 */ /* 0x080fe400000f0eff */
[-C--:B------:R-:W-:Y:S02]  /*14940*/  LEA.HI.X.SX32 R105, R105, R3.reuse, 0x1, P1 ;  /* 0x0000000369697211 */ /* 0x080fe400008f0eff */
[----:B------:R-:W-:-:S02]  /*14950*/  LEA.HI.X.SX32 R107, R107, R3, 0x1, P2 ;  /* 0x000000036b6b7211 */ /* 0x000fc400010f0eff */
[-C--:B------:R-:W-:Y:S02]  /*14960*/  LEA.HI.X.SX32 R109, R109, R3.reuse, 0x1, P3 ;  /* 0x000000036d6d7211 */ /* 0x080fe400018f0eff */
[-C--:B------:R-:W-:Y:S02]  /*14970*/  LEA.HI.X.SX32 R111, R111, R3.reuse, 0x1, P4 ;  /* 0x000000036f6f7211 */ /* 0x080fe400020f0eff */
[----:B------:R-:W-:Y:S02]  /*14980*/  LEA.HI.X.SX32 R113, R113, R3, 0x1, P5 ;  /* 0x0000000371717211 */ /* 0x000fe400028f0eff */
[-C--:B------:R-:W-:Y:S02]  /*14990*/  IADD3 R116, P0, PT, R117, R2.reuse, RZ ;  /* 0x0000000275747210 */ /* 0x080fe40007f1e0ff */
        /* <DEDUP_REMOVED lines=8> */
[-C--:B------:R-:W-:Y:S02]  /*14a20*/  LEA.HI.X.SX32 R119, R119, R3.reuse, 0x1, P1 ;  /* 0x0000000377777211 */ /* 0x080fe400008f0eff */
[-C--:B------:R-:W-:Y:S02]  /*14a30*/  LEA.HI.X.SX32 R121, R121, R3.reuse, 0x1, P2 ;  /* 0x0000000379797211 */ /* 0x080fe400010f0eff */
[-C--:B------:R-:W-:Y:S02]  /*14a40*/  LEA.HI.X.SX32 R123, R123, R3.reuse, 0x1, P3 ;  /* 0x000000037b7b7211 */ /* 0x080fe400018f0eff */
[-C--:B------:R-:W-:Y:S02]  /*14a50*/  LEA.HI.X.SX32 R125, R125, R3.reuse, 0x1, P4 ;  /* 0x000000037d7d7211 */ /* 0x080fe400020f0eff */
[----:B------:R-:W-:Y:S02]  /*14a60*/  LEA.HI.X.SX32 R127, R127, R3, 0x1, P5 ;  /* 0x000000037f7f7211 */ /* 0x000fe400028f0eff */
[----:B------:R-:W-:-:S02]  /*14a70*/  IADD3 R130, P0, PT, R131, R2, RZ ;  /* 0x0000000283827210 */ /* 0x000fc40007f1e0ff */
[-C--:B------:R-:W-:Y:S02]  /*14a80*/  IADD3 R134, P1, PT, R135, R2.reuse, RZ ;  /* 0x0000000287867210 */ /* 0x080fe40007f3e0ff */
[-C--:B------:R-:W-:Y:S02]  /*14a90*/  IADD3 R136, P2, PT, R137, R2.reuse, RZ ;  /* 0x0000000289887210 */ /* 0x080fe40007f5e0ff */
[-C--:B------:R-:W-:Y:S02]  /*14aa0*/  IADD3 R138, P3, PT, R139, R2.reuse, RZ ;  /* 0x000000028b8a7210 */ /* 0x080fe40007f7e0ff */
[-C--:B------:R-:W-:Y:S02]  /*14ab0*/  IADD3 R140, P4, PT, R141, R2.reuse, RZ ;  /* 0x000000028d8c7210 */ /* 0x080fe40007f9e0ff */
[----:B------:R-:W-:Y:S02]  /*14ac0*/  IADD3 R142, P5, PT, R143, R2, RZ ;  /* 0x000000028f8e7210 */ /* 0x000fe40007fbe0ff */
[----:B------:R-:W-:-:S02]  /*14ad0*/  LEA.HI.X.SX32 R129, R129, R3, 0x1, P6 ;  /* 0x0000000381817211 */ /* 0x000fc400030f0eff */
[----:B------:R-:W-:Y:S02]  /*14ae0*/  IADD3 R144, P6, PT, R145, R2, RZ ;  /* 0x0000000291907210 */ /* 0x000fe40007fde0ff */
[-C--:B------:R-:W-:Y:S02]  /*14af0*/  LEA.HI.X.SX32 R131, R131, R3.reuse, 0x1, P0 ;  /* 0x0000000383837211 */ /* 0x080fe400000f0eff */
        /* <DEDUP_REMOVED lines=41> */
[----:B------:R-:W-:Y:S02]  /*14d90*/  PRMT R132, R132, 0x9910, RZ ;  /* 0x0000991084847816 */ /* 0x000fe400000000ff */
[----:B------:R-:W-:Y:S02]  /*14da0*/  PRMT R212, R201, 0x9910, RZ ;  /* 0x00009910c9d47816 */ /* 0x000fe400000000ff */
[-C--:B------:R-:W-:Y:S02]  /*14db0*/  LEA.HI.X.SX32 R175, R175, R3.reuse, 0x1, P0 ;  /* 0x00000003afaf7211 */ /* 0x080fe400000f0eff */
[-C--:B------:R-:W-:Y:S02]  /*14dc0*/  LEA.HI.X.SX32 R177, R177, R3.reuse, 0x1, P1 ;  /* 0x00000003b1b17211 */ /* 0x080fe400008f0eff */
[----:B------:R-:W-:-:S02]  /*14dd0*/  LEA.HI.X.SX32 R179, R179, R3, 0x1, P2 ;  /* 0x00000003b3b37211 */ /* 0x000fc400010f0eff */
[-C--:B------:R-:W-:Y:S02]  /*14de0*/  LEA.HI.X.SX32 R181, R181, R3.reuse, 0x1, P3 ;  /* 0x00000003b5b57211 */ /* 0x080fe400018f0eff */
[-C--:B------:R-:W-:Y:S02]  /*14df0*/  LEA.HI.X.SX32 R183, R183, R3.reuse, 0x1, P4 ;  /* 0x00000003b7b77211 */ /* 0x080fe400020f0eff */
[-C--:B------:R-:W-:Y:S02]  /*14e00*/  LEA.HI.X.SX32 R185, R185, R3.reuse, 0x1, P5 ;  /* 0x00000003b9b97211 */ /* 0x080fe400028f0eff */
[----:B------:R-:W-:Y:S02]  /*14e10*/  SHF.R.S32.HI R132, RZ, 0x8, R132 ;  /* 0x00000008ff847819 */ /* 0x000fe40000011484 */
[----:B------:R-:W-:Y:S01]  /*14e20*/  LEA.HI.X.SX32 R3, R210, R3, 0x1, P6 ;  /* 0x00000003d2037211 */ /* 0x000fe200030f0eff */
[----:B------:R-:W-:Y:S01]  /*14e30*/  IMAD.MOV.U32 R210, RZ, RZ, R212 ;  /* 0x000000ffffd27224 */ /* 0x000fe200078e00d4 */
[----:B------:R-:W-:Y:S01]  /*14e40*/  PRMT R212, R189, 0x9910, RZ ;  /* 0x00009910bdd47816 */ /* 0x000fe200000000ff */
[----:B------:R0:W-:Y:S01]  /*14e50*/  STG.E.U8 desc[UR38][R4.64], R132 ;  /* 0x0000008404007986 */ /* 0x0001e2000c101126 */
[----:B------:R-:W-:-:S02]  /*14e60*/  PRMT R214, R195, 0x9910, RZ ;  /* 0x00009910c3d67816 */ /* 0x000fc400000000ff */
[----:B------:R-:W-:Y:S02]  /*14e70*/  SHF.R.S32.HI R210, RZ, 0x8, R210 ;  /* 0x00000008ffd27819 */ /* 0x000fe400000114d2 */
[----:B------:R-:W-:Y:S01]  /*14e80*/  SHF.R.S32.HI R212, RZ, 0x8, R212 ;  /* 0x00000008ffd47819 */ /* 0x000fe200000114d4 */
[----:B------:R3:W-:Y:S01]  /*14e90*/  STG.E.U8 desc[UR38][R6.64], R201 ;  /* 0x000000c906007986 */ /* 0x0007e2000c101126 */
[----:B0-----:R-:W-:-:S03]  /*14ea0*/  PRMT R4, R199, 0x9910, RZ ;  /* 0x00009910c7047816 */ /* 0x001fc600000000ff */
[----:B------:R0:W-:Y:S01]  /*14eb0*/  STG.E.U8 desc[UR38][R8.64], R210 ;  /* 0x000000d208007986 */ /* 0x0001e2000c101126 */
[----:B------:R-:W-:-:S03]  /*14ec0*/  SHF.R.S32.HI R5, RZ, 0x8, R214 ;  /* 0x00000008ff057819 */ /* 0x000fc600000114d6 */
[----:B------:R-:W-:Y:S01]  /*14ed0*/  STG.E.U8 desc[UR38][R10.64], R189 ;  /* 0x000000bd0a007986 */ /* 0x000fe2000c101126 */
[----:B---3--:R-:W-:Y:S01]  /*14ee0*/  IMAD.MOV.U32 R7, RZ, RZ, R4 ;  /* 0x000000ffff077224 */ /* 0x008fe200078e0004 */
[----:B------:R-:W-:Y:S02]  /*14ef0*/  PRMT R4, R209, 0x9910, RZ ;  /* 0x00009910d1047816 */ /* 0x000fe400000000ff */
[----:B------:R-:W-:Y:S01]  /*14f00*/  PRMT R6, R208, 0x9910, RZ ;  /* 0x00009910d0067816 */ /* 0x000fe200000000ff */
[----:B------:R3:W-:Y:S01]  /*14f10*/  STG.E.U8 desc[UR38][R12.64], R212 ;  /* 0x000000d40c007986 */ /* 0x0007e2000c101126 */
[----:B------:R-:W-:-:S03]  /*14f20*/  SHF.R.S32.HI R7, RZ, 0x8, R7 ;  /* 0x00000008ff077819 */ /* 0x000fc60000011407 */
[----:B------:R-:W-:Y:S01]  /*14f30*/  STG.E.U8 desc[UR38][R14.64], R195 ;  /* 0x000000c30e007986 */ /* 0x000fe2000c101126 */
[----:B0-----:R-:W-:-:S03]  /*14f40*/  PRMT R9, R193, 0x9910, RZ ;  /* 0x00009910c1097816 */ /* 0x001fc600000000ff */
[----:B------:R0:W-:Y:S01]  /*14f50*/  STG.E.U8 desc[UR38][R16.64], R5 ;  /* 0x0000000510007986 */ /* 0x0001e2000c101126 */
[----:B------:R-:W-:-:S03]  /*14f60*/  SHF.R.S32.HI R9, RZ, 0x8, R9 ;  /* 0x00000008ff097819 */ /* 0x000fc60000011409 */
[----:B------:R-:W-:Y:S01]  /*14f70*/  STG.E.U8 desc[UR38][R18.64], R199 ;  /* 0x000000c712007986 */ /* 0x000fe2000c101126 */
[----:B---3--:R-:W3:Y:S01]  /*14f80*/  LDC.64 R12, c[0x0][0x3a0] ;  /* 0x0000e800ff0c7b82 */ /* 0x008ee20000000a00 */
[----:B0-----:R-:W-:Y:S01]  /*14f90*/  SHF.R.S32.HI R5, RZ, 0x8, R4 ;  /* 0x00000008ff057819 */ /* 0x001fe20000011404 */
[----:B------:R-:W-:Y:S01]  /*14fa0*/  IMAD.MOV.U32 R4, RZ, RZ, R6 ;  /* 0x000000ffff047224 */ /* 0x000fe200078e0006 */
[----:B------:R-:W-:Y:S01]  /*14fb0*/  PRMT R6, R206, 0x9910, RZ ;  /* 0x00009910ce067816 */ /* 0x000fe200000000ff */
[----:B------:R0:W-:Y:S04]  /*14fc0*/  STG.E.U8 desc[UR38][R20.64], R7 ;  /* 0x0000000714007986 */ /* 0x0001e8000c101126 */
[----:B------:R-:W-:Y:S01]  /*14fd0*/  STG.E.U8 desc[UR38][R22.64], R193 ;  /* 0x000000c116007986 */ /* 0x000fe2000c101126 */
        /* <DEDUP_REMOVED lines=161> */
[----:B------:R-:W-:-:S02]  /*159f0*/  IMAD.MOV.U32 R4, RZ, RZ, R6 ;  /* 0x000000ffff047224 */ /* 0x000fc400078e0006 */
[----:B------:R0:W-:Y:S01]  /*15a00*/  STG.E.U8 desc[UR38][R154.64], R7 ;  /* 0x000000079a007986 */ /* 0x0001e2000c101126 */
[----:B------:R-:W-:-:S03]  /*15a10*/  PRMT R6, R191, 0x9910, RZ ;  /* 0x00009910bf067816 */ /* 0x000fc600000000ff */
[----:B------:R-:W-:Y:S04]  /*15a20*/  STG.E.U8 desc[UR38][R156.64], R213 ;  /* 0x000000d59c007986 */ /* 0x000fe8000c101126 */
[----:B------:R4:W-:Y:S01]  /*15a30*/  STG.E.U8 desc[UR38][R158.64], R9 ;  /* 0x000000099e007986 */ /* 0x0009e2000c101126 */
[----:B0-----:R-:W-:Y:S02]  /*15a40*/  SHF.R.S32.HI R7, RZ, 0x8, R4 ;  /* 0x00000008ff077819 */ /* 0x001fe40000011404 */
[----:B------:R-:W-:Y:S01]  /*15a50*/  PRMT R4, R205, 0x9910, RZ ;  /* 0x00009910cd047816 */ /* 0x000fe200000000ff */
[----:B------:R-:W-:Y:S04]  /*15a60*/  STG.E.U8 desc[UR38][R160.64], R211 ;  /* 0x000000d3a0007986 */ /* 0x000fe8000c101126 */
[----:B------:R0:W-:Y:S01]  /*15a70*/  STG.E.U8 desc[UR38][R162.64], R5 ;  /* 0x00000005a2007986 */ /* 0x0001e2000c101126 */
[----:B----4-:R-:W-:-:S02]  /*15a80*/  SHF.R.S32.HI R9, RZ, 0x8, R4 ;  /* 0x00000008ff097819 */ /* 0x010fc40000011404 */
[----:B------:R-:W-:Y:S01]  /*15a90*/  PRMT R4, R203, 0x9910, RZ ;  /* 0x00009910cb047816 */ /* 0x000fe200000000ff */
[----:B------:R-:W-:Y:S01]  /*15aa0*/  STG.E.U8 desc[UR38][R164.64], R207 ;  /* 0x000000cfa4007986 */ /* 0x000fe2000c101126 */
[----:B--2---:R-:W-:-:S03]  /*15ab0*/  UIMAD UR4, UR15, UR4, URZ ;  /* 0x000000040f0472a4 */ /* 0x004fc6000f8e02ff */
[----:B------:R2:W-:Y:S01]  /*15ac0*/  STG.E.U8 desc[UR38][R166.64], R7 ;  /* 0x00000007a6007986 */ /* 0x0005e2000c101126 */
[----:B0-----:R-:W-:-:S03]  /*15ad0*/  IMAD.MOV.U32 R5, RZ, RZ, R6 ;  /* 0x000000ffff057224 */ /* 0x001fc600078e0006 */
[----:B------:R-:W-:Y:S01]  /*15ae0*/  STG.E.U8 desc[UR38][R168.64], R205 ;  /* 0x000000cda8007986 */ /* 0x000fe2000c101126 */
[----:B------:R-:W-:Y:S02]  /*15af0*/  PRMT R8, R187, 0x9910, RZ ;  /* 0x00009910bb087816 */ /* 0x000fe400000000ff */
[----:B------:R-:W-:Y:S02]  /*15b00*/  SHF.R.S32.HI R5, RZ, 0x8, R5 ;  /* 0x00000008ff057819 */ /* 0x000fe40000011405 */
[----:B--2---:R-:W-:Y:S02]  /*15b10*/  SHF.R.S32.HI R7, RZ, 0x8, R4 ;  /* 0x00000008ff077819 */ /* 0x004fe40000011404 */
[----:B------:R-:W-:Y:S01]  /*15b20*/  PRMT R4, R197, 0x9910, RZ ;  /* 0x00009910c5047816 */ /* 0x000fe200000000ff */
[----:B------:R0:W-:Y:S01]  /*15b30*/  STG.E.U8 desc[UR38][R170.64], R9 ;  /* 0x00000009aa007986 */ /* 0x0001e2000c101126 */
[----:B------:R-:W-:Y:S01]  /*15b40*/  USHF.L.U32 UR6, UR4, 0x2, URZ ;  /* 0x0000000204067899 */ /* 0x000fe200080006ff */
[----:B------:R-:W-:-:S02]  /*15b50*/  IMAD.SHL.U32 R11, R133, 0x4, RZ ;  /* 0x00000004850b7824 */ /* 0x000fc400078e00ff */
[----:B------:R-:W-:Y:S01]  /*15b60*/  STG.E.U8 desc[UR38][R172.64], R191 ;  /* 0x000000bfac007986 */ /* 0x000fe2000c101126 */
[----:B------:R-:W-:-:S03]  /*15b70*/  UIMAD.WIDE UR4, UR4, 0x4, URZ ;  /* 0x00000004040478a5 */ /* 0x000fc6000f8e02ff */
[----:B------:R2:W-:Y:S01]  /*15b80*/  STG.E.U8 desc[UR38][R174.64], R5 ;  /* 0x00000005ae007986 */ /* 0x0005e2000c101126 */
[----:B------:R-:W-:-:S03]  /*15b90*/  IMAD.HI R6, R133, 0x4, RZ ;  /* 0x0000000485067827 */ /* 0x000fc600078e02ff */
[----:B------:R-:W-:Y:S01]  /*15ba0*/  STG.E.U8 desc[UR38][R176.64], R203 ;  /* 0x000000cbb0007986 */ /* 0x000fe2000c101126 */
[----:B0-----:R-:W-:-:S03]  /*15bb0*/  IMAD.MOV.U32 R9, RZ, RZ, R4 ;  /* 0x000000ffff097224 */ /* 0x001fc600078e0004 */
[----:B------:R0:W-:Y:S01]  /*15bc0*/  STG.E.U8 desc[UR38][R178.64], R7 ;  /* 0x00000007b2007986 */ /* 0x0001e2000c101126 */
[----:B---3--:R-:W-:Y:S02]  /*15bd0*/  IADD3 R4, P0, P1, R11, UR6, R12 ;  /* 0x000000060b047c10 */ /* 0x008fe4000f91e00c */
[----:B------:R-:W-:Y:S01]  /*15be0*/  SHF.R.S32.HI R9, RZ, 0x8, R9 ;  /* 0x00000008ff097819 */ /* 0x000fe20000011409 */
[----:B------:R3:W-:Y:S01]  /*15bf0*/  STG.E.U8 desc[UR38][R180.64], R197 ;  /* 0x000000c5b4007986 */ /* 0x0007e2000c101126 */
[----:B--2---:R-:W-:Y:S01]  /*15c00*/  IADD3.X R5, PT, PT, R6, UR5, R13, P0, P1 ;  /* 0x0000000506057c10 */ /* 0x004fe200087e240d */
[----:B0-----:R-:W-:Y:S02]  /*15c10*/  IMAD.MOV.U32 R7, RZ, RZ, R8 ;  /* 0x000000ffff077224 */ /* 0x001fe400078e0008 */
[----:B------:R3:W-:Y:S03]  /*15c20*/  STG.E.U8 desc[UR38][R182.64], R9 ;  /* 0x00000009b6007986 */ /* 0x0007e6000c101126 */
[----:B------:R-:W-:Y:S01]  /*15c30*/  SHF.R.S32.HI R7, RZ, 0x8, R7 ;  /* 0x00000008ff077819 */ /* 0x000fe20000011407 */
[----:B------:R3:W-:Y:S04]  /*15c40*/  STG.E.U8 desc[UR38][R184.64], R187 ;  /* 0x000000bbb8007986 */ /* 0x0007e8000c101126 */
[----:B------:R3:W-:Y:S04]  /*15c50*/  STG.E.U8 desc[UR38][R2.64], R7 ;  /* 0x0000000702007986 */ /* 0x0007e8000c101126 */
[----:B------:R3:W-:Y:S01]  /*15c60*/  STG.E desc[UR38][R4.64], R0 ;  /* 0x0000000004007986 */ /* 0x0007e2000c101926 */
[----:B-1----:R-:W-:Y:S06]  /*15c70*/  BAR.SYNC.DEFER_BLOCKING 0x0 ;  /* 0x0000000000007b1d */ /* 0x002fec0000010000 */
[----:B------:R-:W-:Y:S05]  /*15c80*/  BRA.U UP0, `(.L_x_21) ;  /* 0x0000000100a07547 */ /* 0x000fea000b800000 */
[----:B------:R-:W0:Y:S01]  /*15c90*/  S2UR UR5, SR_CgaCtaId ;  /* 0x00000000000579c3 */ /* 0x000e220000008800 */
[----:B------:R-:W-:Y:S01]  /*15ca0*/  NOP ;  /* 0x0000000000007918 */ /* 0x000fe20000000000 */
[----:B------:R-:W-:Y:S01]  /*15cb0*/  UMOV UR4, 0x50 ;  /* 0x0000005000047882 */ /* 0x000fe20000000000 */
[----:B---3--:R-:W-:Y:S02]  /*15cc0*/  IMAD.U32 R0, RZ, RZ, UR12 ;  /* 0x0000000cff007e24 */ /* 0x008fe4000f8e00ff */
[----:B------:R-:W-:Y:S02]  /*15cd0*/  IMAD.MOV.U32 R3, RZ, RZ, 0xff ;  /* 0x000000ffff037424 */ /* 0x000fe400078e00ff */
[----:B------:R-:W-:Y:S01]  /*15ce0*/  IMAD.MOV.U32 R7, RZ, RZ, 0x1 ;  /* 0x00000001ff077424 */ /* 0x000fe200078e00ff */
[----:B------:R-:W-:-:S04]  /*15cf0*/  LOP3.LUT R0, R0, 0xffff, RZ, 0xc0, !PT ;  /* 0x0000ffff00007812 */ /* 0x000fc800078ec0ff */
[----:B------:R-:W-:-:S05]  /*15d00*/  SHF.R.U32.HI R0, RZ, 0x5, R0 ;  /* 0x00000005ff007819 */ /* 0x000fca0000011600 */
[----:B------:R-:W-:Y:S01]  /*15d10*/  VIADD R2, R0, 0x10 ;  /* 0x0000001000027836 */ /* 0x000fe20000000000 */
[----:B------:R-:W-:Y:S01]  /*15d20*/  SHF.L.U32 R0, R3, R0, RZ ;  /* 0x0000000003007219 */ /* 0x000fe200000006ff */
[----:B0-----:R-:W-:-:S03]  /*15d30*/  ULEA UR6, UR5, UR4, 0x18 ;  /* 0x0000000405067291 */ /* 0x001fc6000f8ec0ff */
[----:B------:R-:W-:-:S04]  /*15d40*/  SHF.L.U32 R3, R7, R2, RZ ;  /* 0x0000000207037219 */ /* 0x000fc800000006ff */
[----:B------:R-:W-:Y:S02]  /*15d50*/  LOP3.LUT R0, R3, R0, RZ, 0xfc, !PT ;  /* 0x0000000003007212 */ /* 0x000fe400078efcff */
[----:B------:R-:W0:Y:S02]  /*15d60*/  LDS R5, [UR6] ;  /* 0x00000006ff057984 */ /* 0x000e240008000800 */
[C---:B------:R-:W-:Y:S02]  /*15d70*/  LOP3.LUT R2, R0.reuse, 0xffff, RZ, 0xc0, !PT ;  /* 0x0000ffff00027812 */ /* 0x040fe400078ec0ff */
[----:B0-----:R-:W-:-:S04]  /*15d80*/  LOP3.LUT R3, R0, 0xffff, R5, 0x80, !PT ;  /* 0x0000ffff00037812 */ /* 0x001fc800078e8005 */
[----:B------:R-:W-:-:S13]  /*15d90*/  ISETP.NE.AND P0, PT, R3, R2, PT ;  /* 0x000000020300720c */ /* 0x000fda0003f05270 */
[----:B------:R-:W-:Y:S05]  /*15da0*/  @P0 BRA `(.L_x_22) ;  /* 0x0000000000500947 */ /* 0x000fea0003800000 */
[----:B------:R-:W-:Y:S02]  /*15db0*/  SHF.R.U32.HI R5, RZ, 0x10, R5 ;  /* 0x00000010ff057819 */ /* 0x000fe40000011605 */
[----:B------:R-:W-:-:S04]  /*15dc0*/  SHF.R.U32.HI R2, RZ, 0x10, R0 ;  /* 0x00000010ff027819 */ /* 0x000fc80000011600 */
[----:B------:R-:W-:-:S04]  /*15dd0*/  LOP3.LUT R5, R5, R2, RZ, 0xc0, !PT ;  /* 0x0000000205057212 */ /* 0x000fc800078ec0ff */
[----:B------:R-:W-:-:S13]  /*15de0*/  ISETP.NE.AND P0, PT, R5, R2, PT ;  /* 0x000000020500720c */ /* 0x000fda0003f05270 */
[----:B------:R-:W-:Y:S05]  /*15df0*/  @P0 BRA `(.L_x_23) ;  /* 0x0000000000300947 */ /* 0x000fea0003800000 */
[----:B------:R-:W-:Y:S01]  /*15e00*/  R2UR UR4, R0 ;  /* 0x00000000000472ca */ /* 0x000fe200000e0000 */
[----:B------:R-:W-:Y:S01]  /*15e10*/  VOTEU.ANY UR5, UPT, PT ;  /* 0x0000000000057886 */ /* 0x000fe200038e0100 */
[----:B------:R-:W0:Y:S01]  /*15e20*/  S2R R0, SR_LANEID ;  /* 0x0000000000007919 */ /* 0x000e220000000000 */
[----:B------:R-:W-:-:S10]  /*15e30*/  UFLO.U32 UR5, UR5 ;  /* 0x00000005000572bd */ /* 0x000fd400080e0000 */
[----:B------:R-:W-:-:S06]  /*15e40*/  ULOP3.LUT UR4, URZ, UR4, URZ, 0x33, !UPT ;  /* 0x00000004ff047292 */ /* 0x000fcc000f8e33ff */
[----:B------:R-:W-:-:S04]  /*15e50*/  IMAD.U32 R2, RZ, RZ, UR4 ;  /* 0x00000004ff027e24 */ /* 0x000fc8000f8e00ff */
[----:B------:R-:W1:Y:S02]  /*15e60*/  REDUX UR7, R2 ;  /* 0x00000000020773c4 */ /* 0x000e640000000000 */
[----:B------:R2:W-:Y:S01]  /*15e70*/  UTCATOMSWS.AND URZ, UR4 ;  /* 0x0000000400ff79e3 */ /* 0x0005e20008000000 */
[----:B0-----:R-:W-:Y:S01]  /*15e80*/  ISETP.EQ.U32.AND P0, PT, R0, UR5, PT ;  /* 0x0000000500007c0c */ /* 0x001fe2000bf02070 */
[----:B-1----:R-:W-:-:S12]  /*15e90*/  IMAD.U32 R0, RZ, RZ, UR7 ;  /* 0x00000007ff007e24 */ /* 0x002fd8000f8e00ff */
[----:B------:R2:W-:Y:S01]  /*15ea0*/  @P0 ATOMS.AND RZ, [UR6], R0 ;  /* 0x00000000ffff098c */ /* 0x0005e2000a800006 */
[----:B------:R-:W-:Y:S05]  /*15eb0*/  BRA `(.L_x_21) ;  /* 0x0000000000147947 */ /* 0x000fea0003800000 */
.L_x_23:
[----:B------:R-:W-:-:S07]  /*15ec0*/  MOV R2, 0x15ee0 ;  /* 0x00015ee000027802 */ /* 0x000fce0000000f00 */
[----:B------:R-:W-:Y:S05]  /*15ed0*/  CALL.REL.NOINC `($__internal_0_$__cuda_sm10x_tcgen05_guardrail_trap_col_being_dealloced_not_returned_by_alloc) ;  /* 0x0000000000447944 */ /* 0x000fea0003c00000 */
[----:B------:R-:W-:Y:S05]  /*15ee0*/  BRA `(.L_x_21) ;  /* 0x0000000000087947 */ /* 0x000fea0003800000 */
.L_x_22:
[----:B------:R-:W-:-:S07]  /*15ef0*/  MOV R2, 0x15f10 ;  /* 0x00015f1000027802 */ /* 0x000fce0000000f00 */
[----:B------:R-:W-:Y:S05]  /*15f00*/  CALL.REL.NOINC `($__internal_2_$__cuda_sm10x_tcgen05_guardrail_trap_unallocated_columns_being_dealloced) ;  /* 0x0000000000507944 */ /* 0x000fea0003c00000 */
.L_x_21:
[----:B------:R-:W-:Y:S01]  /*15f10*/  NOP ;  /* 0x0000000000007918 */ /* 0x000fe20000000000 */
[----:B--2---:R-:W-:Y:S05]  /*15f20*/  EXIT ;  /* 0x000000000000794d */ /* 0x004fea0003800000 */
.L_x_8:
[----:B------:R-:W1:Y:S02]  /*15f30*/  SYNCS.PHASECHK.TRANS64.TRYWAIT P2, [UR13+0x8000], RZ ;  /* 0x008000ffff0075a7 */ /* 0x000e64000804110d */
[----:B-1----:R-:W-:Y:S05]  /*15f40*/  @!P2 BRA `(.L_x_8) ;  /* 0xfffffffc00f8a947 */ /* 0x002fea000383ffff */
[----:B------:R-:W-:Y:S05]  /*15f50*/  BRA `(.L_x_7) ;  /* 0xfffffef4006c7947 */ /* 0x000fea000383ffff */
.L_x_16:
[----:B------:R-:W1:Y:S02]  /*15f60*/  SYNCS.PHASECHK.TRANS64.TRYWAIT P1, [UR13+0xc010], RZ ;  /* 0x00c010ffff0075a7 */ /* 0x000e64000802110d */
[----:B-1----:R-:W-:Y:S05]  /*15f70*/  @!P1 BRA `(.L_x_16) ;  /* 0xfffffffc00f89947 */ /* 0x002fea000383ffff */
[----:B------:R-:W-:Y:S05]  /*15f80*/  BRA `(.L_x_24) ;  /* 0xffffff6800c47947 */ /* 0x000fea000383ffff */
.L_x_17:
[----:B------:R-:W1:Y:S02]  /*15f90*/  SYNCS.PHASECHK.TRANS64.TRYWAIT P6, [UR36], R40 ;  /* 0x00000028ff0075a7 */ /* 0x000e6400080c1124 */
[----:B-1----:R-:W-:Y:S05]  /*15fa0*/  @!P6 BRA `(.L_x_17) ;  /* 0xfffffffc00f8e947 */ /* 0x002fea000383ffff */
[----:B------:R-:W-:Y:S05]  /*15fb0*/  BRA `(.L_x_25) ;  /* 0xffffff7c00907947 */ /* 0x000fea000383ffff */
.L_x_20:
[----:B------:R-:W1:Y:S02]  /*15fc0*/  SYNCS.PHASECHK.TRANS64.TRYWAIT P0, [UR36], R0 ;  /* 0x00000000ff0075a7 */ /* 0x000e640008001124 */
[----:B-1----:R-:W-:Y:S05]  /*15fd0*/  @!P0 BRA `(.L_x_20) ;  /* 0xfffffffc00f88947 */ /* 0x002fea000383ffff */
[----:B------:R-:W-:Y:S05]  /*15fe0*/  BRA `(.L_x_26) ;  /* 0xffffffb000887947 */ /* 0x000fea000383ffff */
        .weak           $__internal_0_$__cuda_sm10x_tcgen05_guardrail_trap_col_being_dealloced_not_returned_by_alloc
        .type           $__internal_0_$__cuda_sm10x_tcgen05_guardrail_trap_col_being_dealloced_not_returned_by_alloc,@function
        .size           $__internal_0_$__cuda_sm10x_tcgen05_guardrail_trap_col_being_dealloced_not_returned_by_alloc,($__internal_1_$__cuda_sm10x_tcgen05_guardrail_trap_phase_invalid_during_alloc - $__internal_0_$__cuda_sm10x_tcgen05_guardrail_trap_col_being_dealloced_not_returned_by_alloc)
$__internal_0_$__cuda_sm10x_tcgen05_guardrail_trap_col_being_dealloced_not_returned_by_alloc:
[----:B------:R-:W-:Y:S05]  /*15ff0*/  BPT.TRAP 0x1 ;  /* 0x000000040000795c */ /* 0x000fea0000300000 */
[----:B------:R-:W-:-:S04]  /*16000*/  IMAD.MOV.U32 R3, RZ, RZ, 0x0 ;  /* 0x00000000ff037424 */ /* 0x000fc800078e00ff */
[----:B------:R-:W-:Y:S05]  /*16010*/  RET.REL.NODEC R2 `(attn_fwd) ;  /* 0xfffffe9c02f87950 */ /* 0x000fea0003c3ffff */
        .weak           $__internal_1_$__cuda_sm10x_tcgen05_guardrail_trap_phase_invalid_during_alloc
        .type           $__internal_1_$__cuda_sm10x_tcgen05_guardrail_trap_phase_invalid_during_alloc,@function
        .size           $__internal_1_$__cuda_sm10x_tcgen05_guardrail_trap_phase_invalid_during_alloc,($__internal_2_$__cuda_sm10x_tcgen05_guardrail_trap_unallocated_columns_being_dealloced - $__internal_1_$__cuda_sm10x_tcgen05_guardrail_trap_phase_invalid_during_alloc)
$__internal_1_$__cuda_sm10x_tcgen05_guardrail_trap_phase_invalid_during_alloc:
[----:B------:R-:W-:Y:S05]  /*16020*/  BPT.TRAP 0x1 ;  /* 0x000000040000795c */ /* 0x000fea0000300000 */
[----:B------:R-:W-:-:S04]  /*16030*/  IMAD.MOV.U32 R3, RZ, RZ, 0x0 ;  /* 0x00000000ff037424 */ /* 0x000fc800078e00ff */
[----:B------:R-:W-:Y:S05]  /*16040*/  RET.REL.NODEC R2 `(attn_fwd) ;  /* 0xfffffe9c02ec7950 */ /* 0x000fea0003c3ffff */
        .weak           $__internal_2_$__cuda_sm10x_tcgen05_guardrail_trap_unallocated_columns_being_dealloced
        .type           $__internal_2_$__cuda_sm10x_tcgen05_guardrail_trap_unallocated_columns_being_dealloced,@function
        .size           $__internal_2_$__cuda_sm10x_tcgen05_guardrail_trap_unallocated_columns_being_dealloced,(.L_x_30 - $__internal_2_$__cuda_sm10x_tcgen05_guardrail_trap_unallocated_columns_being_dealloced)
$__internal_2_$__cuda_sm10x_tcgen05_guardrail_trap_unallocated_columns_being_dealloced:
[----:B------:R-:W-:Y:S05]  /*16050*/  BPT.TRAP 0x1 ;  /* 0x000000040000795c */ /* 0x000fea0000300000 */
[----:B------:R-:W-:-:S04]  /*16060*/  IMAD.MOV.U32 R3, RZ, RZ, 0x0 ;  /* 0x00000000ff037424 */ /* 0x000fc800078e00ff */
[----:B------:R-:W-:Y:S05]  /*16070*/  RET.REL.NODEC R2 `(attn_fwd) ;  /* 0xfffffe9c02e07950 */ /* 0x000fea0003c3ffff */
.L_x_27:
[----:B------:R-:W-:-:S00]  /*16080*/  BRA `(.L_x_27) ;  /* 0xfffffffc00fc7947 */ /* 0x000fc0000383ffff */
[----:B------:R-:W-:-:S00]  /*16090*/  NOP ;  /* 0x0000000000007918 */ /* 0x000fc00000000000 */
        /* <DEDUP_REMOVED lines=14> */
.L_x_30:


//--------------------- .nv.global.init           --------------------------
	.section	.nv.global.init,"aw",@progbits
.nv.global.init:
	.type		_$_str,@object
	.size		_$_str,(.L_3 - _$_str)
_$_str:
        /*0000*/ 	.byte	0x5f, 0x5f, 0x43, 0x55, 0x44, 0x41, 0x5f, 0x46, 0x54, 0x5a, 0x00
.L_3:


//--------------------- .nv.shared.attn_fwd       --------------------------
	.section	.nv.shared.attn_fwd,"aw",@nobits
	.sectionflags	@""
	.align	16
	.zero		1024


//--------------------- .nv.shared.reserved.0     --------------------------
	.section	.nv.shared.reserved.0,"aw",@nobits
	.align	8
	.weak		__nv_reservedSMEM_offset_0_alias
	.size		__nv_reservedSMEM_offset_0_alias, 0, 64
	.other		__nv_reservedSMEM_offset_0_alias,@"STO_CUDA_RESERVED_SHARED STV_DEFAULT"
__nv_reservedSMEM_offset_0_alias:
	.zero		0
.nv.shared.reserved.0:
	.zero		64
	.weak		__nv_reservedSMEM_allocation_phase
	.type		__nv_reservedSMEM_allocation_phase,@object
	.size		__nv_reservedSMEM_allocation_phase,(.L_0 - __nv_reservedSMEM_allocation_phase)
__nv_reservedSMEM_allocation_phase:
	.zero		1
.L_0:
	.zero		7
	.weak		__nv_reservedSMEM_devtool_atexit_pc
	.type		__nv_reservedSMEM_devtool_atexit_pc,@object
	.size		__nv_reservedSMEM_devtool_atexit_pc,(__nv_reservedSMEM_allocation_mask - __nv_reservedSMEM_devtool_atexit_pc)
__nv_reservedSMEM_devtool_atexit_pc:
	.zero		8
	.weak		__nv_reservedSMEM_allocation_mask
	.type		__nv_reservedSMEM_allocation_mask,@object
	.size		__nv_reservedSMEM_allocation_mask,(.L_2 - __nv_reservedSMEM_allocation_mask)
__nv_reservedSMEM_allocation_mask:
	.zero		4
.L_2:


//--------------------- .nv.constant0.attn_fwd    --------------------------
	.section	.nv.constant0.attn_fwd,"a",@progbits
	.sectionflags	@""
	.align	4
.nv.constant0.attn_fwd:
	.zero		1032


//--------------------- SYMBOLS --------------------------

	.type		.nv.reservedSmem.offset0,@object
	.size		.nv.reservedSmem.offset0,0x4
	.type		.nv.reservedSmem.cap,@object
	.size		.nv.reservedSmem.cap,0x4
